	.target	sm_100a

	.elftype	@"ET_EXEC"


//--------------------- .note.nv.tkinfo           --------------------------
	.section	.note.nv.tkinfo,"",@"SHT_NOTE"
	.sectionflags	@"SHF_NOTE_NV_TKINFO"
	.tkinfo
        /*0018*/ 	.word	0x00000002
        /*0030*/ 	.string	""
        /*0030*/ 	.string	"ptxas"
        /*0030*/ 	.string	"Cuda compilation tools, release 13.0, V13.0.88"
        /*0030*/ 	.string	"Build cuda_13.0.r13.0/compiler.36424714_0"
        /*0030*/ 	.string	"-arch sm_100a -m 64 "



//--------------------- .note.nv.cuinfo           --------------------------
	.section	.note.nv.cuinfo,"",@"SHT_NOTE"
	.sectionflags	@"SHF_NOTE_NV_CUINFO"
        /*0018*/ 	.short	0x0002
        /*001a*/ 	.short	0x0064
        /*001c*/ 	.short	0x0082
	.zero		2


//--------------------- .nv.info                  --------------------------
	.section	.nv.info,"",@"SHT_CUDA_INFO"
	.align	4


	//----- nvinfo : EIATTR_REGCOUNT
	.align		4
        /*0000*/ 	.byte	0x04, 0x2f
        /*0002*/ 	.short	(.L_21 - .L_20)
	.align		4
.L_20:
        /*0004*/ 	.word	index@(_ZN7cutlass13device_kernelINS_4fmha6kernel36Sm100FmhaBwdKernelTmaWarpSpecializedIN4cute5tupleIJiiiiNS5_IJNS5_IJiiEEEiEEEEEENS_6half_tEfNS5_IJNS4_1CILi128EEESB_NSA_ILi64EEESC_EEENS1_10collective10CausalMaskILb1EEEEEEEvNT_6ParamsE)
        /*0008*/ 	.word	0x00000080


	//----- nvinfo : EIATTR_FRAME_SIZE
	.align		4
.L_21:
        /*000c*/ 	.byte	0x04, 0x11
        /*000e*/ 	.short	(.L_23 - .L_22)
	.align		4
.L_22:
        /*0010*/ 	.word	index@($__internal_3_$__cuda_sm20_div_u16)
        /*0014*/ 	.word	0x00000008


	//----- nvinfo : EIATTR_FRAME_SIZE
	.align		4
.L_23:
        /*0018*/ 	.byte	0x04, 0x11
        /*001a*/ 	.short	(.L_25 - .L_24)
	.align		4
.L_24:
        /*001c*/ 	.word	index@($__internal_2_$__cuda_sm10x_tcgen05_guardrail_trap_unallocated_columns_being_dealloced)
        /*0020*/ 	.word	0x00000008


	//----- nvinfo : EIATTR_FRAME_SIZE
	.align		4
.L_25:
        /*0024*/ 	.byte	0x04, 0x11
        /*0026*/ 	.short	(.L_27 - .L_26)
	.align		4
.L_26:
        /*0028*/ 	.word	index@($__internal_1_$__cuda_sm10x_tcgen05_guardrail_trap_phase_invalid_during_alloc)
        /*002c*/ 	.word	0x00000008


	//----- nvinfo : EIATTR_FRAME_SIZE
	.align		4
.L_27:
        /*0030*/ 	.byte	0x04, 0x11
        /*0032*/ 	.short	(.L_29 - .L_28)
	.align		4
.L_28:
        /*0034*/ 	.word	index@($__internal_0_$__cuda_sm10x_tcgen05_guardrail_trap_col_being_dealloced_not_returned_by_alloc)
        /*0038*/ 	.word	0x00000008


	//----- nvinfo : EIATTR_FRAME_SIZE
	.align		4
.L_29:
        /*003c*/ 	.byte	0x04, 0x11
        /*003e*/ 	.short	(.L_31 - .L_30)
	.align		4
.L_30:
        /*0040*/ 	.word	index@(_ZN7cutlass13device_kernelINS_4fmha6kernel36Sm100FmhaBwdKernelTmaWarpSpecializedIN4cute5tupleIJiiiiNS5_IJNS5_IJiiEEEiEEEEEENS_6half_tEfNS5_IJNS4_1CILi128EEESB_NSA_ILi64EEESC_EEENS1_10collective10CausalMaskILb1EEEEEEEvNT_6ParamsE)
        /*0044*/ 	.word	0x00000008


	//----- nvinfo : EIATTR_MIN_STACK_SIZE
	.align		4
.L_31:
        /*0048*/ 	.byte	0x04, 0x12
        /*004a*/ 	.short	(.L_33 - .L_32)
	.align		4
.L_32:
        /*004c*/ 	.word	index@(_ZN7cutlass13device_kernelINS_4fmha6kernel36Sm100FmhaBwdKernelTmaWarpSpecializedIN4cute5tupleIJiiiiNS5_IJNS5_IJiiEEEiEEEEEENS_6half_tEfNS5_IJNS4_1CILi128EEESB_NSA_ILi64EEESC_EEENS1_10collective10CausalMaskILb1EEEEEEEvNT_6ParamsE)
        /*0050*/ 	.word	0x00000008
.L_33:


//--------------------- .nv.compat                --------------------------
	.section	.nv.compat,"",@"SHT_CUDA_COMPAT_INFO"
	.align	4
        /*0000*/ 	.byte	0x02, 0x09, 0x01, 0x00, 0x02, 0x02, 0x02, 0x00, 0x02, 0x05, 0x05, 0x00, 0x03, 0x07, 0x01, 0x01
        /*0010*/ 	.byte	0x02, 0x03, 0x01, 0x00, 0x02, 0x06, 0x01, 0x00, 0x04, 0x0b, 0x08, 0x00, 0x01, 0x00, 0x00, 0x00
        /*0020*/ 	.byte	0x00, 0x00, 0x00, 0x00


//--------------------- .nv.info._ZN7cutlass13device_kernelINS_4fmha6kernel36Sm100FmhaBwdKernelTmaWarpSpecializedIN4cute5tupleIJiiiiNS5_IJNS5_IJiiEEEiEEEEEENS_6half_tEfNS5_IJNS4_1CILi128EEESB_NSA_ILi64EEESC_EEENS1_10collective10CausalMaskILb1EEEEEEEvNT_6ParamsE --------------------------
	.section	.nv.info._ZN7cutlass13device_kernelINS_4fmha6kernel36Sm100FmhaBwdKernelTmaWarpSpecializedIN4cute5tupleIJiiiiNS5_IJNS5_IJiiEEEiEEEEEENS_6half_tEfNS5_IJNS4_1CILi128EEESB_NSA_ILi64EEESC_EEENS1_10collective10CausalMaskILb1EEEEEEEvNT_6ParamsE,"",@"SHT_CUDA_INFO"
	.sectionflags	@""
	.align	4


	//----- nvinfo : EIATTR_CUDA_API_VERSION
	.align		4
        /*0000*/ 	.byte	0x04, 0x37
        /*0002*/ 	.short	(.L_35 - .L_34)
.L_34:
        /*0004*/ 	.word	0x00000082


	//----- nvinfo : EIATTR_KPARAM_INFO
	.align		4
.L_35:
        /*0008*/ 	.byte	0x04, 0x17
        /*000a*/ 	.short	(.L_37 - .L_36)
.L_36:
        /*000c*/ 	.word	0x00000000
        /*0010*/ 	.short	0x0000
        /*0012*/ 	.short	0x0000
        /*0014*/ 	.byte	0x00, 0xf0, 0x01, 0x1a


	//----- nvinfo : EIATTR_AT_ENTRY_FRAGMENTS
	.align		4
.L_37:
        /*0018*/ 	.byte	0x04, 0x4f
        /*001a*/ 	.short	(.L_39 - .L_38)


	//   ....[0]....
.L_38:
        /*001c*/ 	.word	0x00000006


	//----- nvinfo : EIATTR_RESERVED_SMEM_USED
	.align		4
.L_39:
        /*0020*/ 	.byte	0x01, 0x41
	.zero		2


	//----- nvinfo : EIATTR_SPARSE_MMA_MASK
	.align		4
        /*0024*/ 	.byte	0x03, 0x50
        /*0026*/ 	.short	0x0000


	//----- nvinfo : EIATTR_TCGEN05_1CTA_USED
	.align		4
        /*0028*/ 	.byte	0x01, 0x51
	.zero		2


	//----- nvinfo : EIATTR_MAXREG_COUNT
	.align		4
        /*002c*/ 	.byte	0x03, 0x1b
        /*002e*/ 	.short	0x0080


	//----- nvinfo : EIATTR_NUM_BARRIERS
	.align		4
        /*0030*/ 	.byte	0x02, 0x4c
        /*0032*/ 	.byte	0x04
	.zero		1


	//----- nvinfo : EIATTR_EXTERNS
	.align		4
        /*0034*/ 	.byte	0x04, 0x0f
        /*0036*/ 	.short	(.L_41 - .L_40)


	//   ....[0]....
	.align		4
.L_40:
        /*0038*/ 	.word	index@(__assertfail)


	//----- nvinfo : EIATTR_ANNOTATIONS
	.align		4
.L_41:
        /*003c*/ 	.byte	0x04, 0x55
        /*003e*/ 	.short	(.L_43 - .L_42)


	//   ....[0]....
.L_42:
        /*0040*/ 	.word	0x00000001
        /*0044*/ 	.byte	0x80, 0x11, 0x00, 0x00, 0x01, 0x00, 0x00, 0x00, 0xe0, 0x11, 0x00, 0x00, 0x01, 0x00, 0x00, 0x00
        /*0054*/ 	.byte	0xd0, 0x2c, 0x00, 0x00, 0x01, 0x00, 0x00, 0x00, 0xe0, 0x2d, 0x00, 0x00, 0x01, 0x00, 0x00, 0x00
        /*0064*/ 	.byte	0x00, 0x37, 0x00, 0x00, 0x01, 0x00, 0x00, 0x00, 0x90, 0x37, 0x00, 0x00, 0x01, 0x00, 0x00, 0x00
        /*0074*/ 	.byte	0xe0, 0x46, 0x00, 0x00, 0x01, 0x00, 0x00, 0x00, 0xd0, 0x5c, 0x00, 0x00, 0x01, 0x00, 0x00, 0x00
        /*0084*/ 	.byte	0xa0, 0x5d, 0x00, 0x00, 0x01, 0x00, 0x00, 0x00, 0x00, 0x75, 0x00, 0x00, 0x01, 0x00, 0x00, 0x00
        /*0094*/ 	.byte	0x10, 0x75, 0x00, 0x00, 0x01, 0x00, 0x00, 0x00, 0x90, 0x75, 0x00, 0x00, 0x01, 0x00, 0x00, 0x00
        /*00a4*/ 	.byte	0x70, 0xe3, 0x00, 0x00, 0x01, 0x00, 0x00, 0x00, 0xb0, 0xe3, 0x00, 0x00, 0x01, 0x00, 0x00, 0x00
        /*00b4*/ 	.byte	0x60, 0xe4, 0x00, 0x00


	//----- nvinfo : EIATTR_MERCURY_ISA_VERSION
	.align		4
.L_43:
        /*00b8*/ 	.byte	0x03, 0x5f
        /*00ba*/ 	.short	0x0101


	//----- nvinfo : EIATTR_INT_WARP_WIDE_INSTR_OFFSETS
	.align		4
        /*00bc*/ 	.byte	0x04, 0x31
        /*00be*/ 	.short	(.L_45 - .L_44)


	//   ....[0]....
.L_44:
        /*00c0*/ 	.word	0x00010280


	//   ....[1]....
        /*00c4*/ 	.word	0x000102a0


	//   ....[2]....
        /*00c8*/ 	.word	0x000102d0


	//----- nvinfo : EIATTR_COOP_GROUP_MASK_REGIDS
	.align		4
.L_45:
        /*00cc*/ 	.byte	0x04, 0x29
        /*00ce*/ 	.short	(.L_47 - .L_46)


	//   ....[0]....
.L_46:
        /*00d0*/ 	.word	0xffffffff


	//   ....[1]....
        /*00d4*/ 	.word	0xffffffff


	//   ....[2]....
        /*00d8*/ 	.word	0xffffffff


	//   ....[3]....
        /*00dc*/ 	.word	0xffffffff


	//   ....[4]....
        /*00e0*/ 	.word	0xffffffff


	//   ....[5]....
        /*00e4*/ 	.word	0xffffffff


	//   ....[6]....
        /*00e8*/ 	.word	0xffffffff


	//   ....[7]....
        /*00ec*/ 	.word	0xffffffff


	//   ....[8]....
        /*00f0*/ 	.word	0xffffffff


	//   ....[9]....
        /*00f4*/ 	.word	0xffffffff


	//   ....[10]....
        /*00f8*/ 	.word	0xffffffff


	//   ....[11]....
        /*00fc*/ 	.word	0xffffffff


	//   ....[12]....
        /*0100*/ 	.word	0xffffffff


	//   ....[13]....
        /*0104*/ 	.word	0xffffffff


	//   ....[14]....
        /*0108*/ 	.word	0xffffffff


	//   ....[15]....
        /*010c*/ 	.word	0xffffffff


	//   ....[16]....
        /*0110*/ 	.word	0xffffffff


	//   ....[17]....
        /*0114*/ 	.word	0x0500000f


	//----- nvinfo : EIATTR_COOP_GROUP_INSTR_OFFSETS
	.align		4
.L_47:
        /*0118*/ 	.byte	0x04, 0x28
        /*011a*/ 	.short	(.L_49 - .L_48)


	//   ....[0]....
.L_48:
        /*011c*/ 	.word	0x00000080


	//   ....[1]....
        /*0120*/ 	.word	0x00000360


	//   ....[2]....
        /*0124*/ 	.word	0x00000580


	//   ....[3]....
        /*0128*/ 	.word	0x00000670


	//   ....[4]....
        /*012c*/ 	.word	0x000007b0


	//   ....[5]....
        /*0130*/ 	.word	0x000008f0


	//   ....[6]....
        /*0134*/ 	.word	0x00000a30


	//   ....[7]....
        /*0138*/ 	.word	0x00000b70


	//   ....[8]....
        /*013c*/ 	.word	0x00000cb0


	//   ....[9]....
        /*0140*/ 	.word	0x00000df0


	//   ....[10]....
        /*0144*/ 	.word	0x00000f30


	//   ....[11]....
        /*0148*/ 	.word	0x00003800


	//   ....[12]....
        /*014c*/ 	.word	0x00003a00


	//   ....[13]....
        /*0150*/ 	.word	0x00003a20


	//   ....[14]....
        /*0154*/ 	.word	0x00007a30


	//   ....[15]....
        /*0158*/ 	.word	0x00010170


	//   ....[16]....
        /*015c*/ 	.word	0x000103a0


	//   ....[17]....
        /*0160*/ 	.word	0x00010e60


	//----- nvinfo : EIATTR_REG_RECONFIG
	.align		4
.L_49:
        /*0164*/ 	.byte	0x01, 0x54
	.zero		2


	//----- nvinfo : EIATTR_VRC_CTA_INIT_COUNT
	.align		4
        /*0168*/ 	.byte	0x02, 0x4a
        /*016a*/ 	.byte	0x80
	.zero		1


	//----- nvinfo : EIATTR_SYSCALL_OFFSETS
	.align		4
        /*016c*/ 	.byte	0x04, 0x46
        /*016e*/ 	.short	(.L_51 - .L_50)


	//   ....[0]....
.L_50:
        /*0170*/ 	.word	0x0000a360


	//   ....[1]....
        /*0174*/ 	.word	0x0000a580


	//   ....[2]....
        /*0178*/ 	.word	0x0000a6f0


	//   ....[3]....
        /*017c*/ 	.word	0x0000a860


	//   ....[4]....
        /*0180*/ 	.word	0x0000c090


	//   ....[5]....
        /*0184*/ 	.word	0x0000c2e0


	//   ....[6]....
        /*0188*/ 	.word	0x0000c450


	//   ....[7]....
        /*018c*/ 	.word	0x0000c5c0


	//   ....[8]....
        /*0190*/ 	.word	0x0000cab0


	//   ....[9]....
        /*0194*/ 	.word	0x0000d850


	//   ....[10]....
        /*0198*/ 	.word	0x0000e7c0


	//   ....[11]....
        /*019c*/ 	.word	0x0000e930


	//   ....[12]....
        /*01a0*/ 	.word	0x0000f400


	//   ....[13]....
        /*01a4*/ 	.word	0x0000f570


	//----- nvinfo : EIATTR_MBARRIER_INSTR_OFFSETS
	.align		4
.L_51:
        /*01a8*/ 	.byte	0x04, 0x39
        /*01aa*/ 	.short	(.L_53 - .L_52)


	//   ....[0]....
.L_52:
        /*01ac*/ 	.word	0x00000430
        /*01b0*/ 	.word	0x000000ff
        /*01b4*/ 	.word	0x00024800
        /*01b8*/ 	.short	0x0100
        /*01ba*/ 	.byte	0x04
	.zero		1


	//   ....[1]....
        /*01bc*/ 	.word	0x00000440
        /*01c0*/ 	.word	0x000000ff
        /*01c4*/ 	.word	0x00024810
        /*01c8*/ 	.short	0x0100
        /*01ca*/ 	.byte	0x04
	.zero		1


	//   ....[2]....
        /*01cc*/ 	.word	0x00000450
        /*01d0*/ 	.word	0x000000ff
        /*01d4*/ 	.word	0x00024808
        /*01d8*/ 	.short	0x0100
        /*01da*/ 	.byte	0x04
	.zero		1


	//   ....[3]....
        /*01dc*/ 	.word	0x00000460
        /*01e0*/ 	.word	0x000000ff
        /*01e4*/ 	.word	0x00024818
        /*01e8*/ 	.short	0x0100
        /*01ea*/ 	.byte	0x04
	.zero		1


	//   ....[4]....
        /*01ec*/ 	.word	0x00000640
        /*01f0*/ 	.word	0x000000ff
        /*01f4*/ 	.word	0x00024820
        /*01f8*/ 	.short	0x0100
        /*01fa*/ 	.byte	0x06
	.zero		1


	//   ....[5]....
        /*01fc*/ 	.word	0x00000650
        /*0200*/ 	.word	0x000000ff
        /*0204*/ 	.word	0x00024828
        /*0208*/ 	.short	0x0100
        /*020a*/ 	.byte	0x06
	.zero		1


	//   ....[6]....
        /*020c*/ 	.word	0x00000780
        /*0210*/ 	.word	0x000000ff
        /*0214*/ 	.word	0x00024830
        /*0218*/ 	.short	0x0100
        /*021a*/ 	.byte	0x04
	.zero		1


	//   ....[7]....
        /*021c*/ 	.word	0x00000790
        /*0220*/ 	.word	0x000000ff
        /*0224*/ 	.word	0x00024838
        /*0228*/ 	.short	0x0100
        /*022a*/ 	.byte	0x04
	.zero		1


	//   ....[8]....
        /*022c*/ 	.word	0x000008c0
        /*0230*/ 	.word	0x000000ff
        /*0234*/ 	.word	0x00024840
        /*0238*/ 	.short	0x0100
        /*023a*/ 	.byte	0x04
	.zero		1


	//   ....[9]....
        /*023c*/ 	.word	0x000008d0
        /*0240*/ 	.word	0x000000ff
        /*0244*/ 	.word	0x00024848
        /*0248*/ 	.short	0x0100
        /*024a*/ 	.byte	0x04
	.zero		1


	//   ....[10]....
        /*024c*/ 	.word	0x00000a00
        /*0250*/ 	.word	0x000000ff
        /*0254*/ 	.word	0x00024850
        /*0258*/ 	.short	0x0100
        /*025a*/ 	.byte	0x04
	.zero		1


	//   ....[11]....
        /*025c*/ 	.word	0x00000a10
        /*0260*/ 	.word	0x000000ff
        /*0264*/ 	.word	0x00024858
        /*0268*/ 	.short	0x0100
        /*026a*/ 	.byte	0x04
	.zero		1


	//   ....[12]....
        /*026c*/ 	.word	0x00000b40
        /*0270*/ 	.word	0x000000ff
        /*0274*/ 	.word	0x00024860
        /*0278*/ 	.short	0x0100
        /*027a*/ 	.byte	0x04
	.zero		1


	//   ....[13]....
        /*027c*/ 	.word	0x00000b50
        /*0280*/ 	.word	0x000000ff
        /*0284*/ 	.word	0x00024868
        /*0288*/ 	.short	0x0100
        /*028a*/ 	.byte	0x04
	.zero		1


	//   ....[14]....
        /*028c*/ 	.word	0x00000c80
        /*0290*/ 	.word	0x000000ff
        /*0294*/ 	.word	0x00024870
        /*0298*/ 	.short	0x0100
        /*029a*/ 	.byte	0x04
	.zero		1


	//   ....[15]....
        /*029c*/ 	.word	0x00000c90
        /*02a0*/ 	.word	0x000000ff
        /*02a4*/ 	.word	0x00024878
        /*02a8*/ 	.short	0x0100
        /*02aa*/ 	.byte	0x04
	.zero		1


	//   ....[16]....
        /*02ac*/ 	.word	0x00000dc0
        /*02b0*/ 	.word	0x000000ff
        /*02b4*/ 	.word	0x00024880
        /*02b8*/ 	.short	0x0100
        /*02ba*/ 	.byte	0x04
	.zero		1


	//   ....[17]....
        /*02bc*/ 	.word	0x00000dd0
        /*02c0*/ 	.word	0x000000ff
        /*02c4*/ 	.word	0x00024888
        /*02c8*/ 	.short	0x0100
        /*02ca*/ 	.byte	0x04
	.zero		1


	//   ....[18]....
        /*02cc*/ 	.word	0x00000f00
        /*02d0*/ 	.word	0x000000ff
        /*02d4*/ 	.word	0x00024890
        /*02d8*/ 	.short	0x0100
        /*02da*/ 	.byte	0x04
	.zero		1


	//   ....[19]....
        /*02dc*/ 	.word	0x00000f10
        /*02e0*/ 	.word	0x000000ff
        /*02e4*/ 	.word	0x00024898
        /*02e8*/ 	.short	0x0100
        /*02ea*/ 	.byte	0x04
	.zero		1


	//   ....[20]....
        /*02ec*/ 	.word	0x00001040
        /*02f0*/ 	.word	0x000000ff
        /*02f4*/ 	.word	0x000248a0
        /*02f8*/ 	.short	0x0100
        /*02fa*/ 	.byte	0x04
	.zero		1


	//   ....[21]....
        /*02fc*/ 	.word	0x00001050
        /*0300*/ 	.word	0x000000ff
        /*0304*/ 	.word	0x000248b0
        /*0308*/ 	.short	0x0100
        /*030a*/ 	.byte	0x04
	.zero		1


	//   ....[22]....
        /*030c*/ 	.word	0x00001060
        /*0310*/ 	.word	0x000000ff
        /*0314*/ 	.word	0x000248a8
        /*0318*/ 	.short	0x0100
        /*031a*/ 	.byte	0x04
	.zero		1


	//   ....[23]....
        /*031c*/ 	.word	0x00001070
        /*0320*/ 	.word	0x000000ff
        /*0324*/ 	.word	0x000248b8
        /*0328*/ 	.short	0x0100
        /*032a*/ 	.byte	0x04
	.zero		1


	//   ....[24]....
        /*032c*/ 	.word	0x000022d0
        /*0330*/ 	.word	0x000000ff
        /*0334*/ 	.word	0x00024810
        /*0338*/ 	.short	0x010a
        /*033a*/ 	.byte	0x10
	.zero		1


	//   ....[25]....
        /*033c*/ 	.word	0x00002540
        /*0340*/ 	.word	0x000000ff
        /*0344*/ 	.word	0x00024800
        /*0348*/ 	.short	0x010b
        /*034a*/ 	.byte	0x10
	.zero		1


	//   ....[26]....
        /*034c*/ 	.word	0x00002590
        /*0350*/ 	.word	0x000000ff
        /*0354*/ 	.word	0x00024838
        /*0358*/ 	.short	0x010a
        /*035a*/ 	.byte	0x10
	.zero		1


	//   ....[27]....
        /*035c*/ 	.word	0x000027b0
        /*0360*/ 	.word	0x000000ff
        /*0364*/ 	.word	0x00024830
        /*0368*/ 	.short	0x0107
        /*036a*/ 	.byte	0x10
	.zero		1


	//   ....[28]....
        /*036c*/ 	.word	0x00002810
        /*0370*/ 	.word	0x000000ff
        /*0374*/ 	.word	0x00024830
        /*0378*/ 	.short	0x0101
        /*037a*/ 	.byte	0x10
	.zero		1


	//   ....[29]....
        /*037c*/ 	.word	0x00002860
        /*0380*/ 	.word	0x000000ff
        /*0384*/ 	.word	0x00024828
        /*0388*/ 	.short	0x010a
        /*038a*/ 	.byte	0x10
	.zero		1


	//   ....[30]....
        /*038c*/ 	.word	0x00002a30
        /*0390*/ 	.word	0x000000ff
        /*0394*/ 	.word	0x00024820
        /*0398*/ 	.short	0x010b
        /*039a*/ 	.byte	0x10
	.zero		1


	//   ....[31]....
        /*039c*/ 	.word	0x00002b10
        /*03a0*/ 	.word	0x000000ff
        /*03a4*/ 	.word	0x00024848
        /*03a8*/ 	.short	0x010a
        /*03aa*/ 	.byte	0x10
	.zero		1


	//   ....[32]....
        /*03ac*/ 	.word	0x00002c70
        /*03b0*/ 	.word	0x000000ff
        /*03b4*/ 	.word	0x00024840
        /*03b8*/ 	.short	0x0107
        /*03ba*/ 	.byte	0x10
	.zero		1


	//   ....[33]....
        /*03bc*/ 	.word	0x00002ce0
        /*03c0*/ 	.word	0x000000ff
        /*03c4*/ 	.word	0x00024840
        /*03c8*/ 	.short	0x0101
        /*03ca*/ 	.byte	0x10
	.zero		1


	//   ....[34]....
        /*03cc*/ 	.word	0x00002ef0
        /*03d0*/ 	.word	0x000000ff
        /*03d4*/ 	.word	0x00024810
        /*03d8*/ 	.short	0x010a
        /*03da*/ 	.byte	0x09
	.zero		1


	//   ....[35]....
        /*03dc*/ 	.word	0x000030f0
        /*03e0*/ 	.word	0x000000ff
        /*03e4*/ 	.word	0x00024838
        /*03e8*/ 	.short	0x010a
        /*03ea*/ 	.byte	0x10
	.zero		1


	//   ....[36]....
        /*03ec*/ 	.word	0x000032e0
        /*03f0*/ 	.word	0x000000ff
        /*03f4*/ 	.word	0x00024830
        /*03f8*/ 	.short	0x0107
        /*03fa*/ 	.byte	0x10
	.zero		1


	//   ....[37]....
        /*03fc*/ 	.word	0x00003340
        /*0400*/ 	.word	0x000000ff
        /*0404*/ 	.word	0x00024830
        /*0408*/ 	.short	0x0101
        /*040a*/ 	.byte	0x10
	.zero		1


	//   ....[38]....
        /*040c*/ 	.word	0x000033a0
        /*0410*/ 	.word	0x000000ff
        /*0414*/ 	.word	0x00024828
        /*0418*/ 	.short	0x010a
        /*041a*/ 	.byte	0x10
	.zero		1


	//   ....[39]....
        /*041c*/ 	.word	0x00003520
        /*0420*/ 	.word	0x000000ff
        /*0424*/ 	.word	0x00024848
        /*0428*/ 	.short	0x010a
        /*042a*/ 	.byte	0x10
	.zero		1


	//   ....[40]....
        /*042c*/ 	.word	0x00003680
        /*0430*/ 	.word	0x000000ff
        /*0434*/ 	.word	0x00024840
        /*0438*/ 	.short	0x0107
        /*043a*/ 	.byte	0x10
	.zero		1


	//   ....[41]....
        /*043c*/ 	.word	0x000036f0
        /*0440*/ 	.word	0x000000ff
        /*0444*/ 	.word	0x00024840
        /*0448*/ 	.short	0x0101
        /*044a*/ 	.byte	0x10
	.zero		1


	//   ....[42]....
        /*044c*/ 	.word	0x00003c60
        /*0450*/ 	.word	0x000000ff
        /*0454*/ 	.word	0x00024800
        /*0458*/ 	.short	0x010a
        /*045a*/ 	.byte	0x11
	.zero		1


	//   ....[43]....
        /*045c*/ 	.word	0x00003c90
        /*0460*/ 	.word	0x000000ff
        /*0464*/ 	.word	0x00024858
        /*0468*/ 	.short	0x010a
        /*046a*/ 	.byte	0x11
	.zero		1


	//   ....[44]....
        /*046c*/ 	.word	0x00003f50
        /*0470*/ 	.word	0x000000ff
        /*0474*/ 	.word	0x00024820
        /*0478*/ 	.short	0x010a
        /*047a*/ 	.byte	0x11
	.zero		1


	//   ....[45]....
        /*047c*/ 	.word	0x00003f90
        /*0480*/ 	.word	0x000000ff
        /*0484*/ 	.word	0x00024868
        /*0488*/ 	.short	0x010a
        /*048a*/ 	.byte	0x11
	.zero		1


	//   ....[46]....
        /*048c*/ 	.word	0x00003fd0
        /*0490*/ 	.word	0x000000ff
        /*0494*/ 	.word	0x00024878
        /*0498*/ 	.short	0x010a
        /*049a*/ 	.byte	0x11
	.zero		1


	//   ....[47]....
        /*049c*/ 	.word	0x00004250
        /*04a0*/ 	.word	0x000000ff
        /*04a4*/ 	.word	0x00024880
        /*04a8*/ 	.short	0x010a
        /*04aa*/ 	.byte	0x11
	.zero		1


	//   ....[48]....
        /*04ac*/ 	.word	0x00004b40
        /*04b0*/ 	.word	0x000000ff
        /*04b4*/ 	.word	0x00024800
        /*04b8*/ 	.short	0x010a
        /*04ba*/ 	.byte	0x04
	.zero		1


	//   ....[49]....
        /*04bc*/ 	.word	0x00004ba0
        /*04c0*/ 	.word	0x000000ff
        /*04c4*/ 	.word	0x00024858
        /*04c8*/ 	.short	0x010a
        /*04ca*/ 	.byte	0x11
	.zero		1


	//   ....[50]....
        /*04cc*/ 	.word	0x00004e30
        /*04d0*/ 	.word	0x000000ff
        /*04d4*/ 	.word	0x00024890
        /*04d8*/ 	.short	0x010a
        /*04da*/ 	.byte	0x11
	.zero		1


	//   ....[51]....
        /*04dc*/ 	.word	0x00004e80
        /*04e0*/ 	.word	0x000000ff
        /*04e4*/ 	.word	0x00024868
        /*04e8*/ 	.short	0x010a
        /*04ea*/ 	.byte	0x11
	.zero		1


	//   ....[52]....
        /*04ec*/ 	.word	0x00005610
        /*04f0*/ 	.word	0x000000ff
        /*04f4*/ 	.word	0x00024878
        /*04f8*/ 	.short	0x010a
        /*04fa*/ 	.byte	0x11
	.zero		1


	//   ....[53]....
        /*04fc*/ 	.word	0x00005680
        /*0500*/ 	.word	0x000000ff
        /*0504*/ 	.word	0x00024820
        /*0508*/ 	.short	0x010a
        /*050a*/ 	.byte	0x11
	.zero		1


	//   ....[54]....
        /*050c*/ 	.word	0x000058b0
        /*0510*/ 	.word	0x000000ff
        /*0514*/ 	.word	0x00024880
        /*0518*/ 	.short	0x010a
        /*051a*/ 	.byte	0x11
	.zero		1


	//   ....[55]....
        /*051c*/ 	.word	0x00005e00
        /*0520*/ 	.word	0x000000ff
        /*0524*/ 	.word	0x000248b0
        /*0528*/ 	.short	0x010a
        /*052a*/ 	.byte	0x11
	.zero		1


	//   ....[56]....
        /*052c*/ 	.word	0x00005e80
        /*0530*/ 	.word	0x000000ff
        /*0534*/ 	.word	0x000248b8
        /*0538*/ 	.short	0x010a
        /*053a*/ 	.byte	0x11
	.zero		1


	//   ....[57]....
        /*053c*/ 	.word	0x00005ef0
        /*0540*/ 	.word	0x000000ff
        /*0544*/ 	.word	0x00024890
        /*0548*/ 	.short	0x010a
        /*054a*/ 	.byte	0x11
	.zero		1


	//   ....[58]....
        /*054c*/ 	.word	0x00006b10
        /*0550*/ 	.word	0x000000ff
        /*0554*/ 	.word	0x00024870
        /*0558*/ 	.short	0x010a
        /*055a*/ 	.byte	0x06
	.zero		1


	//   ....[59]....
        /*055c*/ 	.word	0x00006c00
        /*0560*/ 	.word	0x000000ff
        /*0564*/ 	.word	0x00000000
        /*0568*/ 	.short	0x0101
        /*056a*/ 	.byte	0x04
	.zero		1


	//   ....[60]....
        /*056c*/ 	.word	0x000077e0
        /*0570*/ 	.word	0x00000038
        /*0574*/ 	.word	0x00024850
        /*0578*/ 	.short	0x010a
        /*057a*/ 	.byte	0xff
	.zero		1


	//   ....[61]....
        /*057c*/ 	.word	0x00007870
        /*0580*/ 	.word	0x00000038
        /*0584*/ 	.word	0x00024888
        /*0588*/ 	.short	0x010a
        /*058a*/ 	.byte	0xff
	.zero		1


	//   ....[62]....
        /*058c*/ 	.word	0x00007910
        /*0590*/ 	.word	0x00000038
        /*0594*/ 	.word	0x00024830
        /*0598*/ 	.short	0x010a
        /*059a*/ 	.byte	0xff
	.zero		1


	//   ....[63]....
        /*059c*/ 	.word	0x0000c670
        /*05a0*/ 	.word	0x00000038
        /*05a4*/ 	.word	0x00024880
        /*05a8*/ 	.short	0x0101
        /*05aa*/ 	.byte	0xff
	.zero		1


	//   ....[64]....
        /*05ac*/ 	.word	0x0000c700
        /*05b0*/ 	.word	0x00000000
        /*05b4*/ 	.word	0x00000000
        /*05b8*/ 	.short	0x0101
        /*05ba*/ 	.byte	0xff
	.zero		1


	//   ....[65]....
        /*05bc*/ 	.word	0x0000c770
        /*05c0*/ 	.word	0x00000000
        /*05c4*/ 	.word	0x00000000
        /*05c8*/ 	.short	0x0101
        /*05ca*/ 	.byte	0xff
	.zero		1


	//   ....[66]....
        /*05cc*/ 	.word	0x0000c7d0
        /*05d0*/ 	.word	0x00000038
        /*05d4*/ 	.word	0x00024840
        /*05d8*/ 	.short	0x010a
        /*05da*/ 	.byte	0xff
	.zero		1


	//   ....[67]....
        /*05dc*/ 	.word	0x0000c860
        /*05e0*/ 	.word	0x00000038
        /*05e4*/ 	.word	0x00024860
        /*05e8*/ 	.short	0x010a
        /*05ea*/ 	.byte	0xff
	.zero		1


	//   ....[68]....
        /*05ec*/ 	.word	0x0000c8f0
        /*05f0*/ 	.word	0x00000038
        /*05f4*/ 	.word	0x00024898
        /*05f8*/ 	.short	0x010a
        /*05fa*/ 	.byte	0xff
	.zero		1


	//   ....[69]....
        /*05fc*/ 	.word	0x0000d720
        /*0600*/ 	.word	0x000000ff
        /*0604*/ 	.word	0x00000000
        /*0608*/ 	.short	0x0101
        /*060a*/ 	.byte	0x04
	.zero		1


	//   ....[70]....
        /*060c*/ 	.word	0x0000e330
        /*0610*/ 	.word	0x000000ff
        /*0614*/ 	.word	0x00024890
        /*0618*/ 	.short	0x0101
        /*061a*/ 	.byte	0x25
	.zero		1


	//   ....[71]....
        /*061c*/ 	.word	0x0000e420
        /*0620*/ 	.word	0x000000ff
        /*0624*/ 	.word	0x00000000
        /*0628*/ 	.short	0x0101
        /*062a*/ 	.byte	0x04
	.zero		1


	//   ....[72]....
        /*062c*/ 	.word	0x0000e670
        /*0630*/ 	.word	0x000000ff
        /*0634*/ 	.word	0x000248a0
        /*0638*/ 	.short	0x010a
        /*063a*/ 	.byte	0x25
	.zero		1


	//   ....[73]....
        /*063c*/ 	.word	0x0000f280
        /*0640*/ 	.word	0x000000ff
        /*0644*/ 	.word	0x00000000
        /*0648*/ 	.short	0x0101
        /*064a*/ 	.byte	0x04
	.zero		1


	//   ....[74]....
        /*064c*/ 	.word	0x0000f2d0
        /*0650*/ 	.word	0x000000ff
        /*0654*/ 	.word	0x000248a8
        /*0658*/ 	.short	0x010a
        /*065a*/ 	.byte	0x25
	.zero		1


	//   ....[75]....
        /*065c*/ 	.word	0x000100d0
        /*0660*/ 	.word	0x000000ff
        /*0664*/ 	.word	0x00000000
        /*0668*/ 	.short	0x0101
        /*066a*/ 	.byte	0x04
	.zero		1


	//   ....[76]....
        /*066c*/ 	.word	0x000103d0
        /*0670*/ 	.word	0x00000005
        /*0674*/ 	.word	0x00024810
        /*0678*/ 	.short	0x010a
        /*067a*/ 	.byte	0xff
	.zero		1


	//   ....[77]....
        /*067c*/ 	.word	0x00010430
        /*0680*/ 	.word	0x00000005
        /*0684*/ 	.word	0x00024838
        /*0688*/ 	.short	0x010a
        /*068a*/ 	.byte	0xff
	.zero		1


	//   ....[78]....
        /*068c*/ 	.word	0x00010490
        /*0690*/ 	.word	0x00000004
        /*0694*/ 	.word	0x00024828
        /*0698*/ 	.short	0x010a
        /*069a*/ 	.byte	0xff
	.zero		1


	//   ....[79]....
        /*069c*/ 	.word	0x000104f0
        /*06a0*/ 	.word	0x00000004
        /*06a4*/ 	.word	0x00024848
        /*06a8*/ 	.short	0x010a
        /*06aa*/ 	.byte	0xff
	.zero		1


	//   ....[80]....
        /*06ac*/ 	.word	0x00010550
        /*06b0*/ 	.word	0x00000004
        /*06b4*/ 	.word	0x00024810
        /*06b8*/ 	.short	0x010a
        /*06ba*/ 	.byte	0xff
	.zero		1


	//   ....[81]....
        /*06bc*/ 	.word	0x000105b0
        /*06c0*/ 	.word	0x00000004
        /*06c4*/ 	.word	0x00024838
        /*06c8*/ 	.short	0x010a
        /*06ca*/ 	.byte	0xff
	.zero		1


	//   ....[82]....
        /*06cc*/ 	.word	0x00010610
        /*06d0*/ 	.word	0x00000006
        /*06d4*/ 	.word	0x00024828
        /*06d8*/ 	.short	0x010a
        /*06da*/ 	.byte	0xff
	.zero		1


	//   ....[83]....
        /*06dc*/ 	.word	0x00010670
        /*06e0*/ 	.word	0x00000006
        /*06e4*/ 	.word	0x00024848
        /*06e8*/ 	.short	0x010a
        /*06ea*/ 	.byte	0xff
	.zero		1


	//   ....[84]....
        /*06ec*/ 	.word	0x000106d0
        /*06f0*/ 	.word	0x00000002
        /*06f4*/ 	.word	0x00024800
        /*06f8*/ 	.short	0x010a
        /*06fa*/ 	.byte	0xff
	.zero		1


	//   ....[85]....
        /*06fc*/ 	.word	0x00010730
        /*0700*/ 	.word	0x00000005
        /*0704*/ 	.word	0x00024858
        /*0708*/ 	.short	0x010a
        /*070a*/ 	.byte	0xff
	.zero		1


	//   ....[86]....
        /*070c*/ 	.word	0x00010790
        /*0710*/ 	.word	0x00000002
        /*0714*/ 	.word	0x00024820
        /*0718*/ 	.short	0x010a
        /*071a*/ 	.byte	0xff
	.zero		1


	//   ....[87]....
        /*071c*/ 	.word	0x000107f0
        /*0720*/ 	.word	0x00000002
        /*0724*/ 	.word	0x00024868
        /*0728*/ 	.short	0x010a
        /*072a*/ 	.byte	0xff
	.zero		1


	//   ....[88]....
        /*072c*/ 	.word	0x00010850
        /*0730*/ 	.word	0x00000004
        /*0734*/ 	.word	0x00024878
        /*0738*/ 	.short	0x010a
        /*073a*/ 	.byte	0xff
	.zero		1


	//   ....[89]....
        /*073c*/ 	.word	0x000108b0
        /*0740*/ 	.word	0x00000004
        /*0744*/ 	.word	0x00024880
        /*0748*/ 	.short	0x010a
        /*074a*/ 	.byte	0xff
	.zero		1


	//   ....[90]....
        /*074c*/ 	.word	0x00010910
        /*0750*/ 	.word	0x00000002
        /*0754*/ 	.word	0x00024800
        /*0758*/ 	.short	0x010a
        /*075a*/ 	.byte	0xff
	.zero		1


	//   ....[91]....
        /*075c*/ 	.word	0x00010970
        /*0760*/ 	.word	0x00000003
        /*0764*/ 	.word	0x00024858
        /*0768*/ 	.short	0x010a
        /*076a*/ 	.byte	0xff
	.zero		1


	//   ....[92]....
        /*076c*/ 	.word	0x000109d0
        /*0770*/ 	.word	0x00000002
        /*0774*/ 	.word	0x00024890
        /*0778*/ 	.short	0x010a
        /*077a*/ 	.byte	0xff
	.zero		1


	//   ....[93]....
        /*077c*/ 	.word	0x00010a30
        /*0780*/ 	.word	0x00000002
        /*0784*/ 	.word	0x00024868
        /*0788*/ 	.short	0x010a
        /*078a*/ 	.byte	0xff
	.zero		1


	//   ....[94]....
        /*078c*/ 	.word	0x00010a90
        /*0790*/ 	.word	0x00000002
        /*0794*/ 	.word	0x00024878
        /*0798*/ 	.short	0x010a
        /*079a*/ 	.byte	0xff
	.zero		1


	//   ....[95]....
        /*079c*/ 	.word	0x00010af0
        /*07a0*/ 	.word	0x00000004
        /*07a4*/ 	.word	0x00024820
        /*07a8*/ 	.short	0x010a
        /*07aa*/ 	.byte	0xff
	.zero		1


	//   ....[96]....
        /*07ac*/ 	.word	0x00010b50
        /*07b0*/ 	.word	0x00000004
        /*07b4*/ 	.word	0x00024880
        /*07b8*/ 	.short	0x010a
        /*07ba*/ 	.byte	0xff
	.zero		1


	//   ....[97]....
        /*07bc*/ 	.word	0x00010bb0
        /*07c0*/ 	.word	0x00000000
        /*07c4*/ 	.word	0x000248b0
        /*07c8*/ 	.short	0x010a
        /*07ca*/ 	.byte	0xff
	.zero		1


	//   ....[98]....
        /*07cc*/ 	.word	0x00010c10
        /*07d0*/ 	.word	0x00000000
        /*07d4*/ 	.word	0x000248b8
        /*07d8*/ 	.short	0x010a
        /*07da*/ 	.byte	0xff
	.zero		1


	//   ....[99]....
        /*07dc*/ 	.word	0x00010c70
        /*07e0*/ 	.word	0x00000003
        /*07e4*/ 	.word	0x00024890
        /*07e8*/ 	.short	0x010a
        /*07ea*/ 	.byte	0xff
	.zero		1


	//   ....[100]....
        /*07ec*/ 	.word	0x00010cd0
        /*07f0*/ 	.word	0x00000004
        /*07f4*/ 	.word	0x00024870
        /*07f8*/ 	.short	0x010a
        /*07fa*/ 	.byte	0xff
	.zero		1


	//   ....[101]....
        /*07fc*/ 	.word	0x00010d20
        /*0800*/ 	.word	0x00000038
        /*0804*/ 	.word	0x00024850
        /*0808*/ 	.short	0x010a
        /*080a*/ 	.byte	0xff
	.zero		1


	//   ....[102]....
        /*080c*/ 	.word	0x00010d70
        /*0810*/ 	.word	0x00000038
        /*0814*/ 	.word	0x00024888
        /*0818*/ 	.short	0x010a
        /*081a*/ 	.byte	0xff
	.zero		1


	//   ....[103]....
        /*081c*/ 	.word	0x00010dc0
        /*0820*/ 	.word	0x00000038
        /*0824*/ 	.word	0x00024830
        /*0828*/ 	.short	0x010a
        /*082a*/ 	.byte	0xff
	.zero		1


	//   ....[104]....
        /*082c*/ 	.word	0x00010ea0
        /*0830*/ 	.word	0x00000038
        /*0834*/ 	.word	0x00024840
        /*0838*/ 	.short	0x010a
        /*083a*/ 	.byte	0xff
	.zero		1


	//   ....[105]....
        /*083c*/ 	.word	0x00010ef0
        /*0840*/ 	.word	0x00000038
        /*0844*/ 	.word	0x00024860
        /*0848*/ 	.short	0x010a
        /*084a*/ 	.byte	0xff
	.zero		1


	//   ....[106]....
        /*084c*/ 	.word	0x00010f40
        /*0850*/ 	.word	0x00000038
        /*0854*/ 	.word	0x00024898
        /*0858*/ 	.short	0x010a
        /*085a*/ 	.byte	0xff
	.zero		1


	//   ....[107]....
        /*085c*/ 	.word	0x00010fa0
        /*0860*/ 	.word	0x00000000
        /*0864*/ 	.word	0x000248a0
        /*0868*/ 	.short	0x010a
        /*086a*/ 	.byte	0xff
	.zero		1


	//   ....[108]....
        /*086c*/ 	.word	0x00011000
        /*0870*/ 	.word	0x00000000
        /*0874*/ 	.word	0x000248a8
        /*0878*/ 	.short	0x010a
        /*087a*/ 	.byte	0xff
	.zero		1


	//----- nvinfo : EIATTR_NUM_MBARRIERS
	.align		4
.L_53:
        /*087c*/ 	.byte	0x03, 0x38
        /*087e*/ 	.short	0x0018


	//----- nvinfo : EIATTR_EXIT_INSTR_OFFSETS
	.align		4
        /*0880*/ 	.byte	0x04, 0x1c
        /*0882*/ 	.short	(.L_55 - .L_54)


	//   ....[0]....
.L_54:
        /*0884*/ 	.word	0x00001190


	//   ....[1]....
        /*0888*/ 	.word	0x00002160


	//   ....[2]....
        /*088c*/ 	.word	0x00002d00


	//   ....[3]....
        /*0890*/ 	.word	0x000037b0


	//   ....[4]....
        /*0894*/ 	.word	0x00006900


	//   ....[5]....
        /*0898*/ 	.word	0x00006940


	//   ....[6]....
        /*089c*/ 	.word	0x00007610


	//   ....[7]....
        /*08a0*/ 	.word	0x00007640


	//   ....[8]....
        /*08a4*/ 	.word	0x000100f0


	//   ....[9]....
        /*08a8*/ 	.word	0x000103b0


	//----- nvinfo : EIATTR_INDIRECT_BRANCH_TARGETS
	.align		4
.L_55:
        /*08ac*/ 	.byte	0x04, 0x34
        /*08ae*/ 	.short	(.L_57 - .L_56)


	//   ....[0]....
.L_56:
        /*08b0*/ 	.word	.L_x_300@srel
        /*08b4*/ 	.short	0x0
        /*08b6*/ 	.short	0x0
        /*08b8*/ 	.word	0x3
        /*08bc*/ 	.word	.L_x_301@srel
        /*08c0*/ 	.word	.L_x_302@srel
        /*08c4*/ 	.word	.L_x_303@srel


	//   ....[1]....
        /*08c8*/ 	.word	.L_x_304@srel
        /*08cc*/ 	.short	0x0
        /*08ce*/ 	.short	0x0
        /*08d0*/ 	.word	0x3
        /*08d4*/ 	.word	.L_x_160@srel
        /*08d8*/ 	.word	.L_x_145@srel
        /*08dc*/ 	.word	.L_x_303@srel


	//----- nvinfo : EIATTR_MAX_THREADS
	.align		4
.L_57:
        /*08e0*/ 	.byte	0x04, 0x05
        /*08e2*/ 	.short	(.L_59 - .L_58)
.L_58:
        /*08e4*/ 	.word	0x00000200
        /*08e8*/ 	.word	0x00000001
        /*08ec*/ 	.word	0x00000001


	//----- nvinfo : EIATTR_CRS_STACK_SIZE
	.align		4
.L_59:
        /*08f0*/ 	.byte	0x04, 0x1e
        /*08f2*/ 	.short	(.L_61 - .L_60)
.L_60:
        /*08f4*/ 	.word	0x00000000


	//----- nvinfo : EIATTR_CBANK_PARAM_SIZE
	.align		4
.L_61:
        /*08f8*/ 	.byte	0x03, 0x19
        /*08fa*/ 	.short	0x0680


	//----- nvinfo : EIATTR_PARAM_CBANK
	.align		4
        /*08fc*/ 	.byte	0x04, 0x0a
        /*08fe*/ 	.short	(.L_63 - .L_62)
	.align		4
.L_62:
        /*0900*/ 	.word	index@(.nv.constant0._ZN7cutlass13device_kernelINS_4fmha6kernel36Sm100FmhaBwdKernelTmaWarpSpecializedIN4cute5tupleIJiiiiNS5_IJNS5_IJiiEEEiEEEEEENS_6half_tEfNS5_IJNS4_1CILi128EEESB_NSA_ILi64EEESC_EEENS1_10collective10CausalMaskILb1EEEEEEEvNT_6ParamsE)
        /*0904*/ 	.short	0x0380
        /*0906*/ 	.short	0x0680


	//----- nvinfo : EIATTR_SW_WAR
	.align		4
.L_63:
        /*0908*/ 	.byte	0x04, 0x36
        /*090a*/ 	.short	(.L_65 - .L_64)
.L_64:
        /*090c*/ 	.word	0x00000008
.L_65:


//--------------------- .nv.callgraph             --------------------------
	.section	.nv.callgraph,"",@"SHT_CUDA_CALLGRAPH"
	.align	4
	.sectionentsize	8
	.align		4
        /*0000*/ 	.word	0x00000000
	.align		4
        /*0004*/ 	.word	0xffffffff
	.align		4
        /*0008*/ 	.word	index@(_ZN7cutlass13device_kernelINS_4fmha6kernel36Sm100FmhaBwdKernelTmaWarpSpecializedIN4cute5tupleIJiiiiNS5_IJNS5_IJiiEEEiEEEEEENS_6half_tEfNS5_IJNS4_1CILi128EEESB_NSA_ILi64EEESC_EEENS1_10collective10CausalMaskILb1EEEEEEEvNT_6ParamsE)
	.align		4
        /*000c*/ 	.word	index@(__assertfail)
	.align		4
        /*0010*/ 	.word	0x00000000
	.align		4
        /*0014*/ 	.word	0xfffffffe
	.align		4
        /*0018*/ 	.word	0x00000000
	.align		4
        /*001c*/ 	.word	0xfffffffd
	.align		4
        /*0020*/ 	.word	0x00000000
	.align		4
        /*0024*/ 	.word	0xfffffffc


//--------------------- .nv.constant4             --------------------------
	.section	.nv.constant4,"a",@progbits
	.align	8
	.align		8
.nv.constant4:
        /*0000*/ 	.dword	__assertfail
	.align		8
        /*0008*/ 	.dword	__unnamed_1
	.align		8
        /*0010*/ 	.dword	__unnamed_2
	.align		8
        /*0018*/ 	.dword	__unnamed_3
	.align		8
        /*0020*/ 	.dword	__unnamed_4
	.align		8
        /*0028*/ 	.dword	_ZN39_INTERNAL_aa0338d4_4_k_cu_c0b88820_33244cuda3std3__45__cpo5beginE
	.align		8
        /*0030*/ 	.dword	_ZN39_INTERNAL_aa0338d4_4_k_cu_c0b88820_33244cuda3std3__45__cpo3endE
	.align		8
        /*0038*/ 	.dword	_ZN39_INTERNAL_aa0338d4_4_k_cu_c0b88820_33244cuda3std3__45__cpo6cbeginE
	.align		8
        /*0040*/ 	.dword	_ZN39_INTERNAL_aa0338d4_4_k_cu_c0b88820_33244cuda3std3__45__cpo4cendE
	.align		8
        /*0048*/ 	.dword	_ZN39_INTERNAL_aa0338d4_4_k_cu_c0b88820_33244cuda3std3__441_GLOBAL__N__aa0338d4_4_k_cu_c0b88820_33246ignoreE
	.align		8
        /*0050*/ 	.dword	_ZN39_INTERNAL_aa0338d4_4_k_cu_c0b88820_33244cuda3std3__419piecewise_constructE
	.align		8
        /*0058*/ 	.dword	_ZN39_INTERNAL_aa0338d4_4_k_cu_c0b88820_33244cuda3std3__48in_placeE
	.align		8
        /*0060*/ 	.dword	_ZN39_INTERNAL_aa0338d4_4_k_cu_c0b88820_33244cuda3std6ranges3__45__cpo4swapE
	.align		8
        /*0068*/ 	.dword	_ZN39_INTERNAL_aa0338d4_4_k_cu_c0b88820_33244cuda3std6ranges3__45__cpo9iter_moveE
	.align		8
        /*0070*/ 	.dword	_ZN39_INTERNAL_aa0338d4_4_k_cu_c0b88820_33244cute7productE
	.align		8
        /*0078*/ 	.dword	_ZN39_INTERNAL_aa0338d4_4_k_cu_c0b88820_33244cute1_E
	.align		8
        /*0080*/ 	.dword	$str$23
	.align		8
        /*0088*/ 	.dword	$str$24
	.align		8
        /*0090*/ 	.dword	$str$25
	.align		8
        /*0098*/ 	.dword	$str$26


//--------------------- .nv.constant2._ZN7cutlass13device_kernelINS_4fmha6kernel36Sm100FmhaBwdKernelTmaWarpSpecializedIN4cute5tupleIJiiiiNS5_IJNS5_IJiiEEEiEEEEEENS_6half_tEfNS5_IJNS4_1CILi128EEESB_NSA_ILi64EEESC_EEENS1_10collective10CausalMaskILb1EEEEEEEvNT_6ParamsE --------------------------
	.section	.nv.constant2._ZN7cutlass13device_kernelINS_4fmha6kernel36Sm100FmhaBwdKernelTmaWarpSpecializedIN4cute5tupleIJiiiiNS5_IJNS5_IJiiEEEiEEEEEENS_6half_tEfNS5_IJNS4_1CILi128EEESB_NSA_ILi64EEESC_EEENS1_10collective10CausalMaskILb1EEEEEEEvNT_6ParamsE,"a",@progbits
	.sectionflags	@""
	.align	4
.nv.constant2._ZN7cutlass13device_kernelINS_4fmha6kernel36Sm100FmhaBwdKernelTmaWarpSpecializedIN4cute5tupleIJiiiiNS5_IJNS5_IJiiEEEiEEEEEENS_6half_tEfNS5_IJNS4_1CILi128EEESB_NSA_ILi64EEESC_EEENS1_10collective10CausalMaskILb1EEEEEEEvNT_6ParamsE:
        /*0000*/ 	.byte	0xf0, 0x21, 0x00, 0x00, 0xc0, 0x37, 0x00, 0x00, 0x20, 0x76, 0x00, 0x00, 0x50, 0x76, 0x00, 0x00
        /*0010*/ 	.byte	0xb0, 0x69, 0x00, 0x00, 0x20, 0x76, 0x00, 0x00


//--------------------- .text._ZN7cutlass13device_kernelINS_4fmha6kernel36Sm100FmhaBwdKernelTmaWarpSpecializedIN4cute5tupleIJiiiiNS5_IJNS5_IJiiEEEiEEEEEENS_6half_tEfNS5_IJNS4_1CILi128EEESB_NSA_ILi64EEESC_EEENS1_10collective10CausalMaskILb1EEEEEEEvNT_6ParamsE --------------------------
	.section	.text._ZN7cutlass13device_kernelINS_4fmha6kernel36Sm100FmhaBwdKernelTmaWarpSpecializedIN4cute5tupleIJiiiiNS5_IJNS5_IJiiEEEiEEEEEENS_6half_tEfNS5_IJNS4_1CILi128EEESB_NSA_ILi64EEESC_EEENS1_10collective10CausalMaskILb1EEEEEEEvNT_6ParamsE,"ax",@progbits
	.align	128
.text._ZN7cutlass13device_kernelINS_4fmha6kernel36Sm100FmhaBwdKernelTmaWarpSpecializedIN4cute5tupleIJiiiiNS5_IJNS5_IJiiEEEiEEEEEENS_6half_tEfNS5_IJNS4_1CILi128EEESB_NSA_ILi64EEESC_EEENS1_10collective10CausalMaskILb1EEEEEEEvNT_6ParamsE:
        .type           _ZN7cutlass13device_kernelINS_4fmha6kernel36Sm100FmhaBwdKernelTmaWarpSpecializedIN4cute5tupleIJiiiiNS5_IJNS5_IJiiEEEiEEEEEENS_6half_tEfNS5_IJNS4_1CILi128EEESB_NSA_ILi64EEESC_EEENS1_10collective10CausalMaskILb1EEEEEEEvNT_6ParamsE,@function
        .size           _ZN7cutlass13device_kernelINS_4fmha6kernel36Sm100FmhaBwdKernelTmaWarpSpecializedIN4cute5tupleIJiiiiNS5_IJNS5_IJiiEEEiEEEEEENS_6half_tEfNS5_IJNS4_1CILi128EEESB_NSA_ILi64EEESC_EEENS1_10collective10CausalMaskILb1EEEEEEEvNT_6ParamsE,(.L_x_308 - _ZN7cutlass13device_kernelINS_4fmha6kernel36Sm100FmhaBwdKernelTmaWarpSpecializedIN4cute5tupleIJiiiiNS5_IJNS5_IJiiEEEiEEEEEENS_6half_tEfNS5_IJNS4_1CILi128EEESB_NSA_ILi64EEESC_EEENS1_10collective10CausalMaskILb1EEEEEEEvNT_6ParamsE)
        .other          _ZN7cutlass13device_kernelINS_4fmha6kernel36Sm100FmhaBwdKernelTmaWarpSpecializedIN4cute5tupleIJiiiiNS5_IJNS5_IJiiEEEiEEEEEENS_6half_tEfNS5_IJNS4_1CILi128EEESB_NSA_ILi64EEESC_EEENS1_10collective10CausalMaskILb1EEEEEEEvNT_6ParamsE,@"STO_CUDA_ENTRY STV_DEFAULT"
_ZN7cutlass13device_kernelINS_4fmha6kernel36Sm100FmhaBwdKernelTmaWarpSpecializedIN4cute5tupleIJiiiiNS5_IJNS5_IJiiEEEiEEEEEENS_6half_tEfNS5_IJNS4_1CILi128EEESB_NSA_ILi64EEESC_EEENS1_10collective10CausalMaskILb1EEEEEEEvNT_6ParamsE:
[----:B------:R-:W1:Y:S02]  /*0000*/  LDC R1, c[0x0][0x37c] ;  /* 0x0000df00ff017b82 */ /* 0x000e640000000800 */
[----:B-1----:R-:W-:Y:S01]  /*0010*/  IADD3 R1, PT, PT, R1, -0x8, RZ ;  /* 0xfffffff801017810 */ /* 0x002fe20007ffe0ff */
[----:B------:R-:W1:Y:S01]  /*0020*/  S2R R14, SR_TID.X ;  /* 0x00000000000e7919 */ /* 0x000e620000002100 */
[----:B------:R-:W-:Y:S01]  /*0030*/  IMAD.MOV.U32 R0, RZ, RZ, 0x33334444 ;  /* 0x33334444ff007424 */ /* 0x000fe200078e00ff */
[----:B------:R-:W-:Y:S02]  /*0040*/  ELECT P0, URZ, PT ;  /* 0x0000000000ff782f */ /* 0x000fe40003800000 */
[----:B------:R-:W-:Y:S01]  /*0050*/  LOP3.LUT R3, R3, 0xfffffffb, RZ, 0xc0, !PT ;  /* 0xfffffffb03037812 */ /* 0x000fe200078ec0ff */
[----:B------:R-:W-:Y:S01]  /*0060*/  BSSY.RECONVERGENT B0, `(.L_x_0) ;  /* 0x000002f000007945 */ /* 0x000fe20003800200 */
[----:B-1----:R-:W-:-:S05]  /*0070*/  SHF.R.U32.HI R5, RZ, 0x5, R14 ;  /* 0x00000005ff057819 */ /* 0x002fca000001160e */
[----:B------:R-:W1:Y:S02]  /*0080*/  SHFL.IDX PT, R100, R5, RZ, 0x1f ;  /* 0x00001fff05647589 */ /* 0x000e6400000e0000 */
[----:B-1----:R-:W-:-:S05]  /*0090*/  IMAD.SHL.U32 R2, R100, 0x4, RZ ;  /* 0x0000000464027824 */ /* 0x002fca00078e00ff */
[----:B------:R-:W-:Y:S01]  /*00a0*/  SHF.R.U64 R0, R0, R2, 0x123333 ;  /* 0x0012333300007419 */ /* 0x000fe20000001202 */
[----:B------:R-:W-:-:S03]  /*00b0*/  IMAD.MOV.U32 R2, RZ, RZ, R14 ;  /* 0x000000ffff027224 */ /* 0x000fc600078e000e */
[----:B------:R-:W-:-:S04]  /*00c0*/  LOP3.LUT R0, R0, 0x7, RZ, 0xc0, !PT ;  /* 0x0000000700007812 */ /* 0x000fc800078ec0ff */
[----:B------:R-:W-:-:S13]  /*00d0*/  ISETP.NE.OR P1, PT, R0, 0x1, !P0 ;  /* 0x000000010000780c */ /* 0x000fda0004725670 */
[----:B------:R-:W-:Y:S01]  /*00e0*/  @P1 LOP3.LUT R3, R3, 0x4, RZ, 0xfc, !PT ;  /* 0x0000000403031812 */ /* 0x000fe200078efcff */
[----:B------:R-:W-:Y:S06]  /*00f0*/  @P1 BRA `(.L_x_1) ;  /* 0x0000000000381947 */ /* 0x000fec0003800000 */
[----:B------:R-:W1:Y:S02]  /*0100*/  LDCU.64 UR4, c[0x0][0x348] ;  /* 0x00006900ff0477ac */ /* 0x000e640008000a00 */
[----:B-1----:R-:W-:Y:S02]  /*0110*/  UIADD3 UR10, UP3, UPT, UR4, 0x300, URZ ;  /* 0x00000300040a7890 */ /* 0x002fe4000ff7e0ff */
[----:B------:R-:W-:Y:S02]  /*0120*/  UIADD3 UR8, UP2, UPT, UR4, 0x100, URZ ;  /* 0x0000010004087890 */ /* 0x000fe4000ff5e0ff */
[----:B------:R-:W-:Y:S02]  /*0130*/  UIADD3 UR6, UP1, UPT, UR4, 0x200, URZ ;  /* 0x0000020004067890 */ /* 0x000fe4000ff3e0ff */
[----:B------:R-:W-:Y:S02]  /*0140*/  UIADD3 UR4, UP0, UPT, UR4, 0x400, URZ ;  /* 0x0000040004047890 */ /* 0x000fe4000ff1e0ff */
[----:B------:R-:W-:-:S02]  /*0150*/  UIADD3.X UR11, UPT, UPT, URZ, UR5, URZ, UP3, !UPT ;  /* 0x00000005ff0b7290 */ /* 0x000fc40009ffe4ff */
[----:B------:R-:W-:Y:S02]  /*0160*/  UIADD3.X UR9, UPT, UPT, URZ, UR5, URZ, UP2, !UPT ;  /* 0x00000005ff097290 */ /* 0x000fe400097fe4ff */
[----:B------:R-:W-:Y:S02]  /*0170*/  UIADD3.X UR7, UPT, UPT, URZ, UR5, URZ, UP1, !UPT ;  /* 0x00000005ff077290 */ /* 0x000fe40008ffe4ff */
[----:B------:R-:W-:-:S03]  /*0180*/  UIADD3.X UR5, UPT, UPT, URZ, UR5, URZ, UP0, !UPT ;  /* 0x00000005ff057290 */ /* 0x000fc600087fe4ff */
[----:B------:R1:W-:Y:S02]  /*0190*/  UTMACCTL.PF [UR10] ;  /* 0x000000000a0079b9 */ /* 0x0003e40008040000 */
[----:B------:R1:W-:Y:S02]  /*01a0*/  UTMACCTL.PF [UR8] ;  /* 0x00000000080079b9 */ /* 0x0003e40008040000 */
[----:B------:R1:W-:Y:S02]  /*01b0*/  UTMACCTL.PF [UR6] ;  /* 0x00000000060079b9 */ /* 0x0003e40008040000 */
[----:B------:R1:W-:Y:S02]  /*01c0*/  UTMACCTL.PF [UR4] ;  /* 0x00000000040079b9 */ /* 0x0003e40008040000 */
[----:B-1----:R-:W-:Y:S05]  /*01d0*/  BRA `(.L_x_2) ;  /* 0x0000000000287947 */ /* 0x002fea0003800000 */
.L_x_1:
[----:B------:R-:W-:-:S13]  /*01e0*/  ISETP.NE.AND P0, PT, R0, 0x2, PT ;  /* 0x000000020000780c */ /* 0x000fda0003f05270 */
[----:B------:R-:W-:Y:S05]  /*01f0*/  @!P0 BRA `(.L_x_3) ;  /* 0x00000000003c8947 */ /* 0x000fea0003800000 */
[----:B------:R-:W-:Y:S02]  /*0200*/  ISETP.NE.AND P0, PT, R0, 0x1, PT ;  /* 0x000000010000780c */ /* 0x000fe40003f05270 */
[----:B------:R-:W-:Y:S02]  /*0210*/  PLOP3.LUT P1, PT, PT, PT, PT, 0x80, 0x8 ;  /* 0x000000000008781c */ /* 0x000fe40003f2f070 */
[----:B------:R-:W-:Y:S02]  /*0220*/  LOP3.LUT R3, R3, 0xfffffffd, RZ, 0xc0, !PT ;  /* 0xfffffffd03037812 */ /* 0x000fe400078ec0ff */
[----:B------:R-:W-:Y:S02]  /*0230*/  PLOP3.LUT P3, PT, PT, PT, PT, 0x80, 0x8 ;  /* 0x000000000008781c */ /* 0x000fe40003f6f070 */
[----:B------:R-:W-:Y:S02]  /*0240*/  PLOP3.LUT P2, PT, PT, PT, PT, 0x8, 0x80 ;  /* 0x000000000080781c */ /* 0x000fe40003f4e170 */
[----:B------:R-:W-:-:S05]  /*0250*/  PLOP3.LUT P5, PT, PT, PT, PT, 0x80, 0x8 ;  /* 0x000000000008781c */ /* 0x000fca0003faf070 */
[----:B------:R-:W-:Y:S01]  /*0260*/  @P1 LOP3.LUT R3, R3, 0x2, RZ, 0xfc, !PT ;  /* 0x0000000203031812 */ /* 0x000fe200078efcff */
[----:B------:R-:W-:Y:S07]  /*0270*/  @P0 BRA `(.L_x_4) ;  /* 0x0000000000340947 */ /* 0x000fee0003800000 */
.L_x_2:
[----:B------:R-:W-:Y:S02]  /*0280*/  PLOP3.LUT P0, PT, PT, PT, PT, 0x8, 0x80 ;  /* 0x000000000080781c */ /* 0x000fe40003f0e170 */
[----:B------:R-:W-:Y:S02]  /*0290*/  LOP3.LUT R3, R3, 0xfffffffd, RZ, 0xc0, !PT ;  /* 0xfffffffd03037812 */ /* 0x000fe400078ec0ff */
[----:B------:R-:W-:Y:S02]  /*02a0*/  PLOP3.LUT P3, PT, PT, PT, PT, 0x80, 0x8 ;  /* 0x000000000008781c */ /* 0x000fe40003f6f070 */
[----:B------:R-:W-:Y:S02]  /*02b0*/  PLOP3.LUT P2, PT, PT, PT, PT, 0x8, 0x80 ;  /* 0x000000000080781c */ /* 0x000fe40003f4e170 */
[----:B------:R-:W-:-:S05]  /*02c0*/  PLOP3.LUT P5, PT, PT, PT, PT, 0x8, 0x80 ;  /* 0x000000000080781c */ /* 0x000fca0003fae170 */
[----:B------:R-:W-:Y:S01]  /*02d0*/  @P0 LOP3.LUT R3, R3, 0x2, RZ, 0xfc, !PT ;  /* 0x0000000203030812 */ /* 0x000fe200078efcff */
[----:B------:R-:W-:Y:S05]  /*02e0*/  BRA `(.L_x_4) ;  /* 0x0000000000187947 */ /* 0x000fea0003800000 */
.L_x_3:
[----:B------:R-:W-:Y:S02]  /*02f0*/  PLOP3.LUT P0, PT, PT, PT, PT, 0x80, 0x8 ;  /* 0x000000000008781c */ /* 0x000fe40003f0f070 */
[----:B------:R-:W-:Y:S02]  /*0300*/  LOP3.LUT R3, R3, 0xfffffffd, RZ, 0xc0, !PT ;  /* 0xfffffffd03037812 */ /* 0x000fe400078ec0ff */
[----:B------:R-:W-:Y:S02]  /*0310*/  PLOP3.LUT P3, PT, PT, PT, PT, 0x8, 0x80 ;  /* 0x000000000080781c */ /* 0x000fe40003f6e170 */
[----:B------:R-:W-:Y:S02]  /*0320*/  PLOP3.LUT P2, PT, PT, PT, PT, 0x80, 0x8 ;  /* 0x000000000008781c */ /* 0x000fe40003f4f070 */
[----:B------:R-:W-:-:S05]  /*0330*/  PLOP3.LUT P5, PT, PT, PT, PT, 0x8, 0x80 ;  /* 0x000000000080781c */ /* 0x000fca0003fae170 */
[----:B------:R-:W-:-:S08]  /*0340*/  @P0 LOP3.LUT R3, R3, 0x2, RZ, 0xfc, !PT ;  /* 0x0000000203030812 */ /* 0x000fd000078efcff */
.L_x_4:
[----:B------:R-:W-:Y:S05]  /*0350*/  BSYNC.RECONVERGENT B0 ;  /* 0x0000000000007941 */ /* 0x000fea0003800200 */
.L_x_0:
[----:B------:R-:W1:Y:S01]  /*0360*/  SHFL.IDX PT, R4, R5, RZ, 0x1f ;  /* 0x00001fff05047589 */ /* 0x000e6200000e0000 */
[----:B------:R-:W-:Y:S02]  /*0370*/  ISETP.NE.AND P0, PT, R0, 0x2, PT ;  /* 0x000000020000780c */ /* 0x000fe40003f05270 */
[----:B-1----:R-:W-:-:S13]  /*0380*/  ISETP.NE.AND P1, PT, R4, RZ, PT ;  /* 0x000000ff0400720c */ /* 0x002fda0003f25270 */
[----:B------:R-:W-:Y:S05]  /*0390*/  @P1 BRA `(.L_x_5) ;  /* 0x0000000000381947 */ /* 0x000fea0003800000 */
[----:B------:R-:W1:Y:S01]  /*03a0*/  S2UR UR4, SR_CgaCtaId ;  /* 0x00000000000479c3 */ /* 0x000e620000008800 */
[----:B------:R-:W-:Y:S01]  /*03b0*/  UMOV UR5, 0x400 ;  /* 0x0000040000057882 */ /* 0x000fe20000000000 */
[----:B------:R-:W-:Y:S01]  /*03c0*/  UMOV UR6, 0x1 ;  /* 0x0000000100067882 */ /* 0x000fe20000000000 */
[----:B------:R-:W-:Y:S01]  /*03d0*/  ELECT P1, URZ, PT ;  /* 0x0000000000ff782f */ /* 0x000fe20003820000 */
[----:B------:R-:W-:-:S04]  /*03e0*/  UIADD3 UR6, UPT, UPT, -UR6, 0x100000, URZ ;  /* 0x0010000006067890 */ /* 0x000fc8000fffe1ff */
[----:B------:R-:W-:Y:S02]  /*03f0*/  USHF.L.U32 UR7, UR6, 0xb, URZ ;  /* 0x0000000b06077899 */ /* 0x000fe400080006ff */
[----:B------:R-:W-:Y:S02]  /*0400*/  USHF.L.U32 UR6, UR6, 0x1, URZ ;  /* 0x0000000106067899 */ /* 0x000fe400080006ff */
[----:B-1----:R-:W-:Y:S01]  /*0410*/  ULEA UR4, UR4, UR5, 0x18 ;  /* 0x0000000504047291 */ /* 0x002fe2000f8ec0ff */
[----:B------:R-:W1:Y:S11]  /*0420*/  FENCE.VIEW.ASYNC.S ;  /* 0x00000000000073c6 */ /* 0x000e760000000000 */
[----:B-1----:R1:W2:Y:S01]  /*0430*/  SYNCS.EXCH.64 URZ, [UR4+0x24800], UR6 ;  /* 0x0248000604ff75b2 */ /* 0x0022a20008000100 */
[----:B------:R1:W3:Y:S01]  /*0440*/  SYNCS.EXCH.64 URZ, [UR4+0x24810], UR6 ;  /* 0x0248100604ff75b2 */ /* 0x0002e20008000100 */
[----:B------:R1:W4:Y:S01]  /*0450*/  SYNCS.EXCH.64 URZ, [UR4+0x24808], UR6 ;  /* 0x0248080604ff75b2 */ /* 0x0003220008000100 */
[----:B------:R1:W1:Y:S01]  /*0460*/  SYNCS.EXCH.64 URZ, [UR4+0x24818], UR6 ;  /* 0x0248180604ff75b2 */ /* 0x0002620008000100 */
[----:B------:R-:W-:Y:S01]  /*0470*/  NOP ;  /* 0x0000000000007918 */ /* 0x000fe20000000000 */
.L_x_5:
[----:B------:R-:W-:Y:S01]  /*0480*/  NOP ;  /* 0x0000000000007918 */ /* 0x000fe20000000000 */
[----:B------:R-:W-:Y:S05]  /*0490*/  @!P0 BRA `(.L_x_6) ;  /* 0x0000000000288947 */ /* 0x000fea0003800000 */
[----:B------:R-:W-:Y:S01]  /*04a0*/  ISETP.NE.AND P0, PT, R0, 0x1, PT ;  /* 0x000000010000780c */ /* 0x000fe20003f05270 */
[----:B------:R-:W-:Y:S02]  /*04b0*/  UPLOP3.LUT UP0, UPT, UPT, UPT, UPT, 0x80, 0x8 ;  /* 0x000000000008789c */ /* 0x000fe40003f0f070 */
[----:B------:R-:W-:Y:S02]  /*04c0*/  UPLOP3.LUT UP4, UPT, UPT, UPT, UPT, 0x40, 0x4 ;  /* 0x000000000004789c */ /* 0x000fe40003f8e870 */
[----:B------:R-:W-:Y:S02]  /*04d0*/  UPLOP3.LUT UP3, UPT, UPT, UPT, UPT, 0x80, 0x8 ;  /* 0x000000000008789c */ /* 0x000fe40003f6f070 */
[----:B------:R-:W-:-:S06]  /*04e0*/  UPLOP3.LUT UP2, UPT, UPT, UPT, UPT, 0x80, 0x8 ;  /* 0x000000000008789c */ /* 0x000fcc0003f4f070 */
[----:B------:R-:W-:Y:S05]  /*04f0*/  @P0 BRA `(.L_x_7) ;  /* 0x0000000000200947 */ /* 0x000fea0003800000 */
[----:B------:R-:W-:Y:S02]  /*0500*/  UPLOP3.LUT UP4, UPT, UPT, UPT, UPT, 0x40, 0x4 ;  /* 0x000000000004789c */ /* 0x000fe40003f8e870 */
[----:B------:R-:W-:Y:S02]  /*0510*/  UPLOP3.LUT UP3, UPT, UPT, UPT, UPT, 0x40, 0x4 ;  /* 0x000000000004789c */ /* 0x000fe40003f6e870 */
[----:B------:R-:W-:Y:S01]  /*0520*/  UPLOP3.LUT UP2, UPT, UPT, UPT, UPT, 0x40, 0x4 ;  /* 0x000000000004789c */ /* 0x000fe20003f4e870 */
[----:B------:R-:W-:Y:S05]  /*0530*/  BRA `(.L_x_7) ;  /* 0x0000000000107947 */ /* 0x000fea0003800000 */
.L_x_6:
[----:B------:R-:W-:Y:S02]  /*0540*/  UPLOP3.LUT UP0, UPT, UPT, UPT, UPT, 0x40, 0x4 ;  /* 0x000000000004789c */ /* 0x000fe40003f0e870 */
[----:B------:R-:W-:Y:S02]  /*0550*/  UPLOP3.LUT UP4, UPT, UPT, UPT, UPT, 0x80, 0x8 ;  /* 0x000000000008789c */ /* 0x000fe40003f8f070 */
[----:B------:R-:W-:Y:S02]  /*0560*/  UPLOP3.LUT UP3, UPT, UPT, UPT, UPT, 0x40, 0x4 ;  /* 0x000000000004789c */ /* 0x000fe40003f6e870 */
[----:B------:R-:W-:Y:S02]  /*0570*/  UPLOP3.LUT UP2, UPT, UPT, UPT, UPT, 0x80, 0x8 ;  /* 0x000000000008789c */ /* 0x000fe40003f4f070 */
.L_x_7:
[----:B------:R-:W5:Y:S02]  /*0580*/  SHFL.IDX PT, R4, R5, RZ, 0x1f ;  /* 0x00001fff05047589 */ /* 0x000f6400000e0000 */
[----:B-----5:R-:W-:-:S13]  /*0590*/  ISETP.NE.AND P0, PT, R4, 0x1, PT ;  /* 0x000000010400780c */ /* 0x020fda0003f05270 */
[----:B------:R-:W-:Y:S05]  /*05a0*/  @P0 BRA `(.L_x_8) ;  /* 0x0000000000300947 */ /* 0x000fea0003800000 */
[----:B-1----:R-:W1:Y:S01]  /*05b0*/  S2UR UR4, SR_CgaCtaId ;  /* 0x00000000000479c3 */ /* 0x002e620000008800 */
[----:B------:R-:W-:Y:S01]  /*05c0*/  UMOV UR6, 0x400 ;  /* 0x0000040000067882 */ /* 0x000fe20000000000 */
[----:B------:R-:W-:Y:S01]  /*05d0*/  UMOV UR5, 0x1 ;  /* 0x0000000100057882 */ /* 0x000fe20000000000 */
[----:B------:R-:W-:Y:S01]  /*05e0*/  ELECT P0, URZ, PT ;  /* 0x0000000000ff782f */ /* 0x000fe20003800000 */
[----:B-1----:R-:W-:Y:S02]  /*05f0*/  ULEA UR6, UR4, UR6, 0x18 ;  /* 0x0000000604067291 */ /* 0x002fe4000f8ec0ff */
[----:B------:R-:W-:-:S04]  /*0600*/  UIADD3 UR4, UPT, UPT, -UR5, 0x100000, URZ ;  /* 0x0010000005047890 */ /* 0x000fc8000fffe1ff */
[----:B------:R-:W-:Y:S02]  /*0610*/  USHF.L.U32 UR5, UR4, 0xb, URZ ;  /* 0x0000000b04057899 */ /* 0x000fe400080006ff */
[----:B------:R-:W-:Y:S01]  /*0620*/  USHF.L.U32 UR4, UR4, 0x1, URZ ;  /* 0x0000000104047899 */ /* 0x000fe200080006ff */
[----:B------:R-:W1:Y:S11]  /*0630*/  FENCE.VIEW.ASYNC.S ;  /* 0x00000000000073c6 */ /* 0x000e760000000000 */
[----:B-1----:R1:W1:Y:S01]  /*0640*/  SYNCS.EXCH.64 URZ, [UR6+0x24820], UR4 ;  /* 0x0248200406ff75b2 */ /* 0x0022620008000100 */
[----:B------:R1:W1:Y:S01]  /*0650*/  SYNCS.EXCH.64 URZ, [UR6+0x24828], UR4 ;  /* 0x0248280406ff75b2 */ /* 0x0002620008000100 */
[----:B------:R-:W-:Y:S01]  /*0660*/  NOP ;  /* 0x0000000000007918 */ /* 0x000fe20000000000 */
.L_x_8:
[----:B------:R-:W5:Y:S01]  /*0670*/  SHFL.IDX PT, R4, R5, RZ, 0x1f ;  /* 0x00001fff05047589 */ /* 0x000f6200000e0000 */
[----:B------:R-:W-:Y:S01]  /*0680*/  NOP ;  /* 0x0000000000007918 */ /* 0x000fe20000000000 */
[----:B-----5:R-:W-:-:S13]  /*0690*/  ISETP.NE.AND P0, PT, R4, 0x2, PT ;  /* 0x000000020400780c */ /* 0x020fda0003f05270 */
[----:B------:R-:W-:Y:S05]  /*06a0*/  @P0 BRA `(.L_x_9) ;  /* 0x0000000000400947 */ /* 0x000fea0003800000 */
[----:B-1----:R-:W1:Y:S01]  /*06b0*/  S2UR UR4, SR_CgaCtaId ;  /* 0x00000000000479c3 */ /* 0x002e620000008800 */
[----:B------:R-:W-:Y:S01]  /*06c0*/  UMOV UR5, 0x400 ;  /* 0x0000040000057882 */ /* 0x000fe20000000000 */
[----:B------:R-:W-:Y:S01]  /*06d0*/  UMOV UR8, 0x20 ;  /* 0x0000002000087882 */ /* 0x000fe20000000000 */
[----:B------:R-:W-:Y:S01]  /*06e0*/  UMOV UR6, 0x100 ;  /* 0x0000010000067882 */ /* 0x000fe20000000000 */
[----:B------:R-:W-:-:S04]  /*06f0*/  UIADD3 UR8, UPT, UPT, -UR8, 0x100000, URZ ;  /* 0x0010000008087890 */ /* 0x000fc8000fffe1ff */
[----:B------:R-:W-:Y:S02]  /*0700*/  USHF.L.U32 UR9, UR8, 0xb, URZ ;  /* 0x0000000b08097899 */ /* 0x000fe400080006ff */
[----:B------:R-:W-:Y:S02]  /*0710*/  USHF.L.U32 UR8, UR8, 0x1, URZ ;  /* 0x0000000108087899 */ /* 0x000fe400080006ff */
[----:B------:R-:W-:-:S04]  /*0720*/  UIADD3 UR6, UPT, UPT, -UR6, 0x100000, URZ ;  /* 0x0010000006067890 */ /* 0x000fc8000fffe1ff */
[----:B------:R-:W-:Y:S02]  /*0730*/  USHF.L.U32 UR7, UR6, 0xb, URZ ;  /* 0x0000000b06077899 */ /* 0x000fe400080006ff */
[----:B------:R-:W-:Y:S01]  /*0740*/  USHF.L.U32 UR6, UR6, 0x1, URZ ;  /* 0x0000000106067899 */ /* 0x000fe200080006ff */
[----:B------:R-:W-:Y:S01]  /*0750*/  ELECT P0, URZ, PT ;  /* 0x0000000000ff782f */ /* 0x000fe20003800000 */
[----:B-1----:R-:W-:Y:S01]  /*0760*/  ULEA UR4, UR4, UR5, 0x18 ;  /* 0x0000000504047291 */ /* 0x002fe2000f8ec0ff */
[----:B------:R-:W1:Y:S11]  /*0770*/  FENCE.VIEW.ASYNC.S ;  /* 0x00000000000073c6 */ /* 0x000e760000000000 */
[----:B-1----:R1:W1:Y:S01]  /*0780*/  SYNCS.EXCH.64 URZ, [UR4+0x24830], UR8 ;  /* 0x0248300804ff75b2 */ /* 0x0022620008000100 */
[----:B------:R1:W1:Y:S01]  /*0790*/  SYNCS.EXCH.64 URZ, [UR4+0x24838], UR6 ;  /* 0x0248380604ff75b2 */ /* 0x0002620008000100 */
[----:B------:R-:W-:Y:S01]  /*07a0*/  NOP ;  /* 0x0000000000007918 */ /* 0x000fe20000000000 */
.L_x_9:
        /* <DEDUP_REMOVED lines=20> */
.L_x_10:
        /* <DEDUP_REMOVED lines=20> */
.L_x_11:
        /* <DEDUP_REMOVED lines=20> */
.L_x_12:
        /* <DEDUP_REMOVED lines=20> */
.L_x_13:
        /* <DEDUP_REMOVED lines=20> */
.L_x_14:
        /* <DEDUP_REMOVED lines=20> */
.L_x_15:
        /* <DEDUP_REMOVED lines=19> */
[----:B------:R1:W1:Y:S01]  /*1060*/  SYNCS.EXCH.64 URZ, [UR4+0x248a8], UR8 ;  /* 0x0248a80804ff75b2 */ /* 0x0002620008000100 */
[----:B------:R1:W1:Y:S01]  /*1070*/  SYNCS.EXCH.64 URZ, [UR4+0x248b8], UR6 ;  /* 0x0248b80604ff75b2 */ /* 0x0002620008000100 */
[----:B------:R-:W-:Y:S01]  /*1080*/  NOP ;  /* 0x0000000000007918 */ /* 0x000fe20000000000 */
.L_x_16:
[----:B------:R-:W5:Y:S01]  /*1090*/  LDC.64 R4, c[0x0][0x380] ;  /* 0x0000e000ff047b82 */ /* 0x000f620000000a00 */
[----:B------:R-:W-:-:S07]  /*10a0*/  NOP ;  /* 0x0000000000007918 */ /* 0x000fce0000000000 */
[----:B-1----:R-:W1:Y:S08]  /*10b0*/  S2UR UR4, SR_CTAID.X ;  /* 0x00000000000479c3 */ /* 0x002e700000002500 */
[----:B------:R-:W1:Y:S01]  /*10c0*/  S2UR UR13, SR_CTAID.Y ;  /* 0x00000000000d79c3 */ /* 0x000e620000002600 */
[----:B-----5:R-:W-:-:S07]  /*10d0*/  VIADD R7, R4, 0x7f ;  /* 0x0000007f04077836 */ /* 0x020fce0000000000 */
[----:B------:R-:W2:Y:S01]  /*10e0*/  S2UR UR14, SR_CTAID.Z ;  /* 0x00000000000e79c3 */ /* 0x000ea20000002700 */
[----:B------:R-:W-:Y:S01]  /*10f0*/  SHF.R.S32.HI R6, RZ, 0x1f, R7 ;  /* 0x0000001fff067819 */ /* 0x000fe20000011407 */
[----:B-1----:R-:W-:-:S03]  /*1100*/  USHF.L.U32 UR19, UR4, 0x7, URZ ;  /* 0x0000000704137899 */ /* 0x002fc600080006ff */
[----:B------:R-:W-:Y:S01]  /*1110*/  LEA.HI R6, R6, R7, RZ, 0x7 ;  /* 0x0000000706067211 */ /* 0x000fe200078f38ff */
[----:B------:R-:W-:-:S03]  /*1120*/  ULOP3.LUT UR4, UR4, 0x1ffffff, URZ, 0xc0, !UPT ;  /* 0x01ffffff04047892 */ /* 0x000fc6000f8ec0ff */
[----:B------:R-:W-:Y:S01]  /*1130*/  SHF.R.S32.HI R8, RZ, 0x7, R6 ;  /* 0x00000007ff087819 */ /* 0x000fe20000011406 */
[----:B--234-:R-:W-:Y:S08]  /*1140*/  BAR.SYNC.DEFER_BLOCKING 0x0 ;  /* 0x0000000000007b1d */ /* 0x01cff00000010000 */
[----:B------:R-:W-:Y:S01]  /*1150*/  BAR.SYNC.DEFER_BLOCKING 0x0 ;  /* 0x0000000000007b1d */ /* 0x000fe20000010000 */
[----:B------:R-:W-:Y:S01]  /*1160*/  ISETP.LE.U32.AND P0, PT, R5, UR19, PT ;  /* 0x0000001305007c0c */ /* 0x000fe2000bf03070 */
[----:B------:R-:W-:-:S04]  /*1170*/  IMAD.U32 R74, RZ, RZ, UR4 ;  /* 0x00000004ff4a7e24 */ /* 0x000fc8000f8e00ff */
[----:B------:R1:W-:Y:S08]  /*1180*/  STL [R1+0x4], R8 ;  /* 0x0000040801007387 */ /* 0x0003f00000100800 */
[----:B------:R-:W-:Y:S05]  /*1190*/  @P0 EXIT ;  /* 0x000000000000094d */ /* 0x000fea0003800000 */
[----:B------:R-:W2:Y:S01]  /*11a0*/  LDCU UR4, c[0x0][0x390] ;  /* 0x00007200ff0477ac */ /* 0x000ea20008000800 */
[----:B------:R-:W-:Y:S01]  /*11b0*/  IADD3 R5, PT, PT, R8, -R74, RZ ;  /* 0x8000004a08057210 */ /* 0x000fe20007ffe0ff */
[----:B------:R-:W3:Y:S04]  /*11c0*/  LDCU.64 UR22, c[0x0][0x358] ;  /* 0x00006b00ff1677ac */ /* 0x000ee80008000a00 */
[----:B--2---:R-:W-:-:S05]  /*11d0*/  IMAD R6, R5, UR4, RZ ;  /* 0x0000000405067c24 */ /* 0x004fca000f8e02ff */
[----:B------:R2:W-:Y:S01]  /*11e0*/  STL [R1], R6 ;  /* 0x0000000601007387 */ /* 0x0005e20000100800 */
[----:B------:R-:W-:-:S13]  /*11f0*/  ISETP.GT.AND P0, PT, R6, RZ, PT ;  /* 0x000000ff0600720c */ /* 0x000fda0003f04270 */
[----:B---3--:R-:W-:Y:S05]  /*1200*/  @P0 BRA `(.L_x_17) ;  /* 0x0000000c00d80947 */ /* 0x008fea0003800000 */
[----:B------:R-:W3:Y:S01]  /*1210*/  LDC R14, c[0x0][0x360] ;  /* 0x0000d800ff0e7b82 */ /* 0x000ee20000000800 */
[----:B------:R-:W4:Y:S01]  /*1220*/  LDCU.64 UR4, c[0x0][0x988] ;  /* 0x00013100ff0477ac */ /* 0x000f220008000a00 */
[----:B------:R-:W-:Y:S01]  /*1230*/  MOV R4, 0x1320 ;  /* 0x0000132000047802 */ /* 0x000fe20000000f00 */
[----:B------:R-:W5:Y:S01]  /*1240*/  LDCU.64 UR6, c[0x0][0x9a0] ;  /* 0x00013400ff0677ac */ /* 0x000f620008000a00 */
[----:B------:R-:W1:Y:S01]  /*1250*/  LDCU UR8, c[0x0][0x990] ;  /* 0x00013200ff0877ac */ /* 0x000e620008000800 */
[----:B------:R-:W1:Y:S01]  /*1260*/  LDCU UR9, c[0x0][0x9a8] ;  /* 0x00013500ff0977ac */ /* 0x000e620008000800 */
[----:B----4-:R-:W-:Y:S02]  /*1270*/  UIMAD UR5, UR13, UR5, URZ ;  /* 0x000000050d0572a4 */ /* 0x010fe4000f8e02ff */
[----:B-----5:R-:W-:Y:S01]  /*1280*/  UIMAD UR13, UR13, UR7, URZ ;  /* 0x000000070d0d72a4 */ /* 0x020fe2000f8e02ff */
[----:B---3--:R-:W-:Y:S01]  /*1290*/  IMAD.IADD R0, R2, 0x1, R14 ;  /* 0x0000000102007824 */ /* 0x008fe200078e020e */
[----:B------:R-:W-:Y:S01]  /*12a0*/  UIMAD UR5, UR19, UR4, UR5 ;  /* 0x00000004130572a4 */ /* 0x000fe2000f8e0205 */
[----:B--2---:R-:W-:Y:S01]  /*12b0*/  LOP3.LUT R6, R14, 0xffff, RZ, 0xc0, !PT ;  /* 0x0000ffff0e067812 */ /* 0x004fe200078ec0ff */
[----:B------:R-:W-:-:S02]  /*12c0*/  UIMAD UR13, UR19, UR6, UR13 ;  /* 0x00000006130d72a4 */ /* 0x000fc4000f8e020d */
[----:B------:R-:W-:Y:S01]  /*12d0*/  LOP3.LUT R0, R0, 0x1fff, RZ, 0x3c, !PT ;  /* 0x00001fff00007812 */ /* 0x000fe200078e3cff */
[----:B-1----:R-:W-:Y:S02]  /*12e0*/  UIMAD UR5, UR14, UR8, UR5 ;  /* 0x000000080e0572a4 */ /* 0x002fe4000f8e0205 */
[----:B------:R-:W-:Y:S01]  /*12f0*/  UIMAD UR14, UR14, UR9, UR13 ;  /* 0x000000090e0e72a4 */ /* 0x000fe2000f8e020d */
[----:B------:R-:W-:-:S11]  /*1300*/  LOP3.LUT R0, R0, 0xffff, RZ, 0xc0, !PT ;  /* 0x0000ffff00007812 */ /* 0x000fd600078ec0ff */
[----:B------:R-:W-:Y:S05]  /*1310*/  CALL.REL.NOINC `($__internal_3_$__cuda_sm20_div_u16) ;  /* 0x000000fc00707944 */ /* 0x000fea0003c00000 */
[----:B------:R-:W-:Y:S01]  /*1320*/  LOP3.LUT R16, R16, 0x3, RZ, 0xc0, !PT ;  /* 0x0000000310107812 */ /* 0x000fe200078ec0ff */
[----:B------:R-:W1:Y:S01]  /*1330*/  LDCU UR4, c[0x0][0x388] ;  /* 0x00007100ff0477ac */ /* 0x000e620008000800 */
[----:B------:R-:W-:Y:S01]  /*1340*/  BSSY.RECONVERGENT B1, `(.L_x_18) ;  /* 0x000001d000017945 */ /* 0x000fe20003800200 */
[----:B------:R-:W-:Y:S01]  /*1350*/  IMAD.MOV.U32 R6, RZ, RZ, R2 ;  /* 0x000000ffff067224 */ /* 0x000fe200078e0002 */
[----:B------:R-:W-:-:S13]  /*1360*/  ISETP.NE.AND P0, PT, R16, 0x2, PT ;  /* 0x000000021000780c */ /* 0x000fda0003f05270 */
[----:B------:R-:W-:Y:S05]  /*1370*/  @!P0 BRA `(.L_x_19) ;  /* 0x0000000000648947 */ /* 0x000fea0003800000 */
[----:B------:R-:W2:Y:S01]  /*1380*/  LDC R5, c[0x0][0x384] ;  /* 0x0000e100ff057b82 */ /* 0x000ea20000000800 */
[----:B------:R-:W-:Y:S01]  /*1390*/  HFMA2 R7, -RZ, RZ, 0, 0 ;  /* 0x00000000ff077431 */ /* 0x000fe200000001ff */
[----:B------:R-:W-:-:S07]  /*13a0*/  MOV R6, R2 ;  /* 0x0000000200067202 */ /* 0x000fce0000000f00 */
.L_x_22:
[----:B------:R-:W-:Y:S01]  /*13b0*/  LOP3.LUT R3, R6, 0x7f, RZ, 0xc0, !PT ;  /* 0x0000007f06037812 */ /* 0x000fe200078ec0ff */
[----:B------:R-:W-:Y:S01]  /*13c0*/  VIADD R7, R7, 0x1 ;  /* 0x0000000107077836 */ /* 0x000fe20000000000 */
[----:B------:R-:W-:Y:S03]  /*13d0*/  BSSY.RECONVERGENT B0, `(.L_x_20) ;  /* 0x0000011000007945 */ /* 0x000fe60003800200 */
[----:B------:R-:W-:Y:S01]  /*13e0*/  VIADD R4, R3, UR19 ;  /* 0x0000001303047c36 */ /* 0x000fe20008000000 */
[----:B------:R-:W-:Y:S04]  /*13f0*/  LOP3.LUT R0, R7, R16, RZ, 0x3c, !PT ;  /* 0x0000001007007212 */ /* 0x000fe800078e3cff */
[----:B--2---:R-:W-:Y:S02]  /*1400*/  ISETP.GE.U32.AND P0, PT, R4, R5, PT ;  /* 0x000000050400720c */ /* 0x004fe40003f06070 */
[----:B------:R-:W-:Y:S11]  /*1410*/  ISETP.NE.AND P2, PT, R0, 0x2, PT ;  /* 0x000000020000780c */ /* 0x000ff60003f45270 */
[----:B------:R-:W-:Y:S05]  /*1420*/  @P0 BRA `(.L_x_21) ;  /* 0x00000000002c0947 */ /* 0x000fea0003800000 */
[----:B------:R-:W-:Y:S04]  /*1430*/  SHF.R.U32.HI R0, RZ, 0x7, R6 ;  /* 0x00000007ff007819 */ /* 0x000fe80000011606 */
[----:B-1----:R-:W-:Y:S11]  /*1440*/  ISETP.GE.AND P0, PT, R0, UR4, PT ;  /* 0x0000000400007c0c */ /* 0x002ff6000bf06270 */
[----:B------:R-:W-:Y:S02]  /*1450*/  @!UPT UIADD3 URZ, UPT, UPT, URZ, URZ, URZ ;  /* 0x000000fffffff290 */ /* 0x000fe4000fffe0ff */
[----:B------:R-:W1:Y:S08]  /*1460*/  @!P0 LDC R4, c[0x0][0x988] ;  /* 0x00026200ff048b82 */ /* 0x000e700000000800 */
[----:B------:R-:W2:Y:S01]  /*1470*/  @!P0 LDC.64 R8, c[0x0][0x980] ;  /* 0x00026000ff088b82 */ /* 0x000ea20000000a00 */
[----:B-1----:R-:W-:Y:S05]  /*1480*/  @!P0 IMAD R0, R3, R4, R0 ;  /* 0x0000000403008224 */ /* 0x002fea00078e0200 */
[C---:B------:R-:W-:Y:S04]  /*1490*/  @!P0 IADD3 R3, P1, PT, R0.reuse, UR5, RZ ;  /* 0x0000000500038c10 */ /* 0x040fe8000ff3e0ff */
[----:B------:R-:W-:Y:S02]  /*14a0*/  @!P0 LEA.HI.X.SX32 R0, R0, RZ, 0x1, P1 ;  /* 0x000000ff00008211 */ /* 0x000fe400008f0eff */
[C---:B--2---:R-:W-:Y:S04]  /*14b0*/  @!P0 LEA R8, P1, R3.reuse, R8, 0x1 ;  /* 0x0000000803088211 */ /* 0x044fe800078208ff */
[----:B------:R-:W-:Y:S05]  /*14c0*/  @!P0 LEA.HI.X R9, R3, R9, R0, 0x1, P1 ;  /* 0x0000000903098211 */ /* 0x000fea00008f0c00 */
[----:B------:R2:W-:Y:S04]  /*14d0*/  @!P0 STG.E.U16 desc[UR22][R8.64], RZ ;  /* 0x000000ff08008986 */ /* 0x0005e8000c101516 */
.L_x_21:
[----:B-1----:R-:W-:Y:S05]  /*14e0*/  BSYNC.RECONVERGENT B0 ;  /* 0x0000000000007941 */ /* 0x002fea0003800200 */
.L_x_20:
[----:B------:R-:W-:Y:S01]  /*14f0*/  IADD3 R6, PT, PT, R14, R6, RZ ;  /* 0x000000060e067210 */ /* 0x000fe20007ffe0ff */
[----:B------:R-:W-:Y:S06]  /*1500*/  @P2 BRA `(.L_x_22) ;  /* 0xfffffffc00a82947 */ /* 0x000fec000383ffff */
.L_x_19:
[----:B-1----:R-:W-:Y:S05]  /*1510*/  BSYNC.RECONVERGENT B1 ;  /* 0x0000000000017941 */ /* 0x002fea0003800200 */
.L_x_18:
[----:B------:R-:W1:Y:S01]  /*1520*/  LDC R17, c[0x0][0x384] ;  /* 0x0000e100ff117b82 */ /* 0x000e620000000800 */
[----:B------:R-:W-:Y:S01]  /*1530*/  BSSY.RECONVERGENT B1, `(.L_x_23) ;  /* 0x0000052000017945 */ /* 0x000fe20003800200 */
[C---:B------:R-:W-:Y:S01]  /*1540*/  LEA R5, R14.reuse, R6, 0x1 ;  /* 0x000000060e057211 */ /* 0x040fe200078e08ff */
[C---:B------:R-:W-:Y:S01]  /*1550*/  IMAD R4, R14.reuse, 0x3, R6 ;  /* 0x000000030e047824 */ /* 0x040fe200078e0206 */
[----:B------:R-:W-:Y:S01]  /*1560*/  SHF.L.U32 R15, R14, 0x2, RZ ;  /* 0x000000020e0f7819 */ /* 0x000fe200000006ff */
[----:B------:R-:W3:Y:S01]  /*1570*/  LDCU UR4, c[0x0][0x388] ;  /* 0x00007100ff0477ac */ /* 0x000ee20008000800 */
[----:B------:R-:W-:-:S07]  /*1580*/  IADD3 R3, PT, PT, R6, R14, RZ ;  /* 0x0000000e06037210 */ /* 0x000fce0007ffe0ff */
.L_x_32:
[----:B------:R-:W-:Y:S01]  /*1590*/  LOP3.LUT R7, R6, 0x7f, RZ, 0xc0, !PT ;  /* 0x0000007f06077812 */ /* 0x000fe200078ec0ff */
[----:B------:R-:W-:Y:S01]  /*15a0*/  BSSY.RECONVERGENT B0, `(.L_x_24) ;  /* 0x0000018000007945 */ /* 0x000fe20003800200 */
[----:B--234-:R-:W-:Y:S02]  /*15b0*/  LOP3.LUT R9, R3, 0x7f, RZ, 0xc0, !PT ;  /* 0x0000007f03097812 */ /* 0x01cfe400078ec0ff */
[----:B------:R-:W-:Y:S01]  /*15c0*/  LOP3.LUT R10, R5, 0x7f, RZ, 0xc0, !PT ;  /* 0x0000007f050a7812 */ /* 0x000fe200078ec0ff */
[----:B-1----:R-:W-:Y:S01]  /*15d0*/  VIADD R13, R7, UR19 ;  /* 0x00000013070d7c36 */ /* 0x002fe20008000000 */
[----:B------:R-:W-:Y:S01]  /*15e0*/  LOP3.LUT R11, R4, 0x7f, RZ, 0xc0, !PT ;  /* 0x0000007f040b7812 */ /* 0x000fe200078ec0ff */
[----:B------:R-:W-:Y:S02]  /*15f0*/  VIADD R12, R9, UR19 ;  /* 0x00000013090c7c36 */ /* 0x000fe40008000000 */
[----:B------:R-:W-:Y:S01]  /*1600*/  VIADD R8, R10, UR19 ;  /* 0x000000130a087c36 */ /* 0x000fe20008000000 */
[-C--:B-1----:R-:W-:Y:S01]  /*1610*/  ISETP.GE.U32.AND P0, PT, R13, R17.reuse, PT ;  /* 0x000000110d00720c */ /* 0x082fe20003f06070 */
[----:B------:R-:W-:Y:S01]  /*1620*/  VIADD R0, R11, UR19 ;  /* 0x000000130b007c36 */ /* 0x000fe20008000000 */
[-C--:B------:R-:W-:Y:S02]  /*1630*/  ISETP.GE.U32.AND P4, PT, R12, R17.reuse, PT ;  /* 0x000000110c00720c */ /* 0x080fe40003f86070 */
[-C--:B------:R-:W-:Y:S02]  /*1640*/  ISETP.GE.U32.AND P2, PT, R8, R17.reuse, PT ;  /* 0x000000110800720c */ /* 0x080fe40003f46070 */
[----:B------:R-:W-:Y:S07]  /*1650*/  ISETP.GE.U32.AND P1, PT, R0, R17, PT ;  /* 0x000000110000720c */ /* 0x000fee0003f26070 */
[----:B------:R-:W-:Y:S06]  /*1660*/  @P0 BRA `(.L_x_25) ;  /* 0x00000000002c0947 */ /* 0x000fec0003800000 */
[----:B------:R-:W-:Y:S04]  /*1670*/  SHF.R.U32.HI R0, RZ, 0x7, R6 ;  /* 0x00000007ff007819 */ /* 0x000fe80000011606 */
[----:B---3--:R-:W-:Y:S11]  /*1680*/  ISETP.GE.AND P0, PT, R0, UR4, PT ;  /* 0x0000000400007c0c */ /* 0x008ff6000bf06270 */
        /* <DEDUP_REMOVED lines=9> */
.L_x_25:
[----:B---3--:R-:W-:Y:S05]  /*1720*/  BSYNC.RECONVERGENT B0 ;  /* 0x0000000000007941 */ /* 0x008fea0003800200 */
.L_x_24:
[----:B------:R-:W-:Y:S04]  /*1730*/  BSSY.RECONVERGENT B0, `(.L_x_26) ;  /* 0x000000d000007945 */ /* 0x000fe80003800200 */
[----:B------:R-:W-:Y:S05]  /*1740*/  @P4 BRA `(.L_x_27) ;  /* 0x00000000002c4947 */ /* 0x000fea0003800000 */
[----:B------:R-:W-:Y:S04]  /*1750*/  SHF.R.U32.HI R0, RZ, 0x7, R3 ;  /* 0x00000007ff007819 */ /* 0x000fe80000011603 */
[----:B------:R-:W-:Y:S11]  /*1760*/  ISETP.GE.AND P0, PT, R0, UR4, PT ;  /* 0x0000000400007c0c */ /* 0x000ff6000bf06270 */
[----:B------:R-:W-:Y:S02]  /*1770*/  @!UPT UIADD3 URZ, UPT, UPT, URZ, URZ, URZ ;  /* 0x000000fffffff290 */ /* 0x000fe4000fffe0ff */
[----:B------:R-:W2:Y:S08]  /*1780*/  @!P0 LDC R7, c[0x0][0x988] ;  /* 0x00026200ff078b82 */ /* 0x000eb00000000800 */
[----:B-1----:R-:W1:Y:S01]  /*1790*/  @!P0 LDC.64 R12, c[0x0][0x980] ;  /* 0x00026000ff0c8b82 */ /* 0x002e620000000a00 */
[----:B--2---:R-:W-:Y:S05]  /*17a0*/  @!P0 IMAD R0, R9, R7, R0 ;  /* 0x0000000709008224 */ /* 0x004fea00078e0200 */
[C---:B------:R-:W-:Y:S04]  /*17b0*/  @!P0 IADD3 R7, P3, PT, R0.reuse, UR5, RZ ;  /* 0x0000000500078c10 */ /* 0x040fe8000ff7e0ff */
[----:B------:R-:W-:Y:S02]  /*17c0*/  @!P0 LEA.HI.X.SX32 R0, R0, RZ, 0x1, P3 ;  /* 0x000000ff00008211 */ /* 0x000fe400018f0eff */
[C---:B-1----:R-:W-:Y:S04]  /*17d0*/  @!P0 LEA R12, P3, R7.reuse, R12, 0x1 ;  /* 0x0000000c070c8211 */ /* 0x042fe800078608ff */
[----:B------:R-:W-:Y:S05]  /*17e0*/  @!P0 LEA.HI.X R13, R7, R13, R0, 0x1, P3 ;  /* 0x0000000d070d8211 */ /* 0x000fea00018f0c00 */
[----:B------:R2:W-:Y:S04]  /*17f0*/  @!P0 STG.E.U16 desc[UR22][R12.64], RZ ;  /* 0x000000ff0c008986 */ /* 0x0005e8000c101516 */
.L_x_27:
[----:B------:R-:W-:Y:S05]  /*1800*/  BSYNC.RECONVERGENT B0 ;  /* 0x0000000000007941 */ /* 0x000fea0003800200 */
.L_x_26:
[----:B------:R-:W-:Y:S04]  /*1810*/  BSSY.RECONVERGENT B0, `(.L_x_28) ;  /* 0x000000d000007945 */ /* 0x000fe80003800200 */
[----:B------:R-:W-:Y:S05]  /*1820*/  @P2 BRA `(.L_x_29) ;  /* 0x00000000002c2947 */ /* 0x000fea0003800000 */
[----:B------:R-:W-:Y:S04]  /*1830*/  SHF.R.U32.HI R0, RZ, 0x7, R5 ;  /* 0x00000007ff007819 */ /* 0x000fe80000011605 */
[----:B------:R-:W-:Y:S11]  /*1840*/  ISETP.GE.AND P0, PT, R0, UR4, PT ;  /* 0x0000000400007c0c */ /* 0x000ff6000bf06270 */
[----:B------:R-:W-:Y:S02]  /*1850*/  @!UPT UIADD3 URZ, UPT, UPT, URZ, URZ, URZ ;  /* 0x000000fffffff290 */ /* 0x000fe4000fffe0ff */
[----:B------:R-:W3:Y:S08]  /*1860*/  @!P0 LDC R7, c[0x0][0x988] ;  /* 0x00026200ff078b82 */ /* 0x000ef00000000800 */
[----:B------:R-:W4:Y:S01]  /*1870*/  @!P0 LDC.64 R8, c[0x0][0x980] ;  /* 0x00026000ff088b82 */ /* 0x000f220000000a00 */
[----:B---3--:R-:W-:Y:S05]  /*1880*/  @!P0 IMAD R0, R10, R7, R0 ;  /* 0x000000070a008224 */ /* 0x008fea00078e0200 */
[C---:B------:R-:W-:Y:S04]  /*1890*/  @!P0 IADD3 R7, P2, PT, R0.reuse, UR5, RZ ;  /* 0x0000000500078c10 */ /* 0x040fe8000ff5e0ff */
[----:B------:R-:W-:Y:S02]  /*18a0*/  @!P0 LEA.HI.X.SX32 R0, R0, RZ, 0x1, P2 ;  /* 0x000000ff00008211 */ /* 0x000fe400010f0eff */
[C---:B----4-:R-:W-:Y:S04]  /*18b0*/  @!P0 LEA R8, P2, R7.reuse, R8, 0x1 ;  /* 0x0000000807088211 */ /* 0x050fe800078408ff */
[----:B------:R-:W-:Y:S05]  /*18c0*/  @!P0 LEA.HI.X R9, R7, R9, R0, 0x1, P2 ;  /* 0x0000000907098211 */ /* 0x000fea00010f0c00 */
[----:B------:R3:W-:Y:S04]  /*18d0*/  @!P0 STG.E.U16 desc[UR22][R8.64], RZ ;  /* 0x000000ff08008986 */ /* 0x0007e8000c101516 */
.L_x_29:
[----:B------:R-:W-:Y:S05]  /*18e0*/  BSYNC.RECONVERGENT B0 ;  /* 0x0000000000007941 */ /* 0x000fea0003800200 */
.L_x_28:
[----:B------:R-:W-:Y:S01]  /*18f0*/  IADD3 R7, PT, PT, R14, R6, R14 ;  /* 0x000000060e077210 */ /* 0x000fe20007ffe00e */
[----:B------:R-:W-:Y:S04]  /*1900*/  BSSY.RECONVERGENT B0, `(.L_x_30) ;  /* 0x000000d000007945 */ /* 0x000fe80003800200 */
[----:B------:R-:W-:Y:S05]  /*1910*/  @P1 BRA `(.L_x_31) ;  /* 0x00000000002c1947 */ /* 0x000fea0003800000 */
[----:B------:R-:W-:Y:S04]  /*1920*/  SHF.R.U32.HI R0, RZ, 0x7, R4 ;  /* 0x00000007ff007819 */ /* 0x000fe80000011604 */
[----:B------:R-:W-:Y:S11]  /*1930*/  ISETP.GE.AND P0, PT, R0, UR4, PT ;  /* 0x0000000400007c0c */ /* 0x000ff6000bf06270 */
[----:B------:R-:W-:Y:S02]  /*1940*/  @!UPT UIADD3 URZ, UPT, UPT, URZ, URZ, URZ ;  /* 0x000000fffffff290 */ /* 0x000fe4000fffe0ff */
[----:B------:R-:W4:Y:S08]  /*1950*/  @!P0 LDC R6, c[0x0][0x988] ;  /* 0x00026200ff068b82 */ /* 0x000f300000000800 */
[----:B---3--:R-:W3:Y:S01]  /*1960*/  @!P0 LDC.64 R8, c[0x0][0x980] ;  /* 0x00026000ff088b82 */ /* 0x008ee20000000a00 */
[----:B----4-:R-:W-:Y:S05]  /*1970*/  @!P0 IMAD R0, R11, R6, R0 ;  /* 0x000000060b008224 */ /* 0x010fea00078e0200 */
[C---:B------:R-:W-:Y:S04]  /*1980*/  @!P0 IADD3 R6, P1, PT, R0.reuse, UR5, RZ ;  /* 0x0000000500068c10 */ /* 0x040fe8000ff3e0ff */
[----:B------:R-:W-:Y:S02]  /*1990*/  @!P0 LEA.HI.X.SX32 R0, R0, RZ, 0x1, P1 ;  /* 0x000000ff00008211 */ /* 0x000fe400008f0eff */
[C---:B---3--:R-:W-:Y:S04]  /*19a0*/  @!P0 LEA R8, P1, R6.reuse, R8, 0x1 ;  /* 0x0000000806088211 */ /* 0x048fe800078208ff */
[----:B------:R-:W-:Y:S05]  /*19b0*/  @!P0 LEA.HI.X R9, R6, R9, R0, 0x1, P1 ;  /* 0x0000000906098211 */ /* 0x000fea00008f0c00 */
[----:B------:R4:W-:Y:S04]  /*19c0*/  @!P0 STG.E.U16 desc[UR22][R8.64], RZ ;  /* 0x000000ff08008986 */ /* 0x0009e8000c101516 */
.L_x_31:
[----:B------:R-:W-:Y:S05]  /*19d0*/  BSYNC.RECONVERGENT B0 ;  /* 0x0000000000007941 */ /* 0x000fea0003800200 */
.L_x_30:
[----:B------:R-:W-:Y:S01]  /*19e0*/  IADD3 R6, PT, PT, R14, R7, R14 ;  /* 0x000000070e067210 */ /* 0x000fe20007ffe00e */
[C---:B------:R-:W-:Y:S01]  /*19f0*/  IMAD.IADD R5, R15.reuse, 0x1, R5 ;  /* 0x000000010f057824 */ /* 0x040fe200078e0205 */
[C---:B------:R-:W-:Y:S01]  /*1a00*/  IADD3 R4, PT, PT, R15.reuse, R4, RZ ;  /* 0x000000040f047210 */ /* 0x040fe20007ffe0ff */
[----:B------:R-:W-:Y:S01]  /*1a10*/  IMAD.IADD R3, R15, 0x1, R3 ;  /* 0x000000010f037824 */ /* 0x000fe200078e0203 */
[----:B------:R-:W-:Y:S11]  /*1a20*/  ISETP.GE.U32.AND P0, PT, R6, 0x2000, PT ;  /* 0x000020000600780c */ /* 0x000ff60003f06070 */
[----:B------:R-:W-:Y:S02]  /*1a30*/  @!UPT UIADD3 URZ, UPT, UPT, URZ, URZ, URZ ;  /* 0x000000fffffff290 */ /* 0x000fe4000fffe0ff */
[----:B------:R-:W-:Y:S05]  /*1a40*/  @!P0 BRA `(.L_x_32) ;  /* 0xfffffff800d08947 */ /* 0x000fea000383ffff */
[----:B------:R-:W-:Y:S05]  /*1a50*/  BSYNC.RECONVERGENT B1 ;  /* 0x0000000000017941 */ /* 0x000fea0003800200 */
.L_x_23:
[----:B------:R-:W-:Y:S01]  /*1a60*/  ISETP.NE.AND P0, PT, R16, 0x2, PT ;  /* 0x000000021000780c */ /* 0x000fe20003f05270 */
[----:B------:R-:W1:Y:S01]  /*1a70*/  LDCU UR4, c[0x0][0x38c] ;  /* 0x00007180ff0477ac */ /* 0x000e620008000800 */
[----:B------:R-:W-:Y:S11]  /*1a80*/  BSSY.RECONVERGENT B1, `(.L_x_33) ;  /* 0x000001a000017945 */ /* 0x000ff60003800200 */
[----:B------:R-:W-:Y:S05]  /*1a90*/  @!P0 BRA `(.L_x_34) ;  /* 0x0000000000608947 */ /* 0x000fea0003800000 */
[----:B------:R-:W1:Y:S01]  /*1aa0*/  LDC R5, c[0x0][0x384] ;  /* 0x0000e100ff057b82 */ /* 0x000e620000000800 */
[----:B---34-:R-:W-:-:S07]  /*1ab0*/  HFMA2 R8, -RZ, RZ, 0, 0 ;  /* 0x00000000ff087431 */ /* 0x018fce00000001ff */
.L_x_37:
[----:B------:R-:W-:Y:S01]  /*1ac0*/  LOP3.LUT R3, R2, 0x7f, RZ, 0xc0, !PT ;  /* 0x0000007f02037812 */ /* 0x000fe200078ec0ff */
[----:B------:R-:W-:Y:S01]  /*1ad0*/  VIADD R8, R8, 0x1 ;  /* 0x0000000108087836 */ /* 0x000fe20000000000 */
[----:B------:R-:W-:Y:S03]  /*1ae0*/  BSSY.RECONVERGENT B0, `(.L_x_35) ;  /* 0x0000011000007945 */ /* 0x000fe60003800200 */
[----:B------:R-:W-:Y:S01]  /*1af0*/  VIADD R4, R3, UR19 ;  /* 0x0000001303047c36 */ /* 0x000fe20008000000 */
[----:B------:R-:W-:Y:S04]  /*1b00*/  LOP3.LUT R0, R8, R16, RZ, 0x3c, !PT ;  /* 0x0000001008007212 */ /* 0x000fe800078e3cff */
[----:B-1----:R-:W-:Y:S02]  /*1b10*/  ISETP.GE.U32.AND P0, PT, R4, R5, PT ;  /* 0x000000050400720c */ /* 0x002fe40003f06070 */
[----:B------:R-:W-:Y:S11]  /*1b20*/  ISETP.NE.AND P2, PT, R0, 0x2, PT ;  /* 0x000000020000780c */ /* 0x000ff60003f45270 */
[----:B------:R-:W-:Y:S05]  /*1b30*/  @P0 BRA `(.L_x_36) ;  /* 0x00000000002c0947 */ /* 0x000fea0003800000 */
[----:B------:R-:W-:Y:S04]  /*1b40*/  SHF.R.U32.HI R0, RZ, 0x7, R2 ;  /* 0x00000007ff007819 */ /* 0x000fe80000011602 */
[----:B------:R-:W-:Y:S11]  /*1b50*/  ISETP.GE.AND P0, PT, R0, UR4, PT ;  /* 0x0000000400007c0c */ /* 0x000ff6000bf06270 */
[----:B------:R-:W-:Y:S02]  /*1b60*/  @!UPT UIADD3 URZ, UPT, UPT, URZ, URZ, URZ ;  /* 0x000000fffffff290 */ /* 0x000fe4000fffe0ff */
[----:B------:R-:W1:Y:S08]  /*1b70*/  @!P0 LDC R4, c[0x0][0x9a0] ;  /* 0x00026800ff048b82 */ /* 0x000e700000000800 */
[----:B------:R-:W3:Y:S01]  /*1b80*/  @!P0 LDC.64 R6, c[0x0][0x998] ;  /* 0x00026600ff068b82 */ /* 0x000ee20000000a00 */
[----:B-1----:R-:W-:Y:S05]  /*1b90*/  @!P0 IMAD R0, R3, R4, R0 ;  /* 0x0000000403008224 */ /* 0x002fea00078e0200 */
[C---:B------:R-:W-:Y:S04]  /*1ba0*/  @!P0 IADD3 R3, P1, PT, R0.reuse, UR14, RZ ;  /* 0x0000000e00038c10 */ /* 0x040fe8000ff3e0ff */
[----:B------:R-:W-:Y:S02]  /*1bb0*/  @!P0 LEA.HI.X.SX32 R0, R0, RZ, 0x1, P1 ;  /* 0x000000ff00008211 */ /* 0x000fe400008f0eff */
[C---:B---3--:R-:W-:Y:S04]  /*1bc0*/  @!P0 LEA R6, P1, R3.reuse, R6, 0x1 ;  /* 0x0000000603068211 */ /* 0x048fe800078208ff */
[----:B------:R-:W-:Y:S05]  /*1bd0*/  @!P0 LEA.HI.X R7, R3, R7, R0, 0x1, P1 ;  /* 0x0000000703078211 */ /* 0x000fea00008f0c00 */
[----:B------:R1:W-:Y:S04]  /*1be0*/  @!P0 STG.E.U16 desc[UR22][R6.64], RZ ;  /* 0x000000ff06008986 */ /* 0x0003e8000c101516 */
.L_x_36:
[----:B------:R-:W-:Y:S05]  /*1bf0*/  BSYNC.RECONVERGENT B0 ;  /* 0x0000000000007941 */ /* 0x000fea0003800200 */
.L_x_35:
[----:B------:R-:W-:Y:S01]  /*1c00*/  IADD3 R2, PT, PT, R14, R2, RZ ;  /* 0x000000020e027210 */ /* 0x000fe20007ffe0ff */
[----:B------:R-:W-:Y:S06]  /*1c10*/  @P2 BRA `(.L_x_37) ;  /* 0xfffffffc00a82947 */ /* 0x000fec000383ffff */
.L_x_34:
[----:B-1----:R-:W-:Y:S05]  /*1c20*/  BSYNC.RECONVERGENT B1 ;  /* 0x0000000000017941 */ /* 0x002fea0003800200 */
.L_x_33:
[----:B------:R-:W1:Y:S01]  /*1c30*/  LDC R11, c[0x0][0x384] ;  /* 0x0000e100ff0b7b82 */ /* 0x000e620000000800 */
[----:B------:R-:W-:Y:S01]  /*1c40*/  BSSY.RECONVERGENT B1, `(.L_x_38) ;  /* 0x0000051000017945 */ /* 0x000fe20003800200 */
[C---:B------:R-:W-:Y:S01]  /*1c50*/  LEA R5, R14.reuse, R2, 0x1 ;  /* 0x000000020e057211 */ /* 0x040fe200078e08ff */
[----:B------:R-:W-:Y:S01]  /*1c60*/  IMAD R4, R14, 0x3, R2 ;  /* 0x000000030e047824 */ /* 0x000fe200078e0202 */
[----:B------:R-:W-:Y:S01]  /*1c70*/  IADD3 R3, PT, PT, R2, R14, RZ ;  /* 0x0000000e02037210 */ /* 0x000fe20007ffe0ff */
[----:B------:R-:W1:Y:S06]  /*1c80*/  LDCU UR4, c[0x0][0x38c] ;  /* 0x00007180ff0477ac */ /* 0x000e6c0008000800 */
.L_x_47:
[----:B----4-:R-:W-:Y:S01]  /*1c90*/  LOP3.LUT R6, R2, 0x7f, RZ, 0xc0, !PT ;  /* 0x0000007f02067812 */ /* 0x010fe200078ec0ff */
[----:B------:R-:W-:Y:S01]  /*1ca0*/  BSSY.RECONVERGENT B0, `(.L_x_39) ;  /* 0x0000018000007945 */ /* 0x000fe20003800200 */
[----:B---34-:R-:W-:Y:S02]  /*1cb0*/  LOP3.LUT R8, R3, 0x7f, RZ, 0xc0, !PT ;  /* 0x0000007f03087812 */ /* 0x018fe400078ec0ff */
[----:B------:R-:W-:Y:S01]  /*1cc0*/  LOP3.LUT R9, R5, 0x7f, RZ, 0xc0, !PT ;  /* 0x0000007f05097812 */ /* 0x000fe200078ec0ff */
[----:B-12---:R-:W-:Y:S01]  /*1cd0*/  VIADD R13, R6, UR19 ;  /* 0x00000013060d7c36 */ /* 0x006fe20008000000 */
        /* <DEDUP_REMOVED lines=10> */
[----:B------:R-:W-:Y:S11]  /*1d80*/  ISETP.GE.AND P0, PT, R0, UR4, PT ;  /* 0x0000000400007c0c */ /* 0x000ff6000bf06270 */
        /* <DEDUP_REMOVED lines=9> */
.L_x_40:
[----:B------:R-:W-:Y:S05]  /*1e20*/  BSYNC.RECONVERGENT B0 ;  /* 0x0000000000007941 */ /* 0x000fea0003800200 */
.L_x_39:
        /* <DEDUP_REMOVED lines=13> */
.L_x_42:
[----:B------:R-:W-:Y:S05]  /*1f00*/  BSYNC.RECONVERGENT B0 ;  /* 0x0000000000007941 */ /* 0x000fea0003800200 */
.L_x_41:
[----:B------:R-:W-:Y:S04]  /*1f10*/  BSSY.RECONVERGENT B0, `(.L_x_43) ;  /* 0x000000d000007945 */ /* 0x000fe80003800200 */
[----:B------:R-:W-:Y:S05]  /*1f20*/  @P2 BRA `(.L_x_44) ;  /* 0x00000000002c2947 */ /* 0x000fea0003800000 */
[----:B------:R-:W-:Y:S04]  /*1f30*/  SHF.R.U32.HI R0, RZ, 0x7, R5 ;  /* 0x00000007ff007819 */ /* 0x000fe80000011605 */
[----:B------:R-:W-:Y:S11]  /*1f40*/  ISETP.GE.AND P0, PT, R0, UR4, PT ;  /* 0x0000000400007c0c */ /* 0x000ff6000bf06270 */
[----:B------:R-:W-:Y:S02]  /*1f50*/  @!UPT UIADD3 URZ, UPT, UPT, URZ, URZ, URZ ;  /* 0x000000fffffff290 */ /* 0x000fe4000fffe0ff */
[----:B------:R-:W3:Y:S08]  /*1f60*/  @!P0 LDC R6, c[0x0][0x9a0] ;  /* 0x00026800ff068b82 */ /* 0x000ef00000000800 */
[----:B-12---:R-:W1:Y:S01]  /*1f70*/  @!P0 LDC.64 R12, c[0x0][0x998] ;  /* 0x00026600ff0c8b82 */ /* 0x006e620000000a00 */
[----:B---3--:R-:W-:Y:S05]  /*1f80*/  @!P0 IMAD R0, R9, R6, R0 ;  /* 0x0000000609008224 */ /* 0x008fea00078e0200 */
[C---:B------:R-:W-:Y:S04]  /*1f90*/  @!P0 IADD3 R6, P2, PT, R0.reuse, UR14, RZ ;  /* 0x0000000e00068c10 */ /* 0x040fe8000ff5e0ff */
[----:B------:R-:W-:Y:S02]  /*1fa0*/  @!P0 LEA.HI.X.SX32 R0, R0, RZ, 0x1, P2 ;  /* 0x000000ff00008211 */ /* 0x000fe400010f0eff */
[C---:B-1----:R-:W-:Y:S04]  /*1fb0*/  @!P0 LEA R12, P2, R6.reuse, R12, 0x1 ;  /* 0x0000000c060c8211 */ /* 0x042fe800078408ff */
[----:B------:R-:W-:Y:S05]  /*1fc0*/  @!P0 LEA.HI.X R13, R6, R13, R0, 0x1, P2 ;  /* 0x0000000d060d8211 */ /* 0x000fea00010f0c00 */
[----:B------:R3:W-:Y:S04]  /*1fd0*/  @!P0 STG.E.U16 desc[UR22][R12.64], RZ ;  /* 0x000000ff0c008986 */ /* 0x0007e8000c101516 */
.L_x_44:
[----:B------:R-:W-:Y:S05]  /*1fe0*/  BSYNC.RECONVERGENT B0 ;  /* 0x0000000000007941 */ /* 0x000fea0003800200 */
.L_x_43:
[----:B------:R-:W-:Y:S01]  /*1ff0*/  IADD3 R8, PT, PT, R14, R2, R14 ;  /* 0x000000020e087210 */ /* 0x000fe20007ffe00e */
[----:B------:R-:W-:Y:S04]  /*2000*/  BSSY.RECONVERGENT B0, `(.L_x_45) ;  /* 0x000000d000007945 */ /* 0x000fe80003800200 */
[----:B------:R-:W-:Y:S05]  /*2010*/  @P1 BRA `(.L_x_46) ;  /* 0x00000000002c1947 */ /* 0x000fea0003800000 */
[----:B------:R-:W-:Y:S04]  /*2020*/  SHF.R.U32.HI R0, RZ, 0x7, R4 ;  /* 0x00000007ff007819 */ /* 0x000fe80000011604 */
[----:B------:R-:W-:Y:S11]  /*2030*/  ISETP.GE.AND P0, PT, R0, UR4, PT ;  /* 0x0000000400007c0c */ /* 0x000ff6000bf06270 */
[----:B------:R-:W-:Y:S02]  /*2040*/  @!UPT UIADD3 URZ, UPT, UPT, URZ, URZ, URZ ;  /* 0x000000fffffff290 */ /* 0x000fe4000fffe0ff */
[----:B------:R-:W4:Y:S08]  /*2050*/  @!P0 LDC R2, c[0x0][0x9a0] ;  /* 0x00026800ff028b82 */ /* 0x000f300000000800 */
[----:B------:R-:W5:Y:S01]  /*2060*/  @!P0 LDC.64 R6, c[0x0][0x998] ;  /* 0x00026600ff068b82 */ /* 0x000f620000000a00 */
[----:B----4-:R-:W-:Y:S05]  /*2070*/  @!P0 IMAD R0, R10, R2, R0 ;  /* 0x000000020a008224 */ /* 0x010fea00078e0200 */
[C---:B------:R-:W-:Y:S04]  /*2080*/  @!P0 IADD3 R2, P1, PT, R0.reuse, UR14, RZ ;  /* 0x0000000e00028c10 */ /* 0x040fe8000ff3e0ff */
[----:B------:R-:W-:Y:S02]  /*2090*/  @!P0 LEA.HI.X.SX32 R0, R0, RZ, 0x1, P1 ;  /* 0x000000ff00008211 */ /* 0x000fe400008f0eff */
[C---:B-----5:R-:W-:Y:S04]  /*20a0*/  @!P0 LEA R6, P1, R2.reuse, R6, 0x1 ;  /* 0x0000000602068211 */ /* 0x060fe800078208ff */
[----:B------:R-:W-:Y:S05]  /*20b0*/  @!P0 LEA.HI.X R7, R2, R7, R0, 0x1, P1 ;  /* 0x0000000702078211 */ /* 0x000fea00008f0c00 */
[----:B------:R4:W-:Y:S04]  /*20c0*/  @!P0 STG.E.U16 desc[UR22][R6.64], RZ ;  /* 0x000000ff06008986 */ /* 0x0009e8000c101516 */
.L_x_46:
[----:B------:R-:W-:Y:S05]  /*20d0*/  BSYNC.RECONVERGENT B0 ;  /* 0x0000000000007941 */ /* 0x000fea0003800200 */
.L_x_45:
        /* <DEDUP_REMOVED lines=8> */
.L_x_38:
[----:B------:R-:W-:Y:S05]  /*2160*/  EXIT ;  /* 0x000000000000794d */ /* 0x000fea0003800000 */
.L_x_17:
[----:B------:R-:W-:-:S13]  /*2170*/  ISETP.GT.AND P0, PT, R0, 0x2, PT ;  /* 0x000000020000780c */ /* 0x000fda0003f04270 */
[----:B------:R-:W-:Y:S05]  /*2180*/  @P0 BRA `(.L_x_48) ;  /* 0x0000004400f00947 */ /* 0x000fea0003800000 */
[----:B------:R-:W-:-:S05]  /*2190*/  IMAD.MOV.U32 R5, RZ, RZ, -0x1 ;  /* 0xffffffffff057424 */ /* 0x000fca00078e00ff */
[----:B--2---:R-:W-:-:S05]  /*21a0*/  VIADDMNMX.U32 R6, R0, R5, 0x2, PT ;  /* 0x0000000200067446 */ /* 0x004fca0003800005 */
[----:B------:R-:W-:-:S06]  /*21b0*/  IMAD.SHL.U32 R6, R6, 0x4, RZ ;  /* 0x0000000406067824 */ /* 0x000fcc00078e00ff */
[----:B------:R-:W2:Y:S02]  /*21c0*/  LDC R6, c[0x2][R6] ;  /* 0x0080000006067b82 */ /* 0x000ea40000000800 */
[----:B--2---:R-:W-:-:S04]  /*21d0*/  SHF.R.S32.HI R7, RZ, 0x1f, R6 ;  /* 0x0000001fff077819 */ /* 0x004fc80000011406 */
.L_x_300:
[----:B------:R-:W-:Y:S05]  /*21e0*/  BRX R6 -0x21f0                                                                                                                                                                                                                                             (*"BRANCH_TARGETS .L_x_301,.L_x_302,.L_x_303"*) ;  /* 0xffffffdc06847949 */ /* 0x000fea000383ffff */
.L_x_301:
[----:B------:R-:W-:-:S08]  /*21f0*/  NOP ;  /* 0x0000000000007918 */ /* 0x000fd00000000000 */
[----:B-1----:R-:W1:-:S00]  /*2200*/  USETMAXREG.DEALLOC.CTAPOOL 0x60 ;  /* 0x00000060000079c8 */ /* 0x002e4000080e0500 */
[----:B-1----:R-:W-:Y:S01]  /*2210*/  LOP3.LUT P1, RZ, R3, 0x2, RZ, 0xc0, !PT ;  /* 0x0000000203ff7812 */ /* 0x002fe2000782c0ff */
[----:B------:R-:W-:-:S12]  /*2220*/  BSSY.RECONVERGENT B0, `(.L_x_49) ;  /* 0x0000003000007945 */ /* 0x000fd80003800200 */
[----:B------:R-:W-:Y:S05]  /*2230*/  @!P1 BRA `(.L_x_50) ;  /* 0x0000000000049947 */ /* 0x000fea0003800000 */
[----:B------:R-:W-:Y:S05]  /*2240*/  BPT.TRAP 0x1 ;  /* 0x000000040000795c */ /* 0x000fea0000300000 */
.L_x_50:
[----:B------:R-:W-:Y:S05]  /*2250*/  BSYNC.RECONVERGENT B0 ;  /* 0x0000000000007941 */ /* 0x000fea0003800200 */
.L_x_49:
[----:B------:R-:W1:Y:S01]  /*2260*/  S2UR UR16, SR_CgaCtaId ;  /* 0x00000000001079c3 */ /* 0x000e620000008800 */
[----:B------:R-:W-:Y:S01]  /*2270*/  UMOV UR4, 0x400 ;  /* 0x0000040000047882 */ /* 0x000fe20000000000 */
[----:B------:R-:W-:Y:S01]  /*2280*/  IMAD.MOV.U32 R6, RZ, RZ, 0x1 ;  /* 0x00000001ff067424 */ /* 0x000fe200078e00ff */
[----:B------:R-:W-:-:S04]  /*2290*/  LOP3.LUT P1, RZ, R3, 0x4, RZ, 0xc0, !PT ;  /* 0x0000000403ff7812 */ /* 0x000fc8000782c0ff */
[----:B------:R-:W-:-:S09]  /*22a0*/  SHF.L.U32 R6, R6, 0x1f, RZ ;  /* 0x0000001f06067819 */ /* 0x000fd200000006ff */
[----:B------:R-:W-:Y:S01]  /*22b0*/  @!P1 IMAD.MOV.U32 R7, RZ, RZ, 0x4000 ;  /* 0x00004000ff079424 */ /* 0x000fe200078e00ff */
[----:B-1----:R-:W-:-:S09]  /*22c0*/  ULEA UR16, UR16, UR4, 0x18 ;  /* 0x0000000410107291 */ /* 0x002fd2000f8ec0ff */
[----:B------:R-:W1:Y:S02]  /*22d0*/  SYNCS.PHASECHK.TRANS64.TRYWAIT P0, [UR16+0x24810], R6 ;  /* 0x02481006ff0075a7 */ /* 0x000e640008001110 */
[----:B-1----:R-:W-:Y:S05]  /*22e0*/  @!P0 BRA `(.L_x_51) ;  /* 0x000000e000348947 */ /* 0x002fea0003800000 */
.L_x_238:
[----:B------:R-:W-:Y:S01]  /*22f0*/  LOP3.LUT P1, RZ, R3, 0x4, RZ, 0xc0, !PT ;  /* 0x0000000403ff7812 */ /* 0x000fe2000782c0ff */
[----:B------:R-:W-:Y:S01]  /*2300*/  BSSY.RECONVERGENT B0, `(.L_x_52) ;  /* 0x0000005000007945 */ /* 0x000fe20003800200 */
[----:B------:R-:W-:-:S11]  /*2310*/  PLOP3.LUT P5, PT, P2, P5, PT, 0xf8, 0x8f ;  /* 0x00000000008f781c */ /* 0x000fd600017abf70 */
[----:B------:R2:W-:Y:S02]  /*2320*/  @!P1 SYNCS.ARRIVE.TRANS64 RZ, [UR16+0x24800], R7 ;  /* 0x02480007ffff99a7 */ /* 0x0005e40008000010 */
[----:B------:R-:W-:Y:S05]  /*2330*/  @!P5 BRA `(.L_x_53) ;  /* 0x000000000004d947 */ /* 0x000fea0003800000 */
[----:B------:R-:W-:Y:S05]  /*2340*/  BPT.TRAP 0x1 ;  /* 0x000000040000795c */ /* 0x000fea0000300000 */
.L_x_53:
[----:B------:R-:W-:Y:S05]  /*2350*/  BSYNC.RECONVERGENT B0 ;  /* 0x0000000000007941 */ /* 0x000fea0003800200 */
.L_x_52:
[----:B------:R-:W-:Y:S01]  /*2360*/  LOP3.LUT P0, R2, R2, 0x1f, RZ, 0xc0, !PT ;  /* 0x0000001f02027812 */ /* 0x000fe2000780c0ff */
[----:B------:R-:W-:Y:S03]  /*2370*/  BSSY.RECONVERGENT B0, `(.L_x_54) ;  /* 0x0000004000007945 */ /* 0x000fe60003800200 */
[----:B------:R-:W-:-:S13]  /*2380*/  PLOP3.LUT P0, PT, P0, P1, PT, 0x8f, 0xf8 ;  /* 0x0000000000f8781c */ /* 0x000fda0000703177 */
[----:B------:R-:W-:Y:S05]  /*2390*/  @P0 BRA `(.L_x_55) ;  /* 0x0000000000040947 */ /* 0x000fea0003800000 */
[----:B------:R-:W-:Y:S05]  /*23a0*/  BPT.TRAP 0x1 ;  /* 0x000000040000795c */ /* 0x000fea0000300000 */
.L_x_55:
[----:B------:R-:W-:Y:S05]  /*23b0*/  BSYNC.RECONVERGENT B0 ;  /* 0x0000000000007941 */ /* 0x000fea0003800200 */
.L_x_54:
[----:B------:R-:W-:Y:S01]  /*23c0*/  LOP3.LUT P0, RZ, R3, 0x2, RZ, 0xc0, !PT ;  /* 0x0000000203ff7812 */ /* 0x000fe2000780c0ff */
[----:B------:R-:W-:-:S12]  /*23d0*/  BSSY.RECONVERGENT B0, `(.L_x_56) ;  /* 0x0000003000007945 */ /* 0x000fd80003800200 */
[----:B------:R-:W-:Y:S05]  /*23e0*/  @!P0 BRA `(.L_x_57) ;  /* 0x0000000000048947 */ /* 0x000fea0003800000 */
[----:B------:R-:W-:Y:S05]  /*23f0*/  BPT.TRAP 0x1 ;  /* 0x000000040000795c */ /* 0x000fea0000300000 */
.L_x_57:
[----:B------:R-:W-:Y:S05]  /*2400*/  BSYNC.RECONVERGENT B0 ;  /* 0x0000000000007941 */ /* 0x000fea0003800200 */
.L_x_56:
[----:B------:R-:W3:Y:S01]  /*2410*/  LDCU.64 UR4, c[0x0][0x348] ;  /* 0x00006900ff0477ac */ /* 0x000ee20008000a00 */
[----:B------:R-:W-:Y:S02]  /*2420*/  ISETP.NE.AND P6, PT, R0, 0x1, PT ;  /* 0x000000010000780c */ /* 0x000fe40003fc5270 */
[----:B------:R-:W-:Y:S01]  /*2430*/  ELECT P0, URZ, PT ;  /* 0x0000000000ff782f */ /* 0x000fe20003800000 */
[----:B------:R-:W4:Y:S01]  /*2440*/  LDCU.64 UR24, c[0x0][0x348] ;  /* 0x00006900ff1877ac */ /* 0x000f220008000a00 */
[----:B------:R-:W-:Y:S02]  /*2450*/  UIADD3 UR17, UPT, UPT, UR16, 0x24800, URZ ;  /* 0x0002480010117890 */ /* 0x000fe4000fffe0ff */
[----:B------:R-:W-:Y:S02]  /*2460*/  UIADD3 UR8, UPT, UPT, UR16, 0x8000, URZ ;  /* 0x0000800010087890 */ /* 0x000fe4000fffe0ff */
[----:B------:R-:W-:Y:S01]  /*2470*/  UIADD3 UR9, UPT, UPT, UR16, 0x24800, URZ ;  /* 0x0002480010097890 */ /* 0x000fe2000fffe0ff */
[----:B------:R-:W-:-:S06]  /*2480*/  UMOV UR26, 0x0 ;  /* 0x00000000001a7882 */ /* 0x000fcc0000000000 */
[----:B-1----:R-:W-:Y:S01]  /*2490*/  @P0 IMAD.SHL.U32 R5, R74, 0x80, RZ ;  /* 0x000000804a050824 */ /* 0x002fe200078e00ff */
[----:B---3--:R-:W-:Y:S01]  /*24a0*/  UIADD3 UR6, UP1, UPT, UR4, 0x100, URZ ;  /* 0x0000010004067890 */ /* 0x008fe2000ff3e0ff */
[----:B------:R-:W-:Y:S01]  /*24b0*/  UMOV UR27, 0x10000000 ;  /* 0x10000000001b7882 */ /* 0x000fe20000000000 */
[----:B------:R-:W-:Y:S02]  /*24c0*/  UMOV UR18, URZ ;  /* 0x000000ff00127c82 */ /* 0x000fe40008000000 */
[----:B------:R-:W-:Y:S01]  /*24d0*/  @P0 R2UR UR11, R5 ;  /* 0x00000000050b02ca */ /* 0x000fe200000e0000 */
[----:B------:R-:W-:Y:S01]  /*24e0*/  UIADD3.X UR7, UPT, UPT, URZ, UR5, URZ, UP1, !UPT ;  /* 0x00000005ff077290 */ /* 0x000fe20008ffe4ff */
[----:B------:R-:W-:Y:S01]  /*24f0*/  @!P1 IMAD.MOV.U32 R5, RZ, RZ, 0x4000 ;  /* 0x00004000ff059424 */ /* 0x000fe200078e00ff */
[----:B----4-:R-:W-:Y:S01]  /*2500*/  UIADD3 UR4, UP0, UPT, UR24, 0x300, URZ ;  /* 0x0000030018047890 */ /* 0x010fe2000ff1e0ff */
[----:B------:R-:W-:Y:S01]  /*2510*/  UMOV UR20, UR13 ;  /* 0x0000000d00147c82 */ /* 0x000fe20008000000 */
[----:B------:R-:W-:-:S02]  /*2520*/  UMOV UR21, UR14 ;  /* 0x0000000e00157c82 */ /* 0x000fc40008000000 */
[----:B------:R-:W-:Y:S01]  /*2530*/  UIADD3.X UR5, UPT, UPT, URZ, UR25, URZ, UP0, !UPT ;  /* 0x00000019ff057290 */ /* 0x000fe200087fe4ff */
[----:B------:R1:W-:Y:S01]  /*2540*/  @!P1 SYNCS.ARRIVE.TRANS64.RED.A0TR RZ, [UR16+0x24800], R5 ;  /* 0x02480005ffff99a7 */ /* 0x0003e20008300410 */
[----:B------:R-:W-:Y:S01]  /*2550*/  UMOV UR10, URZ ;  /* 0x000000ff000a7c82 */ /* 0x000fe20008000000 */
[----:B------:R-:W-:Y:S01]  /*2560*/  UMOV UR12, URZ ;  /* 0x000000ff000c7c82 */ /* 0x000fe20008000000 */
[----:B------:R1:W-:Y:S05]  /*2570*/  UTMALDG.4D [UR16], [UR6], desc[UR26] ;  /* 0x00001a10060075b4 */ /* 0x0003ea0008019000 */
[----:B------:R1:W-:Y:S01]  /*2580*/  UTMALDG.5D [UR8], [UR4], desc[UR26] ;  /* 0x00001a08040075b4 */ /* 0x0003e20008021000 */
[----:B------:R-:W3:Y:S02]  /*2590*/  SYNCS.PHASECHK.TRANS64.TRYWAIT P0, [UR16+0x24838], R6 ;  /* 0x02483806ff0075a7 */ /* 0x000ee40008001110 */
[----:B-1-3--:R-:W-:Y:S05]  /*25a0*/  @!P0 BRA `(.L_x_58) ;  /* 0x000000dc009c8947 */ /* 0x00afea0003800000 */
.L_x_240:
[----:B------:R-:W3:Y:S01]  /*25b0*/  LDCU UR4, c[0x0][0x40c] ;  /* 0x00008180ff0477ac */ /* 0x000ee20008000800 */
[----:B------:R-:W-:Y:S01]  /*25c0*/  R2UR UR11, R74 ;  /* 0x000000004a0b72ca */ /* 0x000fe200000e0000 */
[----:B------:R-:W4:Y:S01]  /*25d0*/  LDC.64 R12, c[0x0][0x400] ;  /* 0x00010000ff0c7b82 */ /* 0x000f220000000a00 */
[C---:B-1----:R-:W-:Y:S01]  /*25e0*/  IMAD.SHL.U32 R5, R2.reuse, 0x4, RZ ;  /* 0x0000000402057824 */ /* 0x042fe200078e00ff */
[----:B------:R-:W1:Y:S01]  /*25f0*/  LDCU UR5, c[0x0][0x410] ;  /* 0x00008200ff0577ac */ /* 0x000e620008000800 */
[----:B------:R-:W-:-:S09]  /*2600*/  LEA R2, R2, UR16, 0x4 ;  /* 0x0000001002027c11 */ /* 0x000fd2000f8e20ff */
[----:B------:R-:W-:Y:S02]  /*2610*/  USHF.L.U32 UR11, UR11, 0x7, URZ ;  /* 0x000000070b0b7899 */ /* 0x000fe400080006ff */
[----:B---3--:R-:W-:-:S04]  /*2620*/  UIMAD UR4, UR13, UR4, URZ ;  /* 0x000000040d0472a4 */ /* 0x008fc8000f8e02ff */
[----:B--2---:R-:W-:Y:S01]  /*2630*/  IADD3 R7, PT, PT, R5, UR11, RZ ;  /* 0x0000000b05077c10 */ /* 0x004fe2000fffe0ff */
[----:B-1----:R-:W-:-:S03]  /*2640*/  UIMAD UR4, UR14, UR5, UR4 ;  /* 0x000000050e0472a4 */ /* 0x002fc6000f8e0204 */
[C---:B------:R-:W-:Y:S01]  /*2650*/  IADD3 R9, PT, PT, R7.reuse, 0x2, RZ ;  /* 0x0000000207097810 */ /* 0x040fe20007ffe0ff */
[C---:B------:R-:W-:Y:S01]  /*2660*/  VIADD R10, R7.reuse, 0x1 ;  /* 0x00000001070a7836 */ /* 0x040fe20000000000 */
[CC--:B------:R-:W-:Y:S01]  /*2670*/  ISETP.GE.AND P3, PT, R7.reuse, R4.reuse, PT ;  /* 0x000000040700720c */ /* 0x0c0fe20003f66270 */
[----:B------:R-:W-:Y:S01]  /*2680*/  VIADD R8, R7, UR4 ;  /* 0x0000000407087c36 */ /* 0x000fe20008000000 */
[-C--:B------:R-:W-:Y:S02]  /*2690*/  ISETP.GE.AND P1, PT, R9, R4.reuse, PT ;  /* 0x000000040900720c */ /* 0x080fe40003f26270 */
[----:B------:R-:W-:Y:S01]  /*26a0*/  ISETP.GE.AND P2, PT, R10, R4, PT ;  /* 0x000000040a00720c */ /* 0x000fe20003f46270 */
[C---:B------:R-:W-:Y:S01]  /*26b0*/  VIADD R9, R8.reuse, 0x2 ;  /* 0x0000000208097836 */ /* 0x040fe20000000000 */
[C---:B------:R-:W-:Y:S01]  /*26c0*/  IADD3 R10, PT, PT, R8.reuse, 0x1, RZ ;  /* 0x00000001080a7810 */ /* 0x040fe20007ffe0ff */
[C---:B----4-:R-:W-:Y:S01]  /*26d0*/  IMAD.WIDE.U32 R16, R8.reuse, 0x4, R12 ;  /* 0x0000000408107825 */ /* 0x050fe200078e000c */
[----:B------:R-:W-:-:S03]  /*26e0*/  IADD3 R8, PT, PT, R8, 0x3, RZ ;  /* 0x0000000308087810 */ /* 0x000fc60007ffe0ff */
[--C-:B------:R-:W-:Y:S02]  /*26f0*/  IMAD.WIDE.U32 R18, R9, 0x4, R12.reuse ;  /* 0x0000000409127825 */ /* 0x100fe400078e000c */
[----:B------:R-:W-:Y:S01]  /*2700*/  @!PT LDS RZ, [RZ] ;  /* 0x00000000fffff984 */ /* 0x000fe20000000800 */
[----:B------:R-:W-:Y:S01]  /*2710*/  @!PT LDS RZ, [RZ] ;  /* 0x00000000fffff984 */ /* 0x000fe20000000800 */
[----:B------:R-:W-:Y:S01]  /*2720*/  @!PT LDS RZ, [RZ] ;  /* 0x00000000fffff984 */ /* 0x000fe20000000800 */
[----:B------:R1:W-:Y:S02]  /*2730*/  LDGSTS.E.LTC128B [R2+0x24000], desc[UR22][R16.64], !P3 ;  /* 0x2400000010027fae */ /* 0x0003e4000d9a1216 */
[----:B------:R-:W-:Y:S02]  /*2740*/  VIADD R9, R7, 0x3 ;  /* 0x0000000307097836 */ /* 0x000fe40000000000 */
[----:B------:R-:W-:-:S03]  /*2750*/  IMAD.WIDE.U32 R10, R10, 0x4, R12 ;  /* 0x000000040a0a7825 */ /* 0x000fc600078e000c */
[----:B------:R-:W-:Y:S01]  /*2760*/  ISETP.GE.AND P0, PT, R9, R4, PT ;  /* 0x000000040900720c */ /* 0x000fe20003f06270 */
[----:B------:R-:W-:Y:S01]  /*2770*/  IMAD.WIDE.U32 R12, R8, 0x4, R12 ;  /* 0x00000004080c7825 */ /* 0x000fe200078e000c */
[----:B------:R1:W-:Y:S04]  /*2780*/  LDGSTS.E.LTC128B [R2+0x24004], desc[UR22][R10.64], !P2 ;  /* 0x240040000a027fae */ /* 0x0003e8000d1a1216 */
[----:B------:R1:W-:Y:S07]  /*2790*/  LDGSTS.E.LTC128B [R2+0x24008], desc[UR22][R18.64], !P1 ;  /* 0x2400800012027fae */ /* 0x0003ee000c9a1216 */
[----:B------:R1:W-:Y:S01]  /*27a0*/  LDGSTS.E.LTC128B [R2+0x2400c], desc[UR22][R12.64], !P0 ;  /* 0x2400c0000c027fae */ /* 0x0003e2000c1a1216 */
[----:B------:R-:W-:Y:S01]  /*27b0*/  NOP ;  /* 0x0000000000007918 */ /* 0x000fe20000000000 */
[----:B------:R-:W-:Y:S02]  /*27c0*/  SYNCS.ARRIVE.TRANS64.RED.A0T1 RZ, [UR16+0x24830], RZ ;  /* 0x024830ffffff79a7 */ /* 0x000fe40008200410 */
[----:B------:R-:W-:Y:S01]  /*27d0*/  ARRIVES.LDGSTSBAR.64.TRANSCNT [UR16+0x24830] ;  /* 0x02483000ff0079b0 */ /* 0x000fe20008002a10 */
[----:B------:R-:W-:Y:S01]  /*27e0*/  NOP ;  /* 0x0000000000007918 */ /* 0x000fe20000000000 */
[----:B------:R-:W-:Y:S05]  /*27f0*/  @!P6 BRA `(.L_x_59) ;  /* 0x000000000004e947 */ /* 0x000fea0003800000 */
[----:B------:R-:W-:Y:S05]  /*2800*/  BPT.TRAP 0x1 ;  /* 0x000000040000795c */ /* 0x000fea0000300000 */
.L_x_59:
[----:B------:R-:W-:Y:S01]  /*2810*/  SYNCS.ARRIVE.TRANS64.A1T0 RZ, [UR16+0x24830], RZ ;  /* 0x024830ffffff79a7 */ /* 0x000fe20008100010 */
[----:B------:R-:W-:Y:S05]  /*2820*/  BRA.U !UP2, `(.L_x_60) ;  /* 0x000000010a047547 */ /* 0x000fea000b800000 */
[----:B------:R-:W-:Y:S05]  /*2830*/  BPT.TRAP 0x1 ;  /* 0x000000040000795c */ /* 0x000fea0000300000 */
.L_x_60:
[----:B------:R-:W-:-:S13]  /*2840*/  LOP3.LUT P4, RZ, R3, 0x4, RZ, 0xc0, !PT ;  /* 0x0000000403ff7812 */ /* 0x000fda000788c0ff */
[----:B------:R-:W-:Y:S01]  /*2850*/  @!P4 MOV R8, 0x4000 ;  /* 0x000040000008c802 */ /* 0x000fe20000000f00 */
[----:B------:R-:W2:Y:S02]  /*2860*/  SYNCS.PHASECHK.TRANS64.TRYWAIT P4, [UR16+0x24828], R6 ;  /* 0x02482806ff0075a7 */ /* 0x000ea40008081110 */
[----:B--2---:R-:W-:Y:S05]  /*2870*/  @!P4 BRA `(.L_x_61) ;  /* 0x000000dc0000c947 */ /* 0x004fea0003800000 */
.L_x_242:
[----:B------:R-:W-:Y:S01]  /*2880*/  LOP3.LUT P4, RZ, R3, 0x4, RZ, 0xc0, !PT ;  /* 0x0000000403ff7812 */ /* 0x000fe2000788c0ff */
[----:B------:R-:W-:-:S12]  /*2890*/  UPLOP3.LUT UP3, UPT, UP4, UP3, UPT, 0xf8, 0x8f ;  /* 0x00000000008f789c */ /* 0x000fd80002767f70 */
[----:B------:R3:W-:Y:S01]  /*28a0*/  @!P4 SYNCS.ARRIVE.TRANS64 RZ, [UR16+0x24820], R8 ;  /* 0x02482008ffffc9a7 */ /* 0x0007e20008000010 */
[----:B------:R-:W-:Y:S05]  /*28b0*/  BRA.U !UP3, `(.L_x_62) ;  /* 0x000000010b047547 */ /* 0x000fea000b800000 */
[----:B------:R-:W-:Y:S05]  /*28c0*/  BPT.TRAP 0x1 ;  /* 0x000000040000795c */ /* 0x000fea0000300000 */
.L_x_62:
[----:B--2---:R-:W-:Y:S01]  /*28d0*/  P2R R4, PR, RZ, 0x1 ;  /* 0x00000001ff047803 */ /* 0x004fe20000000000 */
[----:B------:R-:W-:Y:S01]  /*28e0*/  BSSY.RECONVERGENT B0, `(.L_x_63) ;  /* 0x0000007000007945 */ /* 0x000fe20003800200 */
[----:B------:R-:W-:Y:S02]  /*28f0*/  LOP3.LUT P0, RZ, R3, 0x4, RZ, 0xc0, !PT ;  /* 0x0000000403ff7812 */ /* 0x000fe4000780c0ff */
[----:B------:R-:W-:-:S04]  /*2900*/  LOP3.LUT P4, R14, R14, 0x1f, RZ, 0xc0, !PT ;  /* 0x0000001f0e0e7812 */ /* 0x000fc8000788c0ff */
[----:B------:R-:W-:Y:S02]  /*2910*/  PLOP3.LUT P4, PT, P4, P0, PT, 0x8f, 0xf8 ;  /* 0x0000000000f8781c */ /* 0x000fe40002781177 */
[----:B------:R-:W-:-:S11]  /*2920*/  ISETP.NE.AND P0, PT, R4, RZ, PT ;  /* 0x000000ff0400720c */ /* 0x000fd60003f05270 */
[----:B------:R-:W-:Y:S05]  /*2930*/  @P4 BRA `(.L_x_64) ;  /* 0x0000000000044947 */ /* 0x000fea0003800000 */
[----:B------:R-:W-:Y:S05]  /*2940*/  BPT.TRAP 0x1 ;  /* 0x000000040000795c */ /* 0x000fea0000300000 */
.L_x_64:
[----:B------:R-:W-:Y:S05]  /*2950*/  BSYNC.RECONVERGENT B0 ;  /* 0x0000000000007941 */ /* 0x000fea0003800200 */
.L_x_63:
[----:B------:R-:W-:Y:S05]  /*2960*/  BRA.U !UP2, `(.L_x_65) ;  /* 0x000000010a047547 */ /* 0x000fea000b800000 */
[----:B------:R-:W-:Y:S05]  /*2970*/  BPT.TRAP 0x1 ;  /* 0x000000040000795c */ /* 0x000fea0000300000 */
.L_x_65:
[----:B------:R-:W2:Y:S01]  /*2980*/  LDCU.64 UR6, c[0x0][0x348] ;  /* 0x00006900ff0677ac */ /* 0x000ea20008000a00 */
[----:B------:R-:W-:Y:S01]  /*2990*/  LOP3.LUT P4, RZ, R3, 0x4, RZ, 0xc0, !PT ;  /* 0x0000000403ff7812 */ /* 0x000fe2000788c0ff */
[----:B------:R-:W4:Y:S01]  /*29a0*/  LDCU.64 UR20, c[0x0][0x348] ;  /* 0x00006900ff1477ac */ /* 0x000f220008000a00 */
[----:B------:R-:W-:Y:S02]  /*29b0*/  UIADD3 UR24, UPT, UPT, UR16, 0x4000, URZ ;  /* 0x0000400010187890 */ /* 0x000fe4000fffe0ff */
[----:B------:R-:W-:Y:S01]  /*29c0*/  UIADD3 UR25, UPT, UPT, UR16, 0x24820, URZ ;  /* 0x0002482010197890 */ /* 0x000fe2000fffe0ff */
[----:B------:R-:W-:Y:S01]  /*29d0*/  UMOV UR27, UR19 ;  /* 0x00000013001b7c82 */ /* 0x000fe20008000000 */
[----:B------:R-:W-:-:S07]  /*29e0*/  UIADD3 UR8, UPT, UPT, UR16, 0x10000, URZ ;  /* 0x0001000010087890 */ /* 0x000fce000fffe0ff */
[----:B------:R-:W-:Y:S01]  /*29f0*/  @!P4 MOV R4, 0x4000 ;  /* 0x000040000004c802 */ /* 0x000fe20000000f00 */
[----:B------:R-:W-:Y:S01]  /*2a00*/  UIADD3 UR9, UPT, UPT, UR16, 0x24820, URZ ;  /* 0x0002482010097890 */ /* 0x000fe2000fffe0ff */
[----:B------:R-:W-:Y:S01]  /*2a10*/  UMOV UR30, 0x0 ;  /* 0x00000000001e7882 */ /* 0x000fe20000000000 */
[----:B--2---:R-:W-:Y:S01]  /*2a20*/  UIADD3 UR6, UP0, UPT, UR6, 0x200, URZ ;  /* 0x0000020006067890 */ /* 0x004fe2000ff1e0ff */
[----:B------:R2:W-:Y:S01]  /*2a30*/  @!P4 SYNCS.ARRIVE.TRANS64.RED.A0TR RZ, [UR16+0x24820], R4 ;  /* 0x02482004ffffc9a7 */ /* 0x0005e20008300410 */
[----:B------:R-:W-:Y:S01]  /*2a40*/  UMOV UR31, 0x10000000 ;  /* 0x10000000001f7882 */ /* 0x000fe20000000000 */
[----:B------:R-:W-:Y:S01]  /*2a50*/  UMOV UR26, URZ ;  /* 0x000000ff001a7c82 */ /* 0x000fe20008000000 */
[----:B------:R-:W-:Y:S02]  /*2a60*/  UIADD3.X UR7, UPT, UPT, URZ, UR7, URZ, UP0, !UPT ;  /* 0x00000007ff077290 */ /* 0x000fe400087fe4ff */
[----:B----4-:R-:W-:Y:S01]  /*2a70*/  UIADD3 UR18, UP0, UPT, UR20, 0x400, URZ ;  /* 0x0000040014127890 */ /* 0x010fe2000ff1e0ff */
[----:B------:R-:W-:Y:S01]  /*2a80*/  UMOV UR28, UR13 ;  /* 0x0000000d001c7c82 */ /* 0x000fe20008000000 */
[----:B------:R-:W-:-:S02]  /*2a90*/  UMOV UR29, UR14 ;  /* 0x0000000e001d7c82 */ /* 0x000fc40008000000 */
[----:B------:R-:W-:Y:S01]  /*2aa0*/  UIADD3.X UR19, UPT, UPT, URZ, UR21, URZ, UP0, !UPT ;  /* 0x00000015ff137290 */ /* 0x000fe200087fe4ff */
[----:B------:R-:W-:Y:S01]  /*2ab0*/  UMOV UR10, URZ ;  /* 0x000000ff000a7c82 */ /* 0x000fe20008000000 */
[----:B------:R-:W-:Y:S01]  /*2ac0*/  UMOV UR12, URZ ;  /* 0x000000ff000c7c82 */ /* 0x000fe20008000000 */
[----:B------:R2:W-:Y:S06]  /*2ad0*/  UTMALDG.4D [UR24], [UR6], desc[UR30] ;  /* 0x00001e18060075b4 */ /* 0x0005ec0008019000 */
[----:B------:R2:W-:Y:S01]  /*2ae0*/  UTMALDG.5D [UR8], [UR18], desc[UR30] ;  /* 0x00001e08120075b4 */ /* 0x0005e20008021000 */
[----:B------:R-:W-:Y:S05]  /*2af0*/  @!P6 BRA `(.L_x_66) ;  /* 0x000000000004e947 */ /* 0x000fea0003800000 */
[----:B--2---:R-:W-:Y:S05]  /*2b00*/  BPT.TRAP 0x1 ;  /* 0x000000040000795c */ /* 0x004fea0000300000 */
.L_x_66:
[----:B------:R-:W4:Y:S02]  /*2b10*/  SYNCS.PHASECHK.TRANS64.TRYWAIT P4, [UR16+0x24848], R6 ;  /* 0x02484806ff0075a7 */ /* 0x000f240008081110 */
[----:B----4-:R-:W-:Y:S05]  /*2b20*/  @!P4 BRA `(.L_x_67) ;  /* 0x000000d8006cc947 */ /* 0x010fea0003800000 */
.L_x_244:
[----:B------:R-:W4:Y:S01]  /*2b30*/  LDCU UR5, c[0x0][0x424] ;  /* 0x00008480ff0577ac */ /* 0x000f220008000800 */
[----:B---3--:R-:W3:Y:S01]  /*2b40*/  LDC.64 R8, c[0x0][0x418] ;  /* 0x00010600ff087b82 */ /* 0x008ee20000000a00 */
[----:B--2---:R-:W2:Y:S01]  /*2b50*/  LDCU UR6, c[0x0][0x428] ;  /* 0x00008500ff0677ac */ /* 0x004ea20008000800 */
[----:B----4-:R-:W-:-:S04]  /*2b60*/  UIMAD UR5, UR13, UR5, URZ ;  /* 0x000000050d0572a4 */ /* 0x010fc8000f8e02ff */
[----:B--2---:R-:W-:-:S06]  /*2b70*/  UIMAD UR5, UR14, UR6, UR5 ;  /* 0x000000060e0572a4 */ /* 0x004fcc000f8e0205 */
[----:B------:R-:W-:-:S05]  /*2b80*/  IADD3 R4, PT, PT, R7, UR5, RZ ;  /* 0x0000000507047c10 */ /* 0x000fca000fffe0ff */
[----:B---3--:R-:W-:-:S05]  /*2b90*/  IMAD.WIDE.U32 R6, R4, 0x4, R8 ;  /* 0x0000000404067825 */ /* 0x008fca00078e0008 */
[----:B------:R-:W-:Y:S01]  /*2ba0*/  @!PT LDS RZ, [RZ] ;  /* 0x00000000fffff984 */ /* 0x000fe20000000800 */
[----:B------:R-:W-:Y:S01]  /*2bb0*/  @!PT LDS RZ, [RZ] ;  /* 0x00000000fffff984 */ /* 0x000fe20000000800 */
[----:B------:R-:W-:Y:S01]  /*2bc0*/  @!PT LDS RZ, [RZ] ;  /* 0x00000000fffff984 */ /* 0x000fe20000000800 */
[----:B------:R2:W-:Y:S02]  /*2bd0*/  LDGSTS.E.LTC128B [R2+0x24200], desc[UR22][R6.64], !P3 ;  /* 0x2420000006027fae */ /* 0x0005e4000d9a1216 */
[C---:B--2---:R-:W-:Y:S02]  /*2be0*/  IADD3 R7, PT, PT, R4.reuse, 0x1, RZ ;  /* 0x0000000104077810 */ /* 0x044fe40007ffe0ff */
[C---:B------:R-:W-:Y:S02]  /*2bf0*/  IADD3 R6, PT, PT, R4.reuse, 0x2, RZ ;  /* 0x0000000204067810 */ /* 0x040fe40007ffe0ff */
[----:B------:R-:W-:Y:S01]  /*2c00*/  IADD3 R4, PT, PT, R4, 0x3, RZ ;  /* 0x0000000304047810 */ /* 0x000fe20007ffe0ff */
[----:B-1----:R-:W-:-:S04]  /*2c10*/  IMAD.WIDE.U32 R10, R7, 0x4, R8 ;  /* 0x00000004070a7825 */ /* 0x002fc800078e0008 */
[--C-:B------:R-:W-:Y:S01]  /*2c20*/  IMAD.WIDE.U32 R6, R6, 0x4, R8.reuse ;  /* 0x0000000406067825 */ /* 0x100fe200078e0008 */
[----:B------:R1:W-:Y:S03]  /*2c30*/  LDGSTS.E.LTC128B [R2+0x24204], desc[UR22][R10.64], !P2 ;  /* 0x242040000a027fae */ /* 0x0003e6000d1a1216 */
[----:B------:R-:W-:Y:S01]  /*2c40*/  IMAD.WIDE.U32 R8, R4, 0x4, R8 ;  /* 0x0000000404087825 */ /* 0x000fe200078e0008 */
[----:B------:R1:W-:Y:S04]  /*2c50*/  LDGSTS.E.LTC128B [R2+0x24208], desc[UR22][R6.64], !P1 ;  /* 0x2420800006027fae */ /* 0x0003e8000c9a1216 */
[----:B------:R1:W-:Y:S01]  /*2c60*/  LDGSTS.E.LTC128B [R2+0x2420c], desc[UR22][R8.64], !P0 ;  /* 0x2420c00008027fae */ /* 0x0003e2000c1a1216 */
[----:B------:R-:W-:Y:S01]  /*2c70*/  NOP ;  /* 0x0000000000007918 */ /* 0x000fe20000000000 */
[----:B------:R-:W-:Y:S02]  /*2c80*/  SYNCS.ARRIVE.TRANS64.RED.A0T1 RZ, [UR16+0x24840], RZ ;  /* 0x024840ffffff79a7 */ /* 0x000fe40008200410 */
[----:B------:R-:W-:Y:S01]  /*2c90*/  ARRIVES.LDGSTSBAR.64.TRANSCNT [UR16+0x24840] ;  /* 0x02484000ff0079b0 */ /* 0x000fe20008002a10 */
[----:B------:R-:W-:Y:S01]  /*2ca0*/  NOP ;  /* 0x0000000000007918 */ /* 0x000fe20000000000 */
[----:B------:R-:W-:Y:S05]  /*2cb0*/  @!P6 BRA `(.L_x_68) ;  /* 0x000000000004e947 */ /* 0x000fea0003800000 */
[----:B------:R-:W-:Y:S05]  /*2cc0*/  BPT.TRAP 0x1 ;  /* 0x000000040000795c */ /* 0x000fea0000300000 */
.L_x_68:
[----:B------:R-:W2:Y:S01]  /*2cd0*/  LDL R4, [R1] ;  /* 0x0000000001047983 */ /* 0x000ea20000100800 */
[----:B------:R-:W-:Y:S01]  /*2ce0*/  SYNCS.ARRIVE.TRANS64.A1T0 RZ, [UR16+0x24840], RZ ;  /* 0x024840ffffff79a7 */ /* 0x000fe20008100010 */
[----:B--2---:R-:W-:-:S13]  /*2cf0*/  ISETP.NE.AND P0, PT, R4, 0x1, PT ;  /* 0x000000010400780c */ /* 0x004fda0003f05270 */
[----:B------:R-:W-:Y:S05]  /*2d00*/  @!P0 EXIT ;  /* 0x000000000000894d */ /* 0x000fea0003800000 */
[----:B------:R-:W2:Y:S01]  /*2d10*/  LDC.64 R18, c[0x0][0x400] ;  /* 0x00010000ff127b82 */ /* 0x000ea20000000a00 */
[----:B------:R-:W-:Y:S02]  /*2d20*/  R2UR UR20, R74 ;  /* 0x000000004a1472ca */ /* 0x000fe400000e0000 */
[----:B------:R-:W-:Y:S01]  /*2d30*/  CS2R R12, SRZ ;  /* 0x00000000000c7805 */ /* 0x000fe2000001ff00 */
[----:B-1----:R-:W-:Y:S01]  /*2d40*/  IMAD.MOV.U32 R11, RZ, RZ, RZ ;  /* 0x000000ffff0b7224 */ /* 0x002fe200078e00ff */
[----:B------:R-:W1:Y:S01]  /*2d50*/  LDCU.64 UR24, c[0x0][0x348] ;  /* 0x00006900ff1877ac */ /* 0x000e620008000a00 */
[----:B------:R-:W-:Y:S02]  /*2d60*/  IMAD.MOV.U32 R10, RZ, RZ, 0x1 ;  /* 0x00000001ff0a7424 */ /* 0x000fe400078e00ff */
[----:B------:R-:W3:Y:S01]  /*2d70*/  LDC.64 R16, c[0x0][0x418] ;  /* 0x00010600ff107b82 */ /* 0x000ee20000000a00 */
[----:B------:R-:W4:Y:S01]  /*2d80*/  LDCU UR7, c[0x0][0x408] ;  /* 0x00008100ff0777ac */ /* 0x000f220008000800 */
[----:B------:R-:W1:Y:S01]  /*2d90*/  LDCU UR21, c[0x0][0x380] ;  /* 0x00007000ff1577ac */ /* 0x000e620008000800 */
[----:B------:R-:W1:Y:S01]  /*2da0*/  LDCU UR15, c[0x0][0x420] ;  /* 0x00008400ff0f77ac */ /* 0x000e620008000800 */
[----:B------:R-:W-:Y:S01]  /*2db0*/  UMOV UR6, 0x1 ;  /* 0x0000000100067882 */ /* 0x000fe20000000000 */
[----:B------:R-:W-:-:S05]  /*2dc0*/  UMOV UR12, URZ ;  /* 0x000000ff000c7c82 */ /* 0x000fca0008000000 */
.L_x_87:
[----:B------:R-:W-:Y:S01]  /*2dd0*/  UIADD3 UR9, UPT, UPT, UR20, 0x1, URZ ;  /* 0x0000000114097890 */ /* 0x000fe2000fffe0ff */
[----:B--2---:R-:W5:Y:S01]  /*2de0*/  LDL R4, [R1+0x4] ;  /* 0x0000040001047983 */ /* 0x004f620000100800 */
[----:B------:R-:W-:Y:S01]  /*2df0*/  LOP3.LUT P0, RZ, R3, 0x2, RZ, 0xc0, !PT ;  /* 0x0000000203ff7812 */ /* 0x000fe2000780c0ff */
[----:B------:R-:W-:Y:S01]  /*2e00*/  BSSY.RECONVERGENT B0, `(.L_x_69) ;  /* 0x000000b000007945 */ /* 0x000fe20003800200 */
[----:B------:R-:W-:Y:S02]  /*2e10*/  R2UR UR10, R74 ;  /* 0x000000004a0a72ca */ /* 0x000fe400000e0000 */
[----:B-----5:R-:W-:Y:S11]  /*2e20*/  R2UR UR8, R4 ;  /* 0x00000000040872ca */ /* 0x020ff600000e0000 */
[----:B------:R-:W-:Y:S02]  /*2e30*/  @!UPT UIADD3 URZ, UPT, UPT, URZ, URZ, URZ ;  /* 0x000000fffffff290 */ /* 0x000fe4000fffe0ff */
[----:B------:R-:W-:Y:S02]  /*2e40*/  UISETP.NE.AND UP0, UPT, UR9, UR8, UPT ;  /* 0x000000080900728c */ /* 0x000fe4000bf05270 */
[----:B------:R-:W-:Y:S02]  /*2e50*/  UIADD3 UR8, UPT, UPT, UR12, 0x1, URZ ;  /* 0x000000010c087890 */ /* 0x000fe4000fffe0ff */
[----:B------:R-:W-:Y:S07]  /*2e60*/  USEL UR20, UR10, UR9, !UP0 ;  /* 0x000000090a147287 */ /* 0x000fee000c000000 */
[----:B------:R-:W-:Y:S07]  /*2e70*/  @UP0 UIADD3 UR8, UPT, UPT, UR12, URZ, URZ ;  /* 0x000000ff0c080290 */ /* 0x000fee000fffe0ff */
[----:B------:R-:W-:Y:S01]  /*2e80*/  UMOV UR12, UR8 ;  /* 0x00000008000c7c82 */ /* 0x000fe20008000000 */
[----:B-1----:R-:W-:Y:S05]  /*2e90*/  @!P0 BRA `(.L_x_70) ;  /* 0x0000000000048947 */ /* 0x002fea0003800000 */
[----:B-1--4-:R-:W-:Y:S05]  /*2ea0*/  BPT.TRAP 0x1 ;  /* 0x000000040000795c */ /* 0x012fea0000300000 */
.L_x_70:
[----:B-1--4-:R-:W-:Y:S05]  /*2eb0*/  BSYNC.RECONVERGENT B0 ;  /* 0x0000000000007941 */ /* 0x012fea0003800200 */
.L_x_69:
[----:B------:R-:W-:Y:S01]  /*2ec0*/  ULEA UR9, UR6, UR16, 0x3 ;  /* 0x0000001006097291 */ /* 0x000fe2000f8e18ff */
[----:B------:R-:W-:Y:S02]  /*2ed0*/  SHF.L.U32 R7, R10, 0x1f, RZ ;  /* 0x0000001f0a077819 */ /* 0x000fe400000006ff */
[----:B------:R-:W-:Y:S06]  /*2ee0*/  LOP3.LUT P1, RZ, R3, 0x4, RZ, 0xc0, !PT ;  /* 0x0000000403ff7812 */ /* 0x000fec000782c0ff */
[----:B------:R-:W1:Y:S07]  /*2ef0*/  SYNCS.PHASECHK.TRANS64.TRYWAIT P0, [UR9+0x24810], R7 ;  /* 0x02481007ff0075a7 */ /* 0x000e6e0008001109 */
[----:B------:R-:W-:Y:S01]  /*2f00*/  @!P1 IMAD.MOV.U32 R6, RZ, RZ, 0x4000 ;  /* 0x00004000ff069424 */ /* 0x000fe200078e00ff */
[----:B-1----:R-:W-:Y:S06]  /*2f10*/  @!P0 BRA `(.L_x_71) ;  /* 0x000000d400888947 */ /* 0x002fec0003800000 */
.L_x_246:
[----:B------:R-:W-:Y:S01]  /*2f20*/  LOP3.LUT P0, RZ, R3, 0x4, RZ, 0xc0, !PT ;  /* 0x0000000403ff7812 */ /* 0x000fe2000780c0ff */
[----:B------:R-:W-:Y:S11]  /*2f30*/  BSSY.RECONVERGENT B0, `(.L_x_72) ;  /* 0x0000005000007945 */ /* 0x000ff60003800200 */
[----:B------:R-:W-:Y:S01]  /*2f40*/  @!UPT UIADD3 URZ, UPT, UPT, URZ, URZ, URZ ;  /* 0x000000fffffff290 */ /* 0x000fe2000fffe0ff */
[----:B------:R4:W-:Y:S01]  /*2f50*/  @!P0 SYNCS.ARRIVE.TRANS64 RZ, [UR9+0x24800], R6 ;  /* 0x02480006ffff89a7 */ /* 0x0009e20008000009 */
[----:B------:R-:W-:Y:S05]  /*2f60*/  @!P5 BRA `(.L_x_73) ;  /* 0x000000000004d947 */ /* 0x000fea0003800000 */
[----:B------:R-:W-:Y:S05]  /*2f70*/  BPT.TRAP 0x1 ;  /* 0x000000040000795c */ /* 0x000fea0000300000 */
.L_x_73:
[----:B------:R-:W-:Y:S05]  /*2f80*/  BSYNC.RECONVERGENT B0 ;  /* 0x0000000000007941 */ /* 0x000fea0003800200 */
.L_x_72:
[----:B------:R-:W-:Y:S01]  /*2f90*/  ISETP.EQ.OR P0, PT, R14, RZ, P0 ;  /* 0x000000ff0e00720c */ /* 0x000fe20000702670 */
[----:B------:R-:W-:Y:S01]  /*2fa0*/  BSSY.RECONVERGENT B0, `(.L_x_74) ;  /* 0x0000005000007945 */ /* 0x000fe20003800200 */
[----:B------:R-:W-:Y:S11]  /*2fb0*/  LOP3.LUT R3, R3, 0xfffffffe, RZ, 0xc0, !PT ;  /* 0xfffffffe03037812 */ /* 0x000ff600078ec0ff */
[----:B------:R-:W-:Y:S01]  /*2fc0*/  @P0 LOP3.LUT R3, R3, 0x1, RZ, 0xfc, !PT ;  /* 0x0000000103030812 */ /* 0x000fe200078efcff */
[----:B------:R-:W-:Y:S05]  /*2fd0*/  @P0 BRA `(.L_x_75) ;  /* 0x0000000000040947 */ /* 0x000fea0003800000 */
[----:B------:R-:W-:Y:S05]  /*2fe0*/  BPT.TRAP 0x1 ;  /* 0x000000040000795c */ /* 0x000fea0000300000 */
.L_x_75:
[----:B------:R-:W-:Y:S05]  /*2ff0*/  BSYNC.RECONVERGENT B0 ;  /* 0x0000000000007941 */ /* 0x000fea0003800200 */
.L_x_74:
[----:B------:R-:W-:Y:S01]  /*3000*/  ULEA UR8, UR6, UR16, 0xe ;  /* 0x0000001006087291 */ /* 0x000fe2000f8e70ff */
[----:B------:R-:W-:Y:S01]  /*3010*/  ISETP.NE.AND P0, PT, R0, 0x1, PT ;  /* 0x000000010000780c */ /* 0x000fe20003f05270 */
[----:B------:R-:W-:Y:S02]  /*3020*/  UIADD3 UR18, UP0, UPT, UR24, 0x300, URZ ;  /* 0x0000030018127890 */ /* 0x000fe4000ff1e0ff */
[----:B------:R-:W-:Y:S02]  /*3030*/  USHF.L.U32 UR11, UR20, 0x7, URZ ;  /* 0x00000007140b7899 */ /* 0x000fe400080006ff */
[----:B------:R-:W-:Y:S02]  /*3040*/  UIADD3 UR9, UPT, UPT, UR9, 0x24800, URZ ;  /* 0x0002480009097890 */ /* 0x000fe4000fffe0ff */
[----:B------:R-:W-:Y:S02]  /*3050*/  UIADD3 UR8, UPT, UPT, UR8, 0x8000, URZ ;  /* 0x0000800008087890 */ /* 0x000fe4000fffe0ff */
[----:B------:R-:W-:Y:S01]  /*3060*/  UIADD3.X UR19, UPT, UPT, URZ, UR25, URZ, UP0, !UPT ;  /* 0x00000019ff137290 */ /* 0x000fe200087fe4ff */
[----:B------:R-:W-:Y:S01]  /*3070*/  UMOV UR26, 0x0 ;  /* 0x00000000001a7882 */ /* 0x000fe20000000000 */
[----:B------:R-:W-:Y:S01]  /*3080*/  UMOV UR27, 0x10000000 ;  /* 0x10000000001b7882 */ /* 0x000fe20000000000 */
[----:B------:R-:W-:Y:S01]  /*3090*/  UMOV UR10, URZ ;  /* 0x000000ff000a7c82 */ /* 0x000fe20008000000 */
[----:B------:R-:W-:Y:S05]  /*30a0*/  UIADD3 UR17, UPT, UPT, UR6, 0x1, URZ ;  /* 0x0000000106117890 */ /* 0x000fea000fffe0ff */
[----:B------:R1:W-:Y:S02]  /*30b0*/  UTMALDG.5D [UR8], [UR18], desc[UR26] ;  /* 0x00001a08120075b4 */ /* 0x0003e40008021000 */
[----:B-1----:R-:W-:Y:S05]  /*30c0*/  @!P0 BRA `(.L_x_76) ;  /* 0x0000000000048947 */ /* 0x002fea0003800000 */
[----:B------:R-:W-:Y:S05]  /*30d0*/  BPT.TRAP 0x1 ;  /* 0x000000040000795c */ /* 0x000fea0000300000 */
.L_x_76:
[----:B----4-:R-:W-:Y:S04]  /*30e0*/  SHF.L.U32 R6, R12, 0x1f, RZ ;  /* 0x0000001f0c067819 */ /* 0x010fe800000006ff */
[----:B------:R-:W1:Y:S02]  /*30f0*/  SYNCS.PHASECHK.TRANS64.TRYWAIT P1, [UR16+0x24838], R6 ;  /* 0x02483806ff0075a7 */ /* 0x000e640008021110 */
[----:B-1----:R-:W-:Y:S05]  /*3100*/  @!P1 BRA `(.L_x_77) ;  /* 0x000000d400249947 */ /* 0x002fea0003800000 */
.L_x_248:
[----:B------:R-:W-:Y:S02]  /*3110*/  USHF.L.U32 UR11, UR20, 0x7, URZ ;  /* 0x00000007140b7899 */ /* 0x000fe400080006ff */
[----:B------:R-:W-:Y:S04]  /*3120*/  UIMAD UR6, UR12, UR7, UR4 ;  /* 0x000000070c0672a4 */ /* 0x000fe8000f8e0204 */
[----:B-1----:R-:W-:Y:S04]  /*3130*/  VIADD R4, R5, UR11 ;  /* 0x0000000b05047c36 */ /* 0x002fe80008000000 */
[C---:B------:R-:W-:Y:S01]  /*3140*/  VIADD R9, R4.reuse, UR6 ;  /* 0x0000000604097c36 */ /* 0x040fe20008000000 */
[----:B------:R-:W-:Y:S03]  /*3150*/  ISETP.GE.AND P4, PT, R4, UR21, PT ;  /* 0x0000001504007c0c */ /* 0x000fe6000bf86270 */
[C---:B------:R-:W-:Y:S01]  /*3160*/  VIADD R8, R9.reuse, 0x1 ;  /* 0x0000000109087836 */ /* 0x040fe20000000000 */
[CC--:B--2---:R-:W-:Y:S01]  /*3170*/  LEA R22, P2, R9.reuse, R18.reuse, 0x2 ;  /* 0x0000001209167211 */ /* 0x0c4fe200078410ff */
[C---:B------:R-:W-:Y:S02]  /*3180*/  VIADD R7, R9.reuse, 0x2 ;  /* 0x0000000209077836 */ /* 0x040fe40000000000 */
[C---:B------:R-:W-:Y:S01]  /*3190*/  VIADD R6, R9.reuse, 0x3 ;  /* 0x0000000309067836 */ /* 0x040fe20000000000 */
[CC--:B------:R-:W-:Y:S02]  /*31a0*/  LEA R20, P1, R8.reuse, R18.reuse, 0x2 ;  /* 0x0000001208147211 */ /* 0x0c0fe400078210ff */
[-C--:B------:R-:W-:Y:S02]  /*31b0*/  LEA.HI.X R23, R9, R19.reuse, RZ, 0x2, P2 ;  /* 0x0000001309177211 */ /* 0x080fe400010f14ff */
[CC--:B------:R-:W-:Y:S02]  /*31c0*/  LEA R24, P2, R7.reuse, R18.reuse, 0x2 ;  /* 0x0000001207187211 */ /* 0x0c0fe400078410ff */
[-C--:B------:R-:W-:Y:S01]  /*31d0*/  LEA.HI.X R21, R8, R19.reuse, RZ, 0x2, P1 ;  /* 0x0000001308157211 */ /* 0x080fe200008f14ff */
[----:B------:R-:W-:Y:S01]  /*31e0*/  @!PT LDS RZ, [RZ] ;  /* 0x00000000fffff984 */ /* 0x000fe20000000800 */
[----:B------:R-:W-:Y:S01]  /*31f0*/  @!PT LDS RZ, [RZ] ;  /* 0x00000000fffff984 */ /* 0x000fe20000000800 */
[----:B------:R-:W-:Y:S01]  /*3200*/  @!PT LDS RZ, [RZ] ;  /* 0x00000000fffff984 */ /* 0x000fe20000000800 */
[----:B------:R1:W-:Y:S01]  /*3210*/  LDGSTS.E.LTC128B [R2+0x24000], desc[UR22][R22.64], !P4 ;  /* 0x2400000016027fae */ /* 0x0003e2000e1a1216 */
[----:B------:R-:W-:Y:S01]  /*3220*/  VIADD R8, R4, 0x1 ;  /* 0x0000000104087836 */ /* 0x000fe20000000000 */
[----:B------:R-:W-:Y:S02]  /*3230*/  LEA R26, P1, R6, R18, 0x2 ;  /* 0x00000012061a7211 */ /* 0x000fe400078210ff */
[-C--:B------:R-:W-:Y:S01]  /*3240*/  LEA.HI.X R25, R7, R19.reuse, RZ, 0x2, P2 ;  /* 0x0000001307197211 */ /* 0x080fe200010f14ff */
[----:B------:R-:W-:Y:S01]  /*3250*/  VIADD R7, R4, 0x2 ;  /* 0x0000000204077836 */ /* 0x000fe20000000000 */
[----:B------:R-:W-:Y:S02]  /*3260*/  ISETP.GE.AND P3, PT, R8, UR21, PT ;  /* 0x0000001508007c0c */ /* 0x000fe4000bf66270 */
[----:B------:R-:W-:Y:S01]  /*3270*/  LEA.HI.X R27, R6, R19, RZ, 0x2, P1 ;  /* 0x00000013061b7211 */ /* 0x000fe200008f14ff */
[----:B------:R-:W-:Y:S01]  /*3280*/  VIADD R6, R4, 0x3 ;  /* 0x0000000304067836 */ /* 0x000fe20000000000 */
[----:B------:R-:W-:Y:S04]  /*3290*/  ISETP.GE.AND P2, PT, R7, UR21, PT ;  /* 0x0000001507007c0c */ /* 0x000fe8000bf46270 */
[----:B------:R-:W-:Y:S05]  /*32a0*/  ISETP.GE.AND P1, PT, R6, UR21, PT ;  /* 0x0000001506007c0c */ /* 0x000fea000bf26270 */
[----:B------:R1:W-:Y:S04]  /*32b0*/  LDGSTS.E.LTC128B [R2+0x24004], desc[UR22][R20.64], !P3 ;  /* 0x2400400014027fae */ /* 0x0003e8000d9a1216 */
        /* <DEDUP_REMOVED lines=8> */
.L_x_78:
[----:B------:R-:W-:Y:S01]  /*3340*/  SYNCS.ARRIVE.TRANS64.A1T0 RZ, [UR16+0x24830], RZ ;  /* 0x024830ffffff79a7 */ /* 0x000fe20008100010 */
[----:B------:R-:W-:Y:S05]  /*3350*/  BRA.U !UP2, `(.L_x_79) ;  /* 0x000000010a047547 */ /* 0x000fea000b800000 */
[----:B------:R-:W-:Y:S05]  /*3360*/  BPT.TRAP 0x1 ;  /* 0x000000040000795c */ /* 0x000fea0000300000 */
.L_x_79:
[----:B------:R-:W-:Y:S02]  /*3370*/  LOP3.LUT P6, RZ, R3, 0x4, RZ, 0xc0, !PT ;  /* 0x0000000403ff7812 */ /* 0x000fe400078cc0ff */
[----:B------:R-:W-:Y:S11]  /*3380*/  SHF.L.U32 R8, R11, 0x1f, RZ ;  /* 0x0000001f0b087819 */ /* 0x000ff600000006ff */
[----:B------:R-:W-:Y:S01]  /*3390*/  @!P6 IMAD.MOV.U32 R7, RZ, RZ, 0x4000 ;  /* 0x00004000ff07e424 */ /* 0x000fe200078e00ff */
[----:B------:R-:W2:Y:S02]  /*33a0*/  SYNCS.PHASECHK.TRANS64.TRYWAIT P6, [UR16+0x24828], R8 ;  /* 0x02482808ff0075a7 */ /* 0x000ea400080c1110 */
[----:B--2---:R-:W-:Y:S05]  /*33b0*/  @!P6 BRA `(.L_x_80) ;  /* 0x000000d00090e947 */ /* 0x004fea0003800000 */
.L_x_250:
[----:B------:R-:W-:Y:S11]  /*33c0*/  LOP3.LUT P6, RZ, R3, 0x4, RZ, 0xc0, !PT ;  /* 0x0000000403ff7812 */ /* 0x000ff600078cc0ff */
[----:B------:R-:W-:Y:S02]  /*33d0*/  @!UPT UIADD3 URZ, UPT, UPT, URZ, URZ, URZ ;  /* 0x000000fffffff290 */ /* 0x000fe4000fffe0ff */
[----:B------:R4:W-:Y:S01]  /*33e0*/  @!P6 SYNCS.ARRIVE.TRANS64 RZ, [UR16+0x24820], R7 ;  /* 0x02482007ffffe9a7 */ /* 0x0009e20008000010 */
[----:B------:R-:W-:Y:S05]  /*33f0*/  BRA.U !UP3, `(.L_x_81) ;  /* 0x000000010b047547 */ /* 0x000fea000b800000 */
[----:B------:R-:W-:Y:S05]  /*3400*/  BPT.TRAP 0x1 ;  /* 0x000000040000795c */ /* 0x000fea0000300000 */
.L_x_81:
[----:B------:R-:W-:Y:S01]  /*3410*/  LOP3.LUT P6, RZ, R3, 0x1, RZ, 0xc0, !PT ;  /* 0x0000000103ff7812 */ /* 0x000fe200078cc0ff */
[----:B------:R-:W-:Y:S11]  /*3420*/  BSSY.RECONVERGENT B0, `(.L_x_82) ;  /* 0x0000004000007945 */ /* 0x000ff60003800200 */
[----:B------:R-:W-:Y:S01]  /*3430*/  @!UPT UIADD3 URZ, UPT, UPT, URZ, URZ, URZ ;  /* 0x000000fffffff290 */ /* 0x000fe2000fffe0ff */
[----:B------:R-:W-:Y:S05]  /*3440*/  @P6 BRA `(.L_x_83) ;  /* 0x0000000000046947 */ /* 0x000fea0003800000 */
[----:B------:R-:W-:Y:S05]  /*3450*/  BPT.TRAP 0x1 ;  /* 0x000000040000795c */ /* 0x000fea0000300000 */
.L_x_83:
[----:B------:R-:W-:Y:S05]  /*3460*/  BSYNC.RECONVERGENT B0 ;  /* 0x0000000000007941 */ /* 0x000fea0003800200 */
.L_x_82:
[----:B------:R-:W-:Y:S02]  /*3470*/  UIADD3 UR18, UP0, UPT, UR24, 0x400, URZ ;  /* 0x0000040018127890 */ /* 0x000fe4000ff1e0ff */
[----:B------:R-:W-:Y:S02]  /*3480*/  UIADD3 UR8, UPT, UPT, UR16, 0x10000, URZ ;  /* 0x0001000010087890 */ /* 0x000fe4000fffe0ff */
[----:B------:R-:W-:Y:S02]  /*3490*/  UIADD3 UR9, UPT, UPT, UR16, 0x24820, URZ ;  /* 0x0002482010097890 */ /* 0x000fe4000fffe0ff */
[----:B------:R-:W-:Y:S01]  /*34a0*/  UIADD3.X UR19, UPT, UPT, URZ, UR25, URZ, UP0, !UPT ;  /* 0x00000019ff137290 */ /* 0x000fe200087fe4ff */
[----:B------:R-:W-:Y:S01]  /*34b0*/  UMOV UR26, 0x0 ;  /* 0x00000000001a7882 */ /* 0x000fe20000000000 */
[----:B------:R-:W-:Y:S01]  /*34c0*/  UMOV UR27, 0x10000000 ;  /* 0x10000000001b7882 */ /* 0x000fe20000000000 */
[----:B------:R-:W-:Y:S06]  /*34d0*/  UMOV UR10, URZ ;  /* 0x000000ff000a7c82 */ /* 0x000fec0008000000 */
[----:B------:R1:W-:Y:S02]  /*34e0*/  UTMALDG.5D [UR8], [UR18], desc[UR26] ;  /* 0x00001a08120075b4 */ /* 0x0003e40008021000 */
[----:B-1----:R-:W-:Y:S05]  /*34f0*/  @!P0 BRA `(.L_x_84) ;  /* 0x0000000000048947 */ /* 0x002fea0003800000 */
[----:B------:R-:W-:Y:S05]  /*3500*/  BPT.TRAP 0x1 ;  /* 0x000000040000795c */ /* 0x000fea0000300000 */
.L_x_84:
[----:B----4-:R-:W-:Y:S04]  /*3510*/  SHF.L.U32 R7, R13, 0x1f, RZ ;  /* 0x0000001f0d077819 */ /* 0x010fe800000006ff */
[----:B------:R-:W1:Y:S02]  /*3520*/  SYNCS.PHASECHK.TRANS64.TRYWAIT P6, [UR16+0x24848], R7 ;  /* 0x02484807ff0075a7 */ /* 0x000e6400080c1110 */
[----:B-1----:R-:W-:Y:S05]  /*3530*/  @!P6 BRA `(.L_x_85) ;  /* 0x000000d00048e947 */ /* 0x002fea0003800000 */
.L_x_252:
[----:B------:R-:W-:Y:S06]  /*3540*/  UIMAD UR6, UR12, UR15, UR5 ;  /* 0x0000000f0c0672a4 */ /* 0x000fec000f8e0205 */
[----:B-12---:R-:W-:Y:S04]  /*3550*/  VIADD R6, R4, UR6 ;  /* 0x0000000604067c36 */ /* 0x006fe80008000000 */
[C---:B------:R-:W-:Y:S01]  /*3560*/  VIADD R4, R6.reuse, 0x1 ;  /* 0x0000000106047836 */ /* 0x040fe20000000000 */
[CC--:B---3--:R-:W-:Y:S04]  /*3570*/  LEA R20, P6, R6.reuse, R16.reuse, 0x2 ;  /* 0x0000001006147211 */ /* 0x0c8fe800078c10ff */
[-C--:B------:R-:W-:Y:S02]  /*3580*/  LEA.HI.X R21, R6, R17.reuse, RZ, 0x2, P6 ;  /* 0x0000001106157211 */ /* 0x080fe400030f14ff */
[CC--:B------:R-:W-:Y:S03]  /*3590*/  LEA R8, P6, R4.reuse, R16.reuse, 0x2 ;  /* 0x0000001004087211 */ /* 0x0c0fe600078c10ff */
[----:B------:R-:W-:Y:S01]  /*35a0*/  @!PT LDS RZ, [RZ] ;  /* 0x00000000fffff984 */ /* 0x000fe20000000800 */
[----:B------:R-:W-:Y:S01]  /*35b0*/  @!PT LDS RZ, [RZ] ;  /* 0x00000000fffff984 */ /* 0x000fe20000000800 */
[----:B------:R-:W-:Y:S01]  /*35c0*/  @!PT LDS RZ, [RZ] ;  /* 0x00000000fffff984 */ /* 0x000fe20000000800 */
[----:B------:R1:W-:Y:S01]  /*35d0*/  LDGSTS.E.LTC128B [R2+0x24200], desc[UR22][R20.64], !P4 ;  /* 0x2420000014027fae */ /* 0x0003e2000e1a1216 */
[-C--:B------:R-:W-:Y:S01]  /*35e0*/  LEA.HI.X R9, R4, R17.reuse, RZ, 0x2, P6 ;  /* 0x0000001104097211 */ /* 0x080fe200030f14ff */
[C---:B------:R-:W-:Y:S02]  /*35f0*/  VIADD R4, R6.reuse, 0x2 ;  /* 0x0000000206047836 */ /* 0x040fe40000000000 */
[----:B------:R-:W-:Y:S02]  /*3600*/  VIADD R6, R6, 0x3 ;  /* 0x0000000306067836 */ /* 0x000fe40000000000 */
[----:B------:R1:W-:Y:S01]  /*3610*/  LDGSTS.E.LTC128B [R2+0x24204], desc[UR22][R8.64], !P3 ;  /* 0x2420400008027fae */ /* 0x0003e2000d9a1216 */
[CC--:B------:R-:W-:Y:S04]  /*3620*/  LEA R22, P6, R4.reuse, R16.reuse, 0x2 ;  /* 0x0000001004167211 */ /* 0x0c0fe800078c10ff */
[-C--:B------:R-:W-:Y:S02]  /*3630*/  LEA.HI.X R23, R4, R17.reuse, RZ, 0x2, P6 ;  /* 0x0000001104177211 */ /* 0x080fe400030f14ff */
[C---:B------:R-:W-:Y:S03]  /*3640*/  LEA R24, P6, R6.reuse, R16, 0x2 ;  /* 0x0000001006187211 */ /* 0x040fe600078c10ff */
[----:B------:R1:W-:Y:S01]  /*3650*/  LDGSTS.E.LTC128B [R2+0x24208], desc[UR22][R22.64], !P2 ;  /* 0x2420800016027fae */ /* 0x0003e2000d1a1216 */
[----:B------:R-:W-:Y:S05]  /*3660*/  LEA.HI.X R25, R6, R17, RZ, 0x2, P6 ;  /* 0x0000001106197211 */ /* 0x000fea00030f14ff */
[----:B------:R1:W-:Y:S01]  /*3670*/  LDGSTS.E.LTC128B [R2+0x2420c], desc[UR22][R24.64], !P1 ;  /* 0x2420c00018027fae */ /* 0x0003e2000c9a1216 */
[----:B------:R-:W-:Y:S01]  /*3680*/  NOP ;  /* 0x0000000000007918 */ /* 0x000fe20000000000 */
[----:B------:R-:W-:Y:S02]  /*3690*/  SYNCS.ARRIVE.TRANS64.RED.A0T1 RZ, [UR16+0x24840], RZ ;  /* 0x024840ffffff79a7 */ /* 0x000fe40008200410 */
[----:B------:R-:W-:Y:S01]  /*36a0*/  ARRIVES.LDGSTSBAR.64.TRANSCNT [UR16+0x24840] ;  /* 0x02484000ff0079b0 */ /* 0x000fe20008002a10 */
[----:B------:R-:W-:Y:S01]  /*36b0*/  NOP ;  /* 0x0000000000007918 */ /* 0x000fe20000000000 */
[----:B------:R-:W-:Y:S05]  /*36c0*/  @!P0 BRA `(.L_x_86) ;  /* 0x0000000000048947 */ /* 0x000fea0003800000 */
[----:B------:R-:W-:Y:S05]  /*36d0*/  BPT.TRAP 0x1 ;  /* 0x000000040000795c */ /* 0x000fea0000300000 */
.L_x_86:
[----:B------:R-:W-:Y:S01]  /*36e0*/  LOP3.LUT R13, R13, 0x1, RZ, 0x3c, !PT ;  /* 0x000000010d0d7812 */ /* 0x000fe200078e3cff */
[----:B------:R-:W-:Y:S01]  /*36f0*/  SYNCS.ARRIVE.TRANS64.A1T0 RZ, [UR16+0x24840], RZ ;  /* 0x024840ffffff79a7 */ /* 0x000fe20008100010 */
[----:B------:R-:W2:Y:S01]  /*3700*/  LDL.LU R4, [R1] ;  /* 0x0000000001047983 */ /* 0x000ea20000300800 */
[----:B------:R-:W-:Y:S01]  /*3710*/  LOP3.LUT R12, R12, 0x1, RZ, 0x3c, !PT ;  /* 0x000000010c0c7812 */ /* 0x000fe200078e3cff */
[----:B------:R-:W-:Y:S01]  /*3720*/  UISETP.NE.AND UP0, UPT, UR17, 0x2, UPT ;  /* 0x000000021100788c */ /* 0x000fe2000bf05270 */
[----:B------:R-:W-:Y:S03]  /*3730*/  LOP3.LUT R11, R11, 0x1, RZ, 0x3c, !PT ;  /* 0x000000010b0b7812 */ /* 0x000fe600078e3cff */
[----:B------:R-:W-:Y:S02]  /*3740*/  USEL UR8, URZ, 0x1, UP0 ;  /* 0x00000001ff087887 */ /* 0x000fe40008000000 */
[----:B------:R-:W-:Y:S04]  /*3750*/  USEL UR6, UR17, URZ, UP0 ;  /* 0x000000ff11067287 */ /* 0x000fe80008000000 */
[----:B------:R-:W-:Y:S02]  /*3760*/  LOP3.LUT R10, R10, UR8, RZ, 0x3c, !PT ;  /* 0x000000080a0a7c12 */ /* 0x000fe4000f8e3cff */
[C---:B--2---:R-:W-:Y:S01]  /*3770*/  ISETP.GT.U32.AND P0, PT, R4.reuse, 0x2, PT ;  /* 0x000000020400780c */ /* 0x044fe20003f04070 */
[----:B------:R-:W-:Y:S05]  /*3780*/  VIADD R4, R4, 0xffffffff ;  /* 0xffffffff04047836 */ /* 0x000fea0000000000 */
[----:B------:R2:W-:Y:S07]  /*3790*/  STL [R1], R4 ;  /* 0x0000000401007387 */ /* 0x0005ee0000100800 */
[----:B------:R-:W-:Y:S05]  /*37a0*/  @P0 BRA `(.L_x_87) ;  /* 0xfffffff400880947 */ /* 0x000fea000383ffff */
[----:B------:R-:W-:Y:S05]  /*37b0*/  EXIT ;  /* 0x000000000000794d */ /* 0x000fea0003800000 */
.L_x_302:
[----:B------:R-:W-:-:S08]  /*37c0*/  NOP ;  /* 0x0000000000007918 */ /* 0x000fd00000000000 */
[----:B-1----:R-:W1:-:S00]  /*37d0*/  USETMAXREG.DEALLOC.CTAPOOL 0x60 ;  /* 0x00000060000079c8 */ /* 0x002e4000080e0500 */
[----:B------:R-:W2:Y:S01]  /*37e0*/  S2UR UR17, SR_CgaCtaId ;  /* 0x00000000001179c3 */ /* 0x000ea20000008800 */
[----:B------:R-:W-:Y:S01]  /*37f0*/  UMOV UR4, 0x40 ;  /* 0x0000004000047882 */ /* 0x000fe20000000000 */
[----:B------:R-:W-:Y:S01]  /*3800*/  NOP ;  /* 0x0000000000007918 */ /* 0x000fe20000000000 */
[----:B--2---:R-:W-:-:S03]  /*3810*/  ULEA UR5, UR17, UR4, 0x18 ;  /* 0x0000000411057291 */ /* 0x004fc6000f8ec0ff */
[----:B------:R-:W-:Y:S02]  /*3820*/  UMOV UR4, 0x400 ;  /* 0x0000040000047882 */ /* 0x000fe40000000000 */
[----:B------:R-:W-:-:S04]  /*3830*/  ULEA UR17, UR17, UR4, 0x18 ;  /* 0x0000000411117291 */ /* 0x000fc8000f8ec0ff */
[----:B-1----:R-:W1:Y:S02]  /*3840*/  LDS.U8 R2, [UR5+0x1c] ;  /* 0x00001c05ff027984 */ /* 0x002e640008000000 */
[----:B-1----:R-:W-:-:S13]  /*3850*/  ISETP.NE.AND P0, PT, R2, RZ, PT ;  /* 0x000000ff0200720c */ /* 0x002fda0003f05270 */
[----:B------:R-:W-:Y:S05]  /*3860*/  @P0 BRA `(.L_x_88) ;  /* 0x0000000000580947 */ /* 0x000fea0003800000 */
[----:B------:R-:W-:-:S13]  /*3870*/  ELECT P0, URZ, PT ;  /* 0x0000000000ff782f */ /* 0x000fda0003800000 */
[----:B------:R-:W-:Y:S05]  /*3880*/  @!P0 BRA `(.L_x_89) ;  /* 0x00000000005c8947 */ /* 0x000fea0003800000 */
[----:B------:R-:W-:Y:S01]  /*3890*/  UMOV UR4, 0x10 ;  /* 0x0000001000047882 */ /* 0x000fe20000000000 */
[----:B------:R-:W-:Y:S01]  /*38a0*/  HFMA2 R2, -RZ, RZ, 0, 5.9604644775390625e-08 ;  /* 0x00000001ff027431 */ /* 0x000fe200000001ff */
[----:B------:R-:W-:-:S03]  /*38b0*/  MOV R3, 0xffff ;  /* 0x0000ffff00037802 */ /* 0x000fc60000000f00 */
[----:B------:R-:W-:Y:S04]  /*38c0*/  DEPBAR.LE SB1, 0x36 ;  /* 0x00009d800000791a */ /* 0x000fe80000000000 */
[----:B------:R-:W1:Y:S02]  /*38d0*/  UTCATOMSWS.FIND_AND_SET.ALIGN UP1, UR4, UR4 ;  /* 0x00000004000475e3 */ /* 0x000e640008020800 */
[----:B-1----:R-:W-:Y:S01]  /*38e0*/  MOV R4, UR4 ;  /* 0x0000000400047c02 */ /* 0x002fe20008000f00 */
[----:B------:R-:W-:Y:S06]  /*38f0*/  BRA.U UP1, `(.L_x_90) ;  /* 0x0000000101187547 */ /* 0x000fec000b800000 */
.L_x_91:
[----:B------:R-:W-:Y:S05]  /*3900*/  NANOSLEEP 0x64 ;  /* 0x000000640000795d */ /* 0x000fea0003800000 */
[----:B------:R-:W-:-:S05]  /*3910*/  UMOV UR4, 0x10 ;  /* 0x0000001000047882 */ /* 0x000fca0000000000 */
[----:B------:R-:W-:Y:S04]  /*3920*/  DEPBAR.LE SB1, 0x36 ;  /* 0x00009d800000791a */ /* 0x000fe80000000000 */
[----:B------:R-:W1:Y:S02]  /*3930*/  UTCATOMSWS.FIND_AND_SET.ALIGN UP1, UR4, UR4 ;  /* 0x00000004000475e3 */ /* 0x000e640008020800 */
[----:B-1----:R-:W-:Y:S01]  /*3940*/  MOV R4, UR4 ;  /* 0x0000000400047c02 */ /* 0x002fe20008000f00 */
[----:B------:R-:W-:Y:S05]  /*3950*/  BRA.U !UP1, `(.L_x_91) ;  /* 0xfffffffd09e87547 */ /* 0x000fea000b83ffff */
.L_x_90:
[-C--:B------:R-:W-:Y:S02]  /*3960*/  SHF.L.U32 R3, R3, R4.reuse, RZ ;  /* 0x0000000403037219 */ /* 0x080fe400000006ff */
[----:B------:R-:W-:Y:S01]  /*3970*/  SHF.L.U32 R2, R2, R4, RZ ;  /* 0x0000000402027219 */ /* 0x000fe200000006ff */
[----:B------:R-:W-:Y:S02]  /*3980*/  IMAD.SHL.U32 R4, R4, 0x20, RZ ;  /* 0x0000002004047824 */ /* 0x000fe400078e00ff */
[----:B------:R1:W-:Y:S04]  /*3990*/  ATOMS.OR RZ, [UR5+0x14], R3 ;  /* 0x00001403ffff798c */ /* 0x0003e8000b000005 */
[----:B------:R1:W-:Y:S04]  /*39a0*/  ATOMS.OR RZ, [UR5+0x18], R2 ;  /* 0x00001802ffff798c */ /* 0x0003e8000b000005 */
[----:B------:R1:W-:Y:S01]  /*39b0*/  STS [UR17+0x248c0], R4 ;  /* 0x0248c004ff007988 */ /* 0x0003e20008000811 */
[----:B------:R-:W-:Y:S05]  /*39c0*/  BRA `(.L_x_89) ;  /* 0x00000000000c7947 */ /* 0x000fea0003800000 */
.L_x_88:
[----:B------:R1:W-:Y:S01]  /*39d0*/  STS [UR17+0x248c0], R5 ;  /* 0x0248c005ff007988 */ /* 0x0003e20008000811 */
[----:B------:R-:W-:-:S03]  /*39e0*/  MOV R2, 0x3a00 ;  /* 0x00003a0000027802 */ /* 0x000fc60000000f00 */
[----:B-1----:R-:W-:Y:S05]  /*39f0*/  CALL.REL.NOINC `($__internal_1_$__cuda_sm10x_tcgen05_guardrail_trap_phase_invalid_during_alloc) ;  /* 0x000000d400a07944 */ /* 0x002fea0003c00000 */
.L_x_89:
[----:B------:R-:W-:Y:S05]  /*3a00*/  WARPSYNC.ALL ;  /* 0x0000000000007948 */ /* 0x000fea0003800000 */
[----:B------:R-:W-:Y:S01]  /*3a10*/  USHF.R.U32.HI UR4, URZ, 0x4, UR17 ;  /* 0x00000004ff047899 */ /* 0x000fe20008011611 */
[----:B------:R-:W-:-:S03]  /*3a20*/  NOP ;  /* 0x0000000000007918 */ /* 0x000fc60000000000 */
[----:B------:R-:W-:Y:S01]  /*3a30*/  ULOP3.LUT UR4, UR4, 0x3fff, URZ, 0xc0, !UPT ;  /* 0x00003fff04047892 */ /* 0x000fe2000f8ec0ff */
[----:B------:R-:W-:Y:S01]  /*3a40*/  BSSY.RECONVERGENT B0, `(.L_x_92) ;  /* 0x000001f000007945 */ /* 0x000fe20003800200 */
[----:B------:R-:W-:Y:S02]  /*3a50*/  UIADD3 UR6, UPT, UPT, UR17, 0x8000, URZ ;  /* 0x0000800011067890 */ /* 0x000fe4000fffe0ff */
[----:B------:R-:W-:Y:S02]  /*3a60*/  UIADD3 UR7, UPT, UPT, UR17, 0x10000, URZ ;  /* 0x0001000011077890 */ /* 0x000fe4000fffe0ff */
[----:B------:R-:W-:Y:S01]  /*3a70*/  IMAD.U32 R13, RZ, RZ, UR4 ;  /* 0x00000004ff0d7e24 */ /* 0x000fe2000f8e00ff */
[----:B------:R-:W-:Y:S02]  /*3a80*/  USHF.R.U32.HI UR6, URZ, 0x4, UR6 ;  /* 0x00000004ff067899 */ /* 0x000fe40008011606 */
[----:B------:R-:W-:Y:S02]  /*3a90*/  UIADD3 UR22, UPT, UPT, UR17, 0x14000, URZ ;  /* 0x0001400011167890 */ /* 0x000fe4000fffe0ff */
[----:B------:R-:W-:Y:S01]  /*3aa0*/  R2UR UR38, R13 ;  /* 0x000000000d2672ca */ /* 0x000fe200000e0000 */
[----:B------:R-:W-:-:S02]  /*3ab0*/  UIADD3 UR5, UPT, UPT, UR17, 0x4000, URZ ;  /* 0x0000400011057890 */ /* 0x000fc4000fffe0ff */
[----:B------:R-:W-:Y:S02]  /*3ac0*/  USHF.R.U32.HI UR4, URZ, 0x4, UR7 ;  /* 0x00000004ff047899 */ /* 0x000fe40008011607 */
[----:B------:R-:W-:Y:S02]  /*3ad0*/  ULOP3.LUT UR8, UR6, 0x3fff, URZ, 0xc0, !UPT ;  /* 0x00003fff06087892 */ /* 0x000fe4000f8ec0ff */
[----:B------:R-:W-:Y:S02]  /*3ae0*/  USHF.R.U32.HI UR22, URZ, 0x4, UR22 ;  /* 0x00000004ff167899 */ /* 0x000fe40008011616 */
[----:B------:R-:W-:Y:S02]  /*3af0*/  USHF.R.U32.HI UR5, URZ, 0x4, UR5 ;  /* 0x00000004ff057899 */ /* 0x000fe40008011605 */
[----:B------:R-:W-:Y:S01]  /*3b00*/  ULOP3.LUT UR20, UR4, 0x3fff, URZ, 0xc0, !UPT ;  /* 0x00003fff04147892 */ /* 0x000fe2000f8ec0ff */
[----:B------:R-:W-:Y:S01]  /*3b10*/  MOV R15, UR8 ;  /* 0x00000008000f7c02 */ /* 0x000fe20008000f00 */
[----:B------:R-:W-:-:S02]  /*3b20*/  ULOP3.LUT UR4, UR8, 0x10000, URZ, 0xfc, !UPT ;  /* 0x0001000008047892 */ /* 0x000fc4000f8efcff */
[----:B------:R-:W-:Y:S02]  /*3b30*/  ULOP3.LUT UR22, UR22, 0x3fff, URZ, 0xc0, !UPT ;  /* 0x00003fff16167892 */ /* 0x000fe4000f8ec0ff */
[----:B------:R-:W-:Y:S02]  /*3b40*/  ULOP3.LUT UR5, UR5, 0x3fff, URZ, 0xc0, !UPT ;  /* 0x00003fff05057892 */ /* 0x000fe4000f8ec0ff */
[----:B------:R-:W-:Y:S01]  /*3b50*/  ULOP3.LUT UR26, UR22, 0x4000000, URZ, 0xfc, !UPT ;  /* 0x04000000161a7892 */ /* 0x000fe2000f8efcff */
[----:B------:R-:W-:Y:S01]  /*3b60*/  IMAD.U32 R14, RZ, RZ, UR4 ;  /* 0x00000004ff0e7e24 */ /* 0x000fe2000f8e00ff */
[----:B------:R-:W-:Y:S02]  /*3b70*/  ULOP3.LUT UR30, UR5, 0x10000, URZ, 0xfc, !UPT ;  /* 0x00010000051e7892 */ /* 0x000fe4000f8efcff */
[----:B------:R-:W-:Y:S02]  /*3b80*/  ULOP3.LUT UR28, UR20, 0x10000, URZ, 0xfc, !UPT ;  /* 0x00010000141c7892 */ /* 0x000fe4000f8efcff */
[----:B------:R-:W-:-:S02]  /*3b90*/  ULOP3.LUT UR22, UR22, 0x10000, URZ, 0xfc, !UPT ;  /* 0x0001000016167892 */ /* 0x000fc4000f8efcff */
[----:B------:R-:W-:Y:S01]  /*3ba0*/  ULOP3.LUT UR38, UR38, 0x10000, URZ, 0xfc, !UPT ;  /* 0x0001000026267892 */ /* 0x000fe2000f8efcff */
[----:B------:R-:W-:Y:S01]  /*3bb0*/  UMOV UR21, 0x40004040 ;  /* 0x4000404000157882 */ /* 0x000fe20000000000 */
[----:B------:R-:W-:Y:S01]  /*3bc0*/  UMOV UR31, 0x40004040 ;  /* 0x40004040001f7882 */ /* 0x000fe20000000000 */
[----:B------:R-:W-:Y:S01]  /*3bd0*/  UMOV UR29, 0x40004040 ;  /* 0x40004040001d7882 */ /* 0x000fe20000000000 */
[----:B------:R-:W-:Y:S01]  /*3be0*/  UMOV UR27, 0x40004040 ;  /* 0x40004040001b7882 */ /* 0x000fe20000000000 */
[----:B------:R-:W-:Y:S01]  /*3bf0*/  UMOV UR23, 0x40004040 ;  /* 0x4000404000177882 */ /* 0x000fe20000000000 */
[----:B------:R-:W-:Y:S01]  /*3c00*/  UMOV UR39, 0x40004040 ;  /* 0x4000404000277882 */ /* 0x000fe20000000000 */
[----:B------:R-:W-:Y:S05]  /*3c10*/  @!P3 BRA `(.L_x_93) ;  /* 0x000000000004b947 */ /* 0x000fea0003800000 */
[----:B------:R-:W-:Y:S05]  /*3c20*/  BPT.TRAP 0x1 ;  /* 0x000000040000795c */ /* 0x000fea0000300000 */
.L_x_93:
[----:B------:R-:W-:Y:S05]  /*3c30*/  BSYNC.RECONVERGENT B0 ;  /* 0x0000000000007941 */ /* 0x000fea0003800200 */
.L_x_92:
[----:B------:R-:W-:Y:S01]  /*3c40*/  SHF.L.U32 R7, RZ, 0x1f, RZ ;  /* 0x0000001fff077819 */ /* 0x000fe200000006ff */
[----:B------:R-:W-:-:S03]  /*3c50*/  IMAD.MOV.U32 R6, RZ, RZ, 0x1 ;  /* 0x00000001ff067424 */ /* 0x000fc600078e00ff */
[----:B------:R-:W2:Y:S02]  /*3c60*/  SYNCS.PHASECHK.TRANS64.TRYWAIT P0, [UR17+0x24800], R7 ;  /* 0x02480007ff0075a7 */ /* 0x000ea40008001111 */
[----:B------:R-:W-:Y:S01]  /*3c70*/  SHF.L.U32 R6, R6, 0x1f, RZ ;  /* 0x0000001f06067819 */ /* 0x000fe200000006ff */
[----:B--2---:R-:W-:Y:S06]  /*3c80*/  @!P0 BRA `(.L_x_94) ;  /* 0x000000c8008c8947 */ /* 0x004fec0003800000 */
.L_x_254:
[----:B------:R-:W2:Y:S01]  /*3c90*/  SYNCS.PHASECHK.TRANS64.TRYWAIT P0, [UR17+0x24858], R6 ;  /* 0x02485806ff0075a7 */ /* 0x000ea20008001111 */
[----:B-1----:R-:W-:Y:S01]  /*3ca0*/  HFMA2 R4, -RZ, RZ, 0, 1.52587890625e-05 ;  /* 0x00000100ff047431 */ /* 0x002fe200000001ff */
[----:B------:R-:W-:Y:S01]  /*3cb0*/  MOV R3, 0x100 ;  /* 0x0000010000037802 */ /* 0x000fe20000000f00 */
[----:B------:R-:W-:Y:S01]  /*3cc0*/  HFMA2 R2, -RZ, RZ, 0, 1.52587890625e-05 ;  /* 0x00000100ff027431 */ /* 0x000fe200000001ff */
[----:B--2---:R-:W-:Y:S06]  /*3cd0*/  @!P0 BRA `(.L_x_95) ;  /* 0x000000c800908947 */ /* 0x004fec0003800000 */
.L_x_256:
[----:B------:R-:W-:Y:S01]  /*3ce0*/  R2UR UR4, R14 ;  /* 0x000000000e0472ca */ /* 0x000fe200000e0000 */
[----:B------:R-:W-:Y:S01]  /*3cf0*/  UIADD3 UR36, UPT, UPT, UR38, 0x2, URZ ;  /* 0x0000000226247890 */ /* 0x000fe2000fffe0ff */
[----:B------:R-:W-:Y:S01]  /*3d00*/  R2UR UR14, R3 ;  /* 0x00000000030e72ca */ /* 0x000fe200000e0000 */
[----:B------:R-:W-:Y:S01]  /*3d10*/  IMAD.MOV.U32 R3, RZ, RZ, 0x100 ;  /* 0x00000100ff037424 */ /* 0x000fe200078e00ff */
[----:B------:R-:W-:Y:S01]  /*3d20*/  R2UR UR15, R4 ;  /* 0x00000000040f72ca */ /* 0x000fe200000e0000 */
[----:B------:R-:W-:Y:S01]  /*3d30*/  UIADD3 UR34, UPT, UPT, UR38, 0x4, URZ ;  /* 0x0000000426227890 */ /* 0x000fe2000fffe0ff */
[----:B------:R-:W-:Y:S01]  /*3d40*/  R2UR UR13, R2 ;  /* 0x00000000020d72ca */ /* 0x000fe200000e0000 */
[----:B------:R-:W-:Y:S01]  /*3d50*/  UIADD3 UR32, UPT, UPT, UR38, 0x6, URZ ;  /* 0x0000000626207890 */ /* 0x000fe2000fffe0ff */
[----:B------:R-:W-:Y:S01]  /*3d60*/  R2UR UR12, R3 ;  /* 0x00000000030c72ca */ /* 0x000fe200000e0000 */
[----:B------:R-:W-:Y:S01]  /*3d70*/  UMOV UR42, 0x0 ;  /* 0x00000000002a7882 */ /* 0x000fe20000000000 */
[----:B------:R-:W-:Y:S01]  /*3d80*/  ISETP.NE.AND P0, PT, R0, 0x2, PT ;  /* 0x000000020000780c */ /* 0x000fe20003f05270 */
[----:B------:R-:W-:Y:S01]  /*3d90*/  UMOV UR43, 0x8200010 ;  /* 0x08200010002b7882 */ /* 0x000fe20000000000 */
[----:B------:R-:W-:Y:S01]  /*3da0*/  UMOV UR11, 0x40004040 ;  /* 0x40004040000b7882 */ /* 0x000fe20000000000 */
[----:B------:R-:W-:Y:S01]  /*3db0*/  UIADD3 UR8, UPT, UPT, UR4, 0x2, URZ ;  /* 0x0000000204087890 */ /* 0x000fe2000fffe0ff */
[----:B------:R-:W-:Y:S01]  /*3dc0*/  UMOV UR10, UR4 ;  /* 0x00000004000a7c82 */ /* 0x000fe20008000000 */
[----:B------:R-:W-:-:S02]  /*3dd0*/  UIADD3 UR6, UPT, UPT, UR4, 0x4, URZ ;  /* 0x0000000404067890 */ /* 0x000fc4000fffe0ff */
[----:B------:R2:W-:Y:S01]  /*3de0*/  UTCHMMA gdesc[UR38], gdesc[UR10], tmem[UR15], tmem[UR42], idesc[UR43], !UPT ;  /* 0x00ff2a0a260075ea */ /* 0x0005e2000f80000f */
[----:B------:R-:W-:Y:S01]  /*3df0*/  UIADD3 UR4, UPT, UPT, UR4, 0x6, URZ ;  /* 0x0000000604047890 */ /* 0x000fe2000fffe0ff */
[----:B------:R-:W-:Y:S01]  /*3e00*/  UMOV UR40, 0x0 ;  /* 0x0000000000287882 */ /* 0x000fe20000000000 */
        /* <DEDUP_REMOVED lines=11> */
[----:B------:R2:W-:Y:S01]  /*3ec0*/  UTCHMMA gdesc[UR36], gdesc[UR8], tmem[UR14], tmem[UR40], idesc[UR41], UPT ;  /* 0x00ff2808240075ea */ /* 0x0005e2000b80000e */
[----:B------:R2:W-:Y:S01]  /*3ed0*/  UTCHMMA gdesc[UR34], gdesc[UR6], tmem[UR13], tmem[UR24], idesc[UR25], UPT ;  /* 0x00ff1806220075ea */ /* 0x0005e2000b80000d */
[----:B------:R2:W-:Y:S01]  /*3ee0*/  UTCHMMA gdesc[UR32], gdesc[UR4], tmem[UR12], tmem[UR18], idesc[UR19], UPT ;  /* 0x00ff1204200075ea */ /* 0x0005e2000b80000c */
[----:B------:R-:W-:Y:S05]  /*3ef0*/  @!P0 BRA `(.L_x_96) ;  /* 0x0000000000048947 */ /* 0x000fea0003800000 */
[----:B--2---:R-:W-:Y:S05]  /*3f00*/  BPT.TRAP 0x1 ;  /* 0x000000040000795c */ /* 0x004fea0000300000 */
.L_x_96:
[----:B--2---:R-:W-:-:S09]  /*3f10*/  UIADD3 UR4, UPT, UPT, UR17, 0x24850, URZ ;  /* 0x0002485011047890 */ /* 0x004fd2000fffe0ff */
[----:B------:R2:W-:Y:S01]  /*3f20*/  UTCBAR [UR4], URZ ;  /* 0x000000ff040073e9 */ /* 0x0005e200080000ff */
[----:B------:R-:W-:Y:S05]  /*3f30*/  BRA.U !UP0, `(.L_x_97) ;  /* 0x0000000108047547 */ /* 0x000fea000b800000 */
[----:B--2---:R-:W-:Y:S05]  /*3f40*/  BPT.TRAP 0x1 ;  /* 0x000000040000795c */ /* 0x004fea0000300000 */
.L_x_97:
[----:B------:R-:W3:Y:S02]  /*3f50*/  SYNCS.PHASECHK.TRANS64.TRYWAIT P1, [UR17+0x24820], R7 ;  /* 0x02482007ff0075a7 */ /* 0x000ee40008021111 */
[----:B---3--:R-:W-:Y:S05]  /*3f60*/  @!P1 BRA `(.L_x_98) ;  /* 0x000000c800049947 */ /* 0x008fea0003800000 */
.L_x_258:
[----:B------:R-:W-:Y:S05]  /*3f70*/  @!P0 BRA `(.L_x_99) ;  /* 0x0000000000048947 */ /* 0x000fea0003800000 */
[----:B--2---:R-:W-:Y:S05]  /*3f80*/  BPT.TRAP 0x1 ;  /* 0x000000040000795c */ /* 0x004fea0000300000 */
.L_x_99:
[----:B------:R-:W4:Y:S02]  /*3f90*/  SYNCS.PHASECHK.TRANS64.TRYWAIT P1, [UR17+0x24868], R6 ;  /* 0x02486806ff0075a7 */ /* 0x000f240008021111 */
[----:B----4-:R-:W-:Y:S05]  /*3fa0*/  @!P1 BRA `(.L_x_100) ;  /* 0x000000c8000c9947 */ /* 0x010fea0003800000 */
.L_x_260:
[----:B------:R-:W-:Y:S05]  /*3fb0*/  @!P0 BRA `(.L_x_101) ;  /* 0x0000000000048947 */ /* 0x000fea0003800000 */
[----:B--2---:R-:W-:Y:S05]  /*3fc0*/  BPT.TRAP 0x1 ;  /* 0x000000040000795c */ /* 0x004fea0000300000 */
.L_x_101:
[----:B------:R-:W4:Y:S01]  /*3fd0*/  SYNCS.PHASECHK.TRANS64.TRYWAIT P1, [UR17+0x24878], R6 ;  /* 0x02487806ff0075a7 */ /* 0x000f220008021111 */
[----:B---3--:R-:W-:Y:S01]  /*3fe0*/  HFMA2 R2, -RZ, RZ, 0, 7.62939453125e-06 ;  /* 0x00000080ff027431 */ /* 0x008fe200000001ff */
[----:B------:R-:W-:Y:S01]  /*3ff0*/  MOV R3, 0x80 ;  /* 0x0000008000037802 */ /* 0x000fe20000000f00 */
[----:B----4-:R-:W-:Y:S06]  /*4000*/  @!P1 BRA `(.L_x_102) ;  /* 0x000000c8000c9947 */ /* 0x010fec0003800000 */
.L_x_262:
[----:B---3--:R-:W-:Y:S01]  /*4010*/  IMAD.MOV.U32 R4, RZ, RZ, 0x80 ;  /* 0x00000080ff047424 */ /* 0x008fe200078e00ff */
[----:B------:R-:W-:Y:S01]  /*4020*/  R2UR UR10, R2 ;  /* 0x00000000020a72ca */ /* 0x000fe200000e0000 */
[----:B------:R-:W-:Y:S01]  /*4030*/  IMAD.MOV.U32 R2, RZ, RZ, 0x80 ;  /* 0x00000080ff027424 */ /* 0x000fe200078e00ff */
[----:B------:R-:W-:Y:S01]  /*4040*/  R2UR UR11, R3 ;  /* 0x00000000030b72ca */ /* 0x000fe200000e0000 */
[----:B------:R-:W-:Y:S01]  /*4050*/  UIADD3 UR76, UPT, UPT, UR30, 0x2, URZ ;  /* 0x000000021e4c7890 */ /* 0x000fe2000fffe0ff */
[----:B------:R-:W-:Y:S01]  /*4060*/  R2UR UR9, R4 ;  /* 0x00000000040972ca */ /* 0x000fe200000e0000 */
[----:B------:R-:W-:Y:S01]  /*4070*/  UIADD3 UR52, UPT, UPT, UR28, 0x2, URZ ;  /* 0x000000021c347890 */ /* 0x000fe2000fffe0ff */
[----:B------:R-:W-:Y:S01]  /*4080*/  R2UR UR8, R2 ;  /* 0x00000000020872ca */ /* 0x000fe200000e0000 */
[----:B------:R-:W-:Y:S02]  /*4090*/  UIADD3 UR74, UPT, UPT, UR30, 0x4, URZ ;  /* 0x000000041e4a7890 */ /* 0x000fe4000fffe0ff */
[----:B------:R-:W-:-:S02]  /*40a0*/  UIADD3 UR50, UPT, UPT, UR28, 0x4, URZ ;  /* 0x000000041c327890 */ /* 0x000fc4000fffe0ff */
[----:B------:R-:W-:Y:S02]  /*40b0*/  UIADD3 UR6, UPT, UPT, UR28, 0x6, URZ ;  /* 0x000000061c067890 */ /* 0x000fe4000fffe0ff */
[----:B--2---:R-:W-:Y:S01]  /*40c0*/  UIADD3 UR4, UPT, UPT, UR30, 0x6, URZ ;  /* 0x000000061e047890 */ /* 0x004fe2000fffe0ff */
        /* <DEDUP_REMOVED lines=10> */
[----:B------:R2:W-:Y:S01]  /*4170*/  UTCHMMA gdesc[UR30], gdesc[UR28], tmem[UR11], tmem[UR24], idesc[UR25], !UPT ;  /* 0x00ff181c1e0075ea */ /* 0x0005e2000f80000b */
        /* <DEDUP_REMOVED lines=9> */
.L_x_103:
[----:B--2---:R-:W-:-:S09]  /*4210*/  UIADD3 UR4, UPT, UPT, UR17, 0x24860, URZ ;  /* 0x0002486011047890 */ /* 0x004fd2000fffe0ff */
[----:B------:R2:W-:Y:S01]  /*4220*/  UTCBAR [UR4], URZ ;  /* 0x000000ff040073e9 */ /* 0x0005e200080000ff */
[----:B------:R-:W-:Y:S05]  /*4230*/  @!P0 BRA `(.L_x_104) ;  /* 0x0000000000048947 */ /* 0x000fea0003800000 */
[----:B--2---:R-:W-:Y:S05]  /*4240*/  BPT.TRAP 0x1 ;  /* 0x000000040000795c */ /* 0x004fea0000300000 */
.L_x_104:
[----:B------:R-:W3:Y:S01]  /*4250*/  SYNCS.PHASECHK.TRANS64.TRYWAIT P1, [UR17+0x24880], R7 ;  /* 0x02488007ff0075a7 */ /* 0x000ee20008021111 */
[----:B------:R-:W-:Y:S01]  /*4260*/  HFMA2 R2, -RZ, RZ, 0, 3.814697265625e-06 ;  /* 0x00000040ff027431 */ /* 0x000fe200000001ff */
[----:B------:R-:W-:Y:S01]  /*4270*/  MOV R3, 0x100 ;  /* 0x0000010000037802 */ /* 0x000fe20000000f00 */
[----:B---3--:R-:W-:Y:S06]  /*4280*/  @!P1 BRA `(.L_x_105) ;  /* 0x000000c400849947 */ /* 0x008fec0003800000 */
.L_x_264:
[----:B------:R-:W-:Y:S01]  /*4290*/  R2UR UR55, R3 ;  /* 0x00000000033772ca */ /* 0x000fe200000e0000 */
[----:B------:R-:W-:Y:S01]  /*42a0*/  IMAD.MOV.U32 R3, RZ, RZ, 0x118 ;  /* 0x00000118ff037424 */ /* 0x000fe200078e00ff */
[----:B------:R-:W-:Y:S01]  /*42b0*/  R2UR UR56, R2 ;  /* 0x00000000023872ca */ /* 0x000fe200000e0000 */
[----:B-1----:R-:W-:Y:S01]  /*42c0*/  IMAD.MOV.U32 R5, RZ, RZ, 0x108 ;  /* 0x00000108ff057424 */ /* 0x002fe200078e00ff */
[----:B------:R-:W-:Y:S01]  /*42d0*/  UIADD3 UR18, UPT, UPT, UR20, 0x80, URZ ;  /* 0x0000008014127890 */ /* 0x000fe2000fffe0ff */
[----:B---3--:R-:W-:Y:S01]  /*42e0*/  IMAD.MOV.U32 R4, RZ, RZ, 0x40 ;  /* 0x00000040ff047424 */ /* 0x008fe200078e00ff */
[----:B------:R-:W-:Y:S01]  /*42f0*/  R2UR UR45, R3 ;  /* 0x00000000032d72ca */ /* 0x000fe200000e0000 */
[----:B------:R-:W-:Y:S01]  /*4300*/  IMAD.MOV.U32 R3, RZ, RZ, 0x128 ;  /* 0x00000128ff037424 */ /* 0x000fe200078e00ff */
[----:B------:R-:W-:Y:S01]  /*4310*/  R2UR UR49, R5 ;  /* 0x00000000053172ca */ /* 0x000fe200000e0000 */
[----:B------:R-:W-:Y:S01]  /*4320*/  IMAD.MOV.U32 R5, RZ, RZ, 0x110 ;  /* 0x00000110ff057424 */ /* 0x000fe200078e00ff */
[C---:B------:R-:W-:Y:S01]  /*4330*/  R2UR UR54, R4.reuse ;  /* 0x00000000043672ca */ /* 0x040fe200000e0000 */
[----:B------:R-:W-:Y:S01]  /*4340*/  IMAD.MOV.U32 R2, RZ, RZ, 0x40 ;  /* 0x00000040ff027424 */ /* 0x000fe200078e00ff */
[----:B------:R-:W-:Y:S01]  /*4350*/  R2UR UR41, R3 ;  /* 0x00000000032972ca */ /* 0x000fe200000e0000 */
[----:B------:R-:W-:Y:S01]  /*4360*/  IMAD.MOV.U32 R3, RZ, RZ, 0x130 ;  /* 0x00000130ff037424 */ /* 0x000fe200078e00ff */
[----:B------:R-:W-:Y:S01]  /*4370*/  R2UR UR47, R5 ;  /* 0x00000000052f72ca */ /* 0x000fe200000e0000 */
[----:B------:R-:W-:Y:S01]  /*4380*/  IMAD.MOV.U32 R5, RZ, RZ, 0x120 ;  /* 0x00000120ff057424 */ /* 0x000fe200078e00ff */
        /* <DEDUP_REMOVED lines=9> */
[----:B------:R-:W-:Y:S01]  /*4420*/  UIADD3 UR8, UPT, UPT, UR20, 0x280, URZ ;  /* 0x0000028014087890 */ /* 0x000fe2000fffe0ff */
[C---:B------:R-:W-:Y:S01]  /*4430*/  R2UR UR42, R2.reuse ;  /* 0x00000000022a72ca */ /* 0x040fe200000e0000 */
[----:B------:R-:W-:Y:S01]  /*4440*/  UIADD3 UR6, UPT, UPT, UR20, 0x300, URZ ;  /* 0x0000030014067890 */ /* 0x000fe2000fffe0ff */
[C---:B------:R-:W-:Y:S01]  /*4450*/  R2UR UR40, R2.reuse ;  /* 0x00000000022872ca */ /* 0x040fe200000e0000 */
[----:B------:R-:W-:Y:S01]  /*4460*/  UMOV UR72, 0x0 ;  /* 0x0000000000487882 */ /* 0x000fe20000000000 */
[----:B------:R-:W-:Y:S01]  /*4470*/  R2UR UR16, R3 ;  /* 0x00000000031072ca */ /* 0x000fe200000e0000 */
[----:B------:R-:W-:Y:S01]  /*4480*/  UMOV UR73, 0x8110010 ;  /* 0x0811001000497882 */ /* 0x000fe20000000000 */
[----:B------:R-:W-:Y:S01]  /*4490*/  R2UR UR24, R2 ;  /* 0x00000000021872ca */ /* 0x000fe200000e0000 */
[----:B--2---:R-:W-:Y:S01]  /*44a0*/  UIADD3 UR4, UPT, UPT, UR20, 0x380, URZ ;  /* 0x0000038014047890 */ /* 0x004fe2000fffe0ff */
[----:B------:R1:W-:Y:S01]  /*44b0*/  UTCHMMA tmem[UR55], gdesc[UR20], tmem[UR56], tmem[UR72], idesc[UR73], !UPT ;  /* 0x00ff4814370079ea */ /* 0x0003e2000f800038 */
        /* <DEDUP_REMOVED lines=9> */
[----:B------:R1:W-:Y:S01]  /*4550*/  UTCHMMA tmem[UR49], gdesc[UR18], tmem[UR54], tmem[UR70], idesc[UR71], UPT ;  /* 0x00ff4612310079ea */ /* 0x0003e2000b800036 */
        /* <DEDUP_REMOVED lines=16> */
[----:B------:R1:W-:Y:S01]  /*4660*/  UTCHMMA tmem[UR25], gdesc[UR6], tmem[UR40], tmem[UR60], idesc[UR61], UPT ;  /* 0x00ff3c06190079ea */ /* 0x0003e2000b800028 */
[----:B------:R1:W-:Y:S01]  /*4670*/  UTCHMMA tmem[UR16], gdesc[UR4], tmem[UR24], tmem[UR58], idesc[UR59], UPT ;  /* 0x00ff3a04100079ea */ /* 0x0003e2000b800018 */
[----:B------:R-:W-:Y:S05]  /*4680*/  @!P0 BRA `(.L_x_106) ;  /* 0x0000000000048947 */ /* 0x000fea0003800000 */
[----:B-1----:R-:W-:Y:S05]  /*4690*/  BPT.TRAP 0x1 ;  /* 0x000000040000795c */ /* 0x002fea0000300000 */
.L_x_106:
[----:B-1----:R-:W-:-:S09]  /*46a0*/  UIADD3 UR4, UPT, UPT, UR17, 0x24888, URZ ;  /* 0x0002488811047890 */ /* 0x002fd2000fffe0ff */
[----:B------:R1:W-:Y:S01]  /*46b0*/  UTCBAR [UR4], URZ ;  /* 0x000000ff040073e9 */ /* 0x0003e200080000ff */
[----:B------:R-:W-:Y:S05]  /*46c0*/  BRA.U !UP0, `(.L_x_107) ;  /* 0x0000000108047547 */ /* 0x000fea000b800000 */
[----:B-1----:R-:W-:Y:S05]  /*46d0*/  BPT.TRAP 0x1 ;  /* 0x000000040000795c */ /* 0x002fea0000300000 */
.L_x_107:
[----:B------:R-:W2:Y:S01]  /*46e0*/  LDL R2, [R1] ;  /* 0x0000000001027983 */ /* 0x000ea20000100800 */
[----:B-1----:R-:W-:Y:S01]  /*46f0*/  UIADD3 UR4, UPT, UPT, UR17, 0x24828, URZ ;  /* 0x0002482811047890 */ /* 0x002fe2000fffe0ff */
[----:B------:R-:W-:Y:S01]  /*4700*/  MOV R12, RZ ;  /* 0x000000ff000c7202 */ /* 0x000fe20000000f00 */
[----:B------:R-:W-:Y:S01]  /*4710*/  UMOV UR25, URZ ;  /* 0x000000ff00197c82 */ /* 0x000fe20008000000 */
[----:B------:R-:W-:-:S06]  /*4720*/  UMOV UR19, URZ ;  /* 0x000000ff00137c82 */ /* 0x000fcc0008000000 */
[----:B------:R1:W-:Y:S01]  /*4730*/  UTCBAR [UR4], URZ ;  /* 0x000000ff040073e9 */ /* 0x0003e200080000ff */
[----:B--2---:R-:W-:-:S13]  /*4740*/  ISETP.NE.AND P1, PT, R2, 0x1, PT ;  /* 0x000000010200780c */ /* 0x004fda0003f25270 */
[----:B-1----:R-:W-:Y:S05]  /*4750*/  @!P1 BRA `(.L_x_108) ;  /* 0x0000001400989947 */ /* 0x002fea0003800000 */
[----:B------:R-:W-:Y:S01]  /*4760*/  R2UR UR51, R13 ;  /* 0x000000000d3372ca */ /* 0x000fe200000e0000 */
[----:B------:R-:W-:Y:S01]  /*4770*/  UMOV UR6, UR52 ;  /* 0x0000003400067c82 */ /* 0x000fe20008000000 */
[----:B------:R-:W-:Y:S01]  /*4780*/  UMOV UR7, 0x40004040 ;  /* 0x4000404000077882 */ /* 0x000fe20000000000 */
[----:B------:R-:W-:Y:S01]  /*4790*/  UMOV UR4, UR50 ;  /* 0x0000003200047c82 */ /* 0x000fe20008000000 */
[----:B------:R-:W-:Y:S01]  /*47a0*/  UMOV UR5, 0x40004040 ;  /* 0x4000404000057882 */ /* 0x000fe20000000000 */
[----:B------:R-:W-:Y:S02]  /*47b0*/  HFMA2 R10, -RZ, RZ, 0, 5.9604644775390625e-08 ;  /* 0x00000001ff0a7431 */ /* 0x000fe400000001ff */
[----:B------:R-:W-:Y:S02]  /*47c0*/  IMAD.U32 R18, RZ, RZ, UR6 ;  /* 0x00000006ff127e24 */ /* 0x000fe4000f8e00ff */
[----:B------:R-:W-:Y:S01]  /*47d0*/  HFMA2 R7, -RZ, RZ, 0, 5.9604644775390625e-08 ;  /* 0x00000001ff077431 */ /* 0x000fe200000001ff */
[----:B------:R-:W-:Y:S01]  /*47e0*/  MOV R19, UR7 ;  /* 0x0000000700137c02 */ /* 0x000fe20008000f00 */
[----:B------:R-:W-:Y:S01]  /*47f0*/  IMAD.U32 R16, RZ, RZ, UR4 ;  /* 0x00000004ff107e24 */ /* 0x000fe2000f8e00ff */
[----:B------:R-:W-:Y:S01]  /*4800*/  MOV R17, UR5 ;  /* 0x0000000500117c02 */ /* 0x000fe20008000f00 */
[----:B------:R-:W-:Y:S01]  /*4810*/  IMAD.MOV.U32 R11, RZ, RZ, RZ ;  /* 0x000000ffff0b7224 */ /* 0x000fe200078e00ff */
[----:B------:R-:W-:Y:S01]  /*4820*/  MOV R12, RZ ;  /* 0x000000ff000c7202 */ /* 0x000fe20000000f00 */
[----:B------:R-:W-:Y:S01]  /*4830*/  IMAD.MOV.U32 R9, RZ, RZ, RZ ;  /* 0x000000ffff097224 */ /* 0x000fe200078e00ff */
[----:B------:R-:W-:Y:S01]  /*4840*/  UIADD3 UR60, UPT, UPT, UR51, 0x100, URZ ;  /* 0x00000100333c7890 */ /* 0x000fe2000fffe0ff */
[----:B------:R-:W-:Y:S01]  /*4850*/  IMAD.MOV.U32 R8, RZ, RZ, 0x1 ;  /* 0x00000001ff087424 */ /* 0x000fe200078e00ff */
[----:B------:R-:W-:Y:S01]  /*4860*/  UIADD3 UR58, UPT, UPT, UR51, 0x180, URZ ;  /* 0x00000180333a7890 */ /* 0x000fe2000fffe0ff */
[----:B------:R-:W-:Y:S01]  /*4870*/  IMAD.MOV.U32 R6, RZ, RZ, RZ ;  /* 0x000000ffff067224 */ /* 0x000fe200078e00ff */
[----:B------:R-:W-:-:S02]  /*4880*/  UIADD3 UR56, UPT, UPT, UR51, 0x200, URZ ;  /* 0x0000020033387890 */ /* 0x000fc4000fffe0ff */
[----:B------:R-:W-:Y:S02]  /*4890*/  UIADD3 UR54, UPT, UPT, UR51, 0x280, URZ ;  /* 0x0000028033367890 */ /* 0x000fe4000fffe0ff */
[----:B------:R-:W-:Y:S02]  /*48a0*/  UIADD3 UR52, UPT, UPT, UR51, 0x300, URZ ;  /* 0x0000030033347890 */ /* 0x000fe4000fffe0ff */
[----:B------:R-:W-:Y:S02]  /*48b0*/  UIADD3 UR50, UPT, UPT, UR51, 0x380, URZ ;  /* 0x0000038033327890 */ /* 0x000fe4000fffe0ff */
[----:B------:R-:W-:Y:S02]  /*48c0*/  UIADD3 UR72, UPT, UPT, UR26, 0x100, URZ ;  /* 0x000001001a487890 */ /* 0x000fe4000fffe0ff */
[----:B------:R-:W-:Y:S02]  /*48d0*/  UIADD3 UR70, UPT, UPT, UR26, 0x180, URZ ;  /* 0x000001801a467890 */ /* 0x000fe4000fffe0ff */
        /* <DEDUP_REMOVED lines=8> */
[----:B------:R-:W-:Y:S01]  /*4960*/  UIADD3 UR40, UPT, UPT, UR22, 0x406, URZ ;  /* 0x0000040616287890 */ /* 0x000fe2000fffe0ff */
[----:B------:R-:W-:Y:S01]  /*4970*/  UMOV UR77, 0x40004040 ;  /* 0x40004040004d7882 */ /* 0x000fe20000000000 */
[----:B------:R-:W-:Y:S01]  /*4980*/  UMOV UR75, 0x40004040 ;  /* 0x40004040004b7882 */ /* 0x000fe20000000000 */
[----:B------:R-:W-:Y:S01]  /*4990*/  UMOV UR14, 0x1 ;  /* 0x00000001000e7882 */ /* 0x000fe20000000000 */
[----:B------:R-:W-:Y:S01]  /*49a0*/  UMOV UR19, URZ ;  /* 0x000000ff00137c82 */ /* 0x000fe20008000000 */
[----:B------:R-:W-:Y:S01]  /*49b0*/  UMOV UR25, URZ ;  /* 0x000000ff00197c82 */ /* 0x000fe20008000000 */
        /* <DEDUP_REMOVED lines=17> */
.L_x_132:
[----:B------:R-:W-:Y:S04]  /*4ad0*/  BSSY.RECONVERGENT B0, `(.L_x_109) ;  /* 0x0000003000007945 */ /* 0x000fe80003800200 */
[----:B-1----:R-:W-:Y:S05]  /*4ae0*/  @!P3 BRA `(.L_x_110) ;  /* 0x000000000004b947 */ /* 0x002fea0003800000 */
[----:B------:R-:W-:Y:S05]  /*4af0*/  BPT.TRAP 0x1 ;  /* 0x000000040000795c */ /* 0x000fea0000300000 */
.L_x_110:
[----:B------:R-:W-:Y:S05]  /*4b00*/  BSYNC.RECONVERGENT B0 ;  /* 0x0000000000007941 */ /* 0x000fea0003800200 */
.L_x_109:
[----:B------:R-:W-:Y:S01]  /*4b10*/  ULEA UR4, UR14, UR17, 0x3 ;  /* 0x000000110e047291 */ /* 0x000fe2000f8e18ff */
[----:B------:R-:W-:Y:S02]  /*4b20*/  SHF.L.U32 R3, R6, 0x1f, RZ ;  /* 0x0000001f06037819 */ /* 0x000fe400000006ff */
[----:B------:R-:W-:Y:S06]  /*4b30*/  ISETP.NE.AND P0, PT, R0, 0x2, PT ;  /* 0x000000020000780c */ /* 0x000fec0003f05270 */
[----:B------:R-:W1:Y:S02]  /*4b40*/  SYNCS.PHASECHK.TRANS64.TRYWAIT P1, [UR4+0x24800], R3 ;  /* 0x02480003ff0075a7 */ /* 0x000e640008021104 */
[----:B-1----:R-:W-:Y:S05]  /*4b50*/  @!P1 BRA `(.L_x_111) ;  /* 0x000000bc00689947 */ /* 0x002fea0003800000 */
.L_x_266:
[----:B------:R-:W-:Y:S05]  /*4b60*/  @!P0 BRA `(.L_x_112) ;  /* 0x0000000000048947 */ /* 0x000fea0003800000 */
[----:B------:R-:W-:Y:S05]  /*4b70*/  BPT.TRAP 0x1 ;  /* 0x000000040000795c */ /* 0x000fea0000300000 */
.L_x_112:
[----:B------:R-:W-:Y:S01]  /*4b80*/  SHF.L.U32 R4, R9, 0x1f, RZ ;  /* 0x0000001f09047819 */ /* 0x000fe200000006ff */
[----:B-1----:R-:W-:Y:S03]  /*4b90*/  HFMA2 R2, -RZ, RZ, 0, 1.52587890625e-05 ;  /* 0x00000100ff027431 */ /* 0x002fe600000001ff */
[----:B------:R-:W1:Y:S02]  /*4ba0*/  SYNCS.PHASECHK.TRANS64.TRYWAIT P1, [UR17+0x24858], R4 ;  /* 0x02485804ff0075a7 */ /* 0x000e640008021111 */
[----:B-1----:R-:W-:Y:S05]  /*4bb0*/  @!P1 BRA `(.L_x_113) ;  /* 0x000000bc00689947 */ /* 0x002fea0003800000 */
.L_x_268:
[----:B------:R-:W-:Y:S01]  /*4bc0*/  UIADD3 UR24, UPT, UPT, UR14, 0x1, URZ ;  /* 0x000000010e187890 */ /* 0x000fe2000fffe0ff */
[----:B------:R-:W-:Y:S01]  /*4bd0*/  R2UR UR4, R14 ;  /* 0x000000000e0472ca */ /* 0x000fe200000e0000 */
[----:B------:R-:W-:Y:S01]  /*4be0*/  UMOV UR6, 0x0 ;  /* 0x0000000000067882 */ /* 0x000fe20000000000 */
[----:B------:R-:W-:Y:S01]  /*4bf0*/  R2UR UR10, R2 ;  /* 0x00000000020a72ca */ /* 0x000fe200000e0000 */
[----:B------:R-:W-:Y:S01]  /*4c00*/  UMOV UR7, 0x8200010 ;  /* 0x0820001000077882 */ /* 0x000fe20000000000 */
[----:B------:R-:W-:Y:S01]  /*4c10*/  UMOV UR5, 0x40004040 ;  /* 0x4000404000057882 */ /* 0x000fe20000000000 */
[----:B------:R-:W-:Y:S01]  /*4c20*/  UMOV UR11, 0x8200010 ;  /* 0x08200010000b7882 */ /* 0x000fe20000000000 */
[----:B------:R-:W-:Y:S01]  /*4c30*/  UMOV UR9, 0x40004040 ;  /* 0x4000404000097882 */ /* 0x000fe20000000000 */
[----:B------:R-:W-:Y:S01]  /*4c40*/  UMOV UR12, UR36 ;  /* 0x00000024000c7c82 */ /* 0x000fe20008000000 */
[----:B------:R-:W-:Y:S01]  /*4c50*/  UMOV UR13, 0x40004040 ;  /* 0x40004040000d7882 */ /* 0x000fe20000000000 */
[----:B------:R-:W-:Y:S04]  /*4c60*/  IMAD.MOV.U32 R2, RZ, RZ, 0x100 ;  /* 0x00000100ff027424 */ /* 0x000fe800078e00ff */
[----:B------:R-:W-:Y:S01]  /*4c70*/  ULEA UR4, UR14, UR4, 0xa ;  /* 0x000000040e047291 */ /* 0x000fe2000f8e50ff */
[C---:B------:R-:W-:Y:S02]  /*4c80*/  R2UR UR18, R2.reuse ;  /* 0x00000000021272ca */ /* 0x040fe400000e0000 */
[C---:B------:R-:W-:Y:S01]  /*4c90*/  R2UR UR16, R2.reuse ;  /* 0x00000000021072ca */ /* 0x040fe200000e0000 */
[----:B------:R-:W-:Y:S01]  /*4ca0*/  UIADD3 UR8, UPT, UPT, UR4, 0x2, URZ ;  /* 0x0000000204087890 */ /* 0x000fe2000fffe0ff */
[----:B------:R-:W-:Y:S04]  /*4cb0*/  R2UR UR15, R2 ;  /* 0x00000000020f72ca */ /* 0x000fe800000e0000 */
[----:B------:R2:W-:Y:S02]  /*4cc0*/  UTCHMMA gdesc[UR38], gdesc[UR4], tmem[UR10], tmem[UR6], idesc[UR7], !UPT ;  /* 0x00ff0604260075ea */ /* 0x0005e4000f80000a */
[----:B--2---:R-:W-:Y:S02]  /*4cd0*/  UIADD3 UR6, UPT, UPT, UR4, 0x4, URZ ;  /* 0x0000000404067890 */ /* 0x004fe4000fffe0ff */
[----:B------:R-:W-:Y:S01]  /*4ce0*/  UIADD3 UR4, UPT, UPT, UR4, 0x6, URZ ;  /* 0x0000000604047890 */ /* 0x000fe2000fffe0ff */
[----:B------:R-:W-:Y:S01]  /*4cf0*/  UMOV UR10, 0x0 ;  /* 0x00000000000a7882 */ /* 0x000fe20000000000 */
[----:B------:R-:W-:Y:S01]  /*4d00*/  UMOV UR7, 0x40004040 ;  /* 0x4000404000077882 */ /* 0x000fe20000000000 */
[----:B------:R2:W-:Y:S02]  /*4d10*/  UTCHMMA gdesc[UR12], gdesc[UR8], tmem[UR18], tmem[UR10], idesc[UR11], UPT ;  /* 0x00ff0a080c0075ea */ /* 0x0005e4000b800012 */
[----:B--2---:R-:W-:Y:S01]  /*4d20*/  UMOV UR8, 0x0 ;  /* 0x0000000000087882 */ /* 0x004fe20000000000 */
[----:B------:R-:W-:Y:S01]  /*4d30*/  UMOV UR9, 0x8200010 ;  /* 0x0820001000097882 */ /* 0x000fe20000000000 */
[----:B------:R-:W-:Y:S01]  /*4d40*/  UMOV UR10, UR34 ;  /* 0x00000022000a7c82 */ /* 0x000fe20008000000 */
[----:B------:R-:W-:Y:S01]  /*4d50*/  UMOV UR11, 0x40004040 ;  /* 0x40004040000b7882 */ /* 0x000fe20000000000 */
[----:B------:R-:W-:Y:S01]  /*4d60*/  UMOV UR12, 0x0 ;  /* 0x00000000000c7882 */ /* 0x000fe20000000000 */
[----:B------:R2:W-:Y:S01]  /*4d70*/  UTCHMMA gdesc[UR10], gdesc[UR6], tmem[UR16], tmem[UR8], idesc[UR9], UPT ;  /* 0x00ff08060a0075ea */ /* 0x0005e2000b800010 */
[----:B------:R-:W-:Y:S01]  /*4d80*/  UMOV UR13, 0x8200010 ;  /* 0x08200010000d7882 */ /* 0x000fe20000000000 */
[----:B--2---:R-:W-:Y:S01]  /*4d90*/  UMOV UR8, UR32 ;  /* 0x0000002000087c82 */ /* 0x004fe20008000000 */
[----:B------:R-:W-:Y:S02]  /*4da0*/  UMOV UR9, 0x40004040 ;  /* 0x4000404000097882 */ /* 0x000fe40000000000 */
[----:B------:R2:W-:Y:S01]  /*4db0*/  UTCHMMA gdesc[UR8], gdesc[UR4], tmem[UR15], tmem[UR12], idesc[UR13], UPT ;  /* 0x00ff0c04080075ea */ /* 0x0005e2000b80000f */
[----:B------:R-:W-:Y:S05]  /*4dc0*/  @!P0 BRA `(.L_x_114) ;  /* 0x0000000000048947 */ /* 0x000fea0003800000 */
[----:B--2---:R-:W-:Y:S05]  /*4dd0*/  BPT.TRAP 0x1 ;  /* 0x000000040000795c */ /* 0x004fea0000300000 */
.L_x_114:
[----:B--2---:R-:W-:Y:S09]  /*4de0*/  UIADD3 UR4, UPT, UPT, UR17, 0x24850, URZ ;  /* 0x0002485011047890 */ /* 0x004ff2000fffe0ff */
[----:B------:R2:W-:Y:S01]  /*4df0*/  UTCBAR [UR4], URZ ;  /* 0x000000ff040073e9 */ /* 0x0005e200080000ff */
[----:B------:R-:W-:Y:S05]  /*4e00*/  @!P0 BRA `(.L_x_115) ;  /* 0x0000000000048947 */ /* 0x000fea0003800000 */
[----:B--2---:R-:W-:Y:S05]  /*4e10*/  BPT.TRAP 0x1 ;  /* 0x000000040000795c */ /* 0x004fea0000300000 */
.L_x_115:
[----:B-1----:R-:W-:Y:S04]  /*4e20*/  SHF.L.U32 R3, R12, 0x1f, RZ ;  /* 0x0000001f0c037819 */ /* 0x002fe800000006ff */
[----:B------:R-:W1:Y:S02]  /*4e30*/  SYNCS.PHASECHK.TRANS64.TRYWAIT P1, [UR17+0x24890], R3 ;  /* 0x02489003ff0075a7 */ /* 0x000e640008021111 */
[----:B-1----:R-:W-:Y:S05]  /*4e40*/  @!P1 BRA `(.L_x_116) ;  /* 0x000000b800dc9947 */ /* 0x002fea0003800000 */
.L_x_270:
[----:B------:R-:W-:Y:S05]  /*4e50*/  @!P0 BRA `(.L_x_117) ;  /* 0x0000000000048947 */ /* 0x000fea0003800000 */
[----:B--2---:R-:W-:Y:S05]  /*4e60*/  BPT.TRAP 0x1 ;  /* 0x000000040000795c */ /* 0x004fea0000300000 */
.L_x_117:
[----:B-1----:R-:W-:Y:S04]  /*4e70*/  SHF.L.U32 R3, R11, 0x1f, RZ ;  /* 0x0000001f0b037819 */ /* 0x002fe800000006ff */
[----:B------:R-:W1:Y:S02]  /*4e80*/  SYNCS.PHASECHK.TRANS64.TRYWAIT P1, [UR17+0x24868], R3 ;  /* 0x02486803ff0075a7 */ /* 0x000e640008021111 */
[----:B-1----:R-:W-:Y:S05]  /*4e90*/  @!P1 BRA `(.L_x_118) ;  /* 0x000000b800e09947 */ /* 0x002fea0003800000 */
.L_x_272:
[----:B------:R-:W-:Y:S01]  /*4ea0*/  ELECT P2, URZ, PT ;  /* 0x0000000000ff782f */ /* 0x000fe20003840000 */
[----:B-1----:R-:W-:Y:S01]  /*4eb0*/  IMAD.MOV.U32 R2, RZ, RZ, 0x80 ;  /* 0x00000080ff027424 */ /* 0x002fe200078e00ff */
[----:B------:R-:W-:Y:S01]  /*4ec0*/  UMOV UR12, 0x0 ;  /* 0x00000000000c7882 */ /* 0x000fe20000000000 */
[----:B------:R-:W-:Y:S01]  /*4ed0*/  UMOV UR13, 0x8118010 ;  /* 0x08118010000d7882 */ /* 0x000fe20000000000 */
[----:B------:R-:W-:Y:S02]  /*4ee0*/  UIADD3 UR8, UPT, UPT, UR26, 0x80, URZ ;  /* 0x000000801a087890 */ /* 0x000fe4000fffe0ff */
[C---:B------:R-:W-:Y:S01]  /*4ef0*/  R2UR UR14, R2.reuse ;  /* 0x00000000020e72ca */ /* 0x040fe200000e0000 */
[----:B------:R-:W-:Y:S01]  /*4f00*/  UMOV UR9, 0x40004040 ;  /* 0x4000404000097882 */ /* 0x000fe20000000000 */
[----:B------:R-:W-:Y:S01]  /*4f10*/  UMOV UR11, 0x40004040 ;  /* 0x40004040000b7882 */ /* 0x000fe20000000000 */
[----:B------:R-:W-:Y:S01]  /*4f20*/  UMOV UR15, 0x8118010 ;  /* 0x08118010000f7882 */ /* 0x000fe20000000000 */
[----:B------:R-:W-:Y:S03]  /*4f30*/  ELECT P1, URZ, PT ;  /* 0x0000000000ff782f */ /* 0x000fe60003820000 */
[----:B--2---:R-:W-:Y:S01]  /*4f40*/  @P2 R2UR UR4, R13 ;  /* 0x000000000d0422ca */ /* 0x004fe200000e0000 */
[----:B------:R-:W-:Y:S05]  /*4f50*/  @P2 IMAD.MOV.U32 R5, RZ, RZ, 0x40004040 ;  /* 0x40004040ff052424 */ /* 0x000fea00078e00ff */
[----:B------:R-:W-:Y:S04]  /*4f60*/  @P2 R2UR UR7, R5 ;  /* 0x00000000050722ca */ /* 0x000fe800000e0000 */
[----:B------:R-:W-:Y:S03]  /*4f70*/  @P1 VIADD R3, R13, 0x80 ;  /* 0x000000800d031836 */ /* 0x000fe60000000000 */
[----:B------:R-:W-:Y:S01]  /*4f80*/  IMAD.U32 R4, RZ, RZ, UR4 ;  /* 0x00000004ff047e24 */ /* 0x000fe2000f8e00ff */
[----:B------:R-:W-:Y:S02]  /*4f90*/  R2UR UR4, R2 ;  /* 0x00000000020472ca */ /* 0x000fe400000e0000 */
[----:B------:R-:W-:Y:S01]  /*4fa0*/  @P1 R2UR UR5, R3 ;  /* 0x00000000030512ca */ /* 0x000fe200000e0000 */
[----:B------:R-:W-:Y:S01]  /*4fb0*/  IMAD.MOV.U32 R3, RZ, RZ, 0x80 ;  /* 0x00000080ff037424 */ /* 0x000fe200078e00ff */
[----:B------:R-:W-:Y:S11]  /*4fc0*/  @P2 R2UR UR6, R4 ;  /* 0x00000000040622ca */ /* 0x000ff600000e0000 */
[----:B------:R-:W-:Y:S01]  /*4fd0*/  UMOV UR10, UR5 ;  /* 0x00000005000a7c82 */ /* 0x000fe20008000000 */
[C---:B------:R-:W-:Y:S01]  /*4fe0*/  R2UR UR5, R3.reuse ;  /* 0x00000000030572ca */ /* 0x040fe200000e0000 */
[----:B------:R1:W-:Y:S02]  /*4ff0*/  UTCHMMA gdesc[UR26], gdesc[UR6], tmem[UR4], tmem[UR12], idesc[UR13], !UPT ;  /* 0x00ff0c061a0075ea */ /* 0x0003e4000f800004 */
[C---:B-1----:R-:W-:Y:S01]  /*5000*/  R2UR UR12, R2.reuse ;  /* 0x00000000020c72ca */ /* 0x042fe200000e0000 */
[----:B------:R-:W-:Y:S01]  /*5010*/  UMOV UR6, 0x0 ;  /* 0x0000000000067882 */ /* 0x000fe20000000000 */
[----:B------:R-:W-:Y:S01]  /*5020*/  UMOV UR7, 0x8118010 ;  /* 0x0811801000077882 */ /* 0x000fe20000000000 */
[C---:B------:R-:W-:Y:S01]  /*5030*/  R2UR UR13, R3.reuse ;  /* 0x00000000030d72ca */ /* 0x040fe200000e0000 */
[----:B------:R1:W-:Y:S01]  /*5040*/  UTCHMMA gdesc[UR8], gdesc[UR10], tmem[UR14], tmem[UR6], idesc[UR7], UPT ;  /* 0x00ff060a080075ea */ /* 0x0003e2000b80000e */
[----:B------:R-:W-:Y:S01]  /*5050*/  UMOV UR4, 0x0 ;  /* 0x0000000000047882 */ /* 0x000fe20000000000 */
[----:B-1----:R-:W-:Y:S01]  /*5060*/  UMOV UR10, 0x0 ;  /* 0x00000000000a7882 */ /* 0x002fe20000000000 */
[----:B------:R-:W-:Y:S01]  /*5070*/  UMOV UR11, 0x8118010 ;  /* 0x08118010000b7882 */ /* 0x000fe20000000000 */
[C---:B------:R-:W-:Y:S02]  /*5080*/  R2UR UR7, R2.reuse ;  /* 0x00000000020772ca */ /* 0x040fe400000e0000 */
[----:B------:R1:W-:Y:S01]  /*5090*/  UTCHMMA gdesc[UR72], gdesc[UR60], tmem[UR5], tmem[UR10], idesc[UR11], UPT ;  /* 0x00ff0a3c480075ea */ /* 0x0003e2000b800005 */
[----:B------:R-:W-:Y:S01]  /*50a0*/  R2UR UR6, R3 ;  /* 0x00000000030672ca */ /* 0x000fe200000e0000 */
[----:B------:R-:W-:Y:S01]  /*50b0*/  UMOV UR8, 0x0 ;  /* 0x0000000000087882 */ /* 0x000fe20000000000 */
[----:B------:R-:W-:Y:S01]  /*50c0*/  UMOV UR9, 0x8118010 ;  /* 0x0811801000097882 */ /* 0x000fe20000000000 */
[----:B------:R-:W-:Y:S01]  /*50d0*/  UMOV UR14, 0x0 ;  /* 0x00000000000e7882 */ /* 0x000fe20000000000 */
[----:B-1----:R-:W-:Y:S02]  /*50e0*/  UMOV UR5, 0x8118010 ;  /* 0x0811801000057882 */ /* 0x002fe40000000000 */
[----:B------:R1:W-:Y:S01]  /*50f0*/  UTCHMMA gdesc[UR70], gdesc[UR58], tmem[UR12], tmem[UR4], idesc[UR5], UPT ;  /* 0x00ff043a460075ea */ /* 0x0003e2000b80000c */
[----:B------:R2:W-:Y:S03]  /*5100*/  UTCHMMA gdesc[UR68], gdesc[UR56], tmem[UR13], tmem[UR8], idesc[UR9], UPT ;  /* 0x00ff0838440075ea */ /* 0x0005e6000b80000d */
[----:B------:R2:W-:Y:S03]  /*5110*/  UTCHMMA gdesc[UR66], gdesc[UR54], tmem[UR7], tmem[UR14], idesc[UR15], UPT ;  /* 0x00ff0e36420075ea */ /* 0x0005e6000b800007 */
[----:B------:R2:W-:Y:S01]  /*5120*/  UTCHMMA gdesc[UR64], gdesc[UR52], tmem[UR6], tmem[UR10], idesc[UR11], UPT ;  /* 0x00ff0a34400075ea */ /* 0x0005e2000b800006 */
[----:B-1----:R-:W-:Y:S11]  /*5130*/  R2UR UR4, R2 ;  /* 0x00000000020472ca */ /* 0x002ff600000e0000 */
[----:B------:R-:W-:Y:S02]  /*5140*/  @!UPT UIADD3 URZ, UPT, UPT, URZ, URZ, URZ ;  /* 0x000000fffffff290 */ /* 0x000fe4000fffe0ff */
[----:B------:R2:W-:Y:S01]  /*5150*/  UTCHMMA gdesc[UR62], gdesc[UR50], tmem[UR4], tmem[UR8], idesc[UR9], UPT ;  /* 0x00ff08323e0075ea */ /* 0x0005e2000b800004 */
[----:B------:R-:W-:Y:S05]  /*5160*/  @!P0 BRA `(.L_x_119) ;  /* 0x0000000000048947 */ /* 0x000fea0003800000 */
[----:B--2---:R-:W-:Y:S05]  /*5170*/  BPT.TRAP 0x1 ;  /* 0x000000040000795c */ /* 0x004fea0000300000 */
.L_x_119:
[----:B------:R-:W-:Y:S01]  /*5180*/  UISETP.NE.U32.AND UP1, UPT, UR19, URZ, UPT ;  /* 0x000000ff1300728c */ /* 0x000fe2000bf25070 */
[----:B--2---:R-:W-:Y:S01]  /*5190*/  R2UR UR4, R15 ;  /* 0x000000000f0472ca */ /* 0x004fe200000e0000 */
[----:B------:R-:W-:Y:S01]  /*51a0*/  UIADD3 UR8, UPT, UPT, UR17, 0x24870, URZ ;  /* 0x0002487011087890 */ /* 0x000fe2000fffe0ff */
[----:B------:R-:W-:Y:S01]  /*51b0*/  CS2R R2, SRZ ;  /* 0x0000000000027805 */ /* 0x000fe2000001ff00 */
[----:B------:R-:W-:Y:S01]  /*51c0*/  UMOV UR6, 0x0 ;  /* 0x0000000000067882 */ /* 0x000fe20000000000 */
[----:B------:R-:W-:Y:S01]  /*51d0*/  UMOV UR7, 0x8110010 ;  /* 0x0811001000077882 */ /* 0x000fe20000000000 */
[----:B------:R-:W-:Y:S01]  /*51e0*/  UMOV UR15, 0x40004040 ;  /* 0x40004040000f7882 */ /* 0x000fe20000000000 */
[----:B------:R-:W-:Y:S01]  /*51f0*/  UMOV UR12, 0x0 ;  /* 0x00000000000c7882 */ /* 0x000fe20000000000 */
[----:B------:R-:W-:Y:S01]  /*5200*/  UMOV UR13, 0x8110010 ;  /* 0x08110010000d7882 */ /* 0x000fe20000000000 */
[C---:B------:R-:W-:Y:S01]  /*5210*/  R2UR UR9, R2.reuse ;  /* 0x00000000020972ca */ /* 0x040fe200000e0000 */
[----:B------:R-:W-:Y:S01]  /*5220*/  UMOV UR5, 0x40004040 ;  /* 0x4000404000057882 */ /* 0x000fe20000000000 */
[----:B------:R1:W-:Y:S01]  /*5230*/  UTCBAR [UR8], URZ ;  /* 0x000000ff080073e9 */ /* 0x0003e200080000ff */
[C---:B------:R-:W-:Y:S01]  /*5240*/  R2UR UR10, R2.reuse ;  /* 0x00000000020a72ca */ /* 0x040fe200000e0000 */
[----:B------:R-:W-:Y:S01]  /*5250*/  UMOV UR18, 0x0 ;  /* 0x0000000000127882 */ /* 0x000fe20000000000 */
[----:B------:R-:W-:Y:S01]  /*5260*/  ULEA UR14, UR25, UR4, 0xa ;  /* 0x00000004190e7291 */ /* 0x000fe2000f8e50ff */
[C---:B------:R-:W-:Y:S01]  /*5270*/  R2UR UR11, R2.reuse ;  /* 0x00000000020b72ca */ /* 0x040fe200000e0000 */
[----:B------:R-:W-:Y:S01]  /*5280*/  UMOV UR19, 0x8110010 ;  /* 0x0811001000137882 */ /* 0x000fe20000000000 */
[----:B------:R-:W-:Y:S01]  /*5290*/  R2UR UR16, R2 ;  /* 0x00000000021072ca */ /* 0x000fe200000e0000 */
[----:B------:R-:W-:Y:S01]  /*52a0*/  UIADD3 UR4, UPT, UPT, UR14, 0x80, URZ ;  /* 0x000000800e047890 */ /* 0x000fe2000fffe0ff */
[----:B------:R-:W-:Y:S01]  /*52b0*/  BSSY.RECONVERGENT B0, `(.L_x_120) ;  /* 0x0000027000007945 */ /* 0x000fe20003800200 */
[----:B------:R-:W-:Y:S03]  /*52c0*/  LOP3.LUT R10, R10, 0x1, RZ, 0x3c, !PT ;  /* 0x000000010a0a7812 */ /* 0x000fe600078e3cff */
[----:B------:R2:W-:Y:S04]  /*52d0*/  UTCHMMA gdesc[UR22], gdesc[UR14], tmem[UR9], tmem[UR6], idesc[UR7], UP1 ;  /* 0x00ff060e160075ea */ /* 0x0005e80008800009 */
[----:B------:R3:W-:Y:S01]  /*52e0*/  UTCHMMA gdesc[UR48], gdesc[UR4], tmem[UR10], tmem[UR12], idesc[UR13], UPT ;  /* 0x00ff0c04300075ea */ /* 0x0007e2000b80000a */
[----:B-1----:R-:W-:Y:S02]  /*52f0*/  UIADD3 UR8, UPT, UPT, UR14, 0x180, URZ ;  /* 0x000001800e087890 */ /* 0x002fe4000fffe0ff */
[----:B--2---:R-:W-:Y:S01]  /*5300*/  UIADD3 UR6, UPT, UPT, UR14, 0x100, URZ ;  /* 0x000001000e067890 */ /* 0x004fe2000fffe0ff */
[C---:B------:R-:W-:Y:S01]  /*5310*/  R2UR UR15, R2.reuse ;  /* 0x00000000020f72ca */ /* 0x040fe200000e0000 */
[----:B------:R-:W-:Y:S01]  /*5320*/  UMOV UR7, 0x40004040 ;  /* 0x4000404000077882 */ /* 0x000fe20000000000 */
[----:B------:R-:W-:Y:S01]  /*5330*/  UMOV UR9, 0x40004040 ;  /* 0x4000404000097882 */ /* 0x000fe20000000000 */
[----:B---3--:R-:W-:Y:S02]  /*5340*/  UIADD3 UR4, UPT, UPT, UR22, 0x400, URZ ;  /* 0x0000040016047890 */ /* 0x008fe4000fffe0ff */
[----:B------:R-:W-:Y:S01]  /*5350*/  UIADD3 UR12, UPT, UPT, UR14, 0x200, URZ ;  /* 0x000002000e0c7890 */ /* 0x000fe2000fffe0ff */
[----:B------:R-:W-:Y:S02]  /*5360*/  UMOV UR10, 0x0 ;  /* 0x00000000000a7882 */ /* 0x000fe40000000000 */
[----:B------:R1:W-:Y:S01]  /*5370*/  UTCHMMA gdesc[UR46], gdesc[UR6], tmem[UR11], tmem[UR18], idesc[UR19], UPT ;  /* 0x00ff12062e0075ea */ /* 0x0003e2000b80000b */
[----:B------:R-:W-:Y:S01]  /*5380*/  UMOV UR13, 0x40004040 ;  /* 0x40004040000d7882 */ /* 0x000fe20000000000 */
[C---:B-1----:R-:W-:Y:S01]  /*5390*/  R2UR UR18, R2.reuse ;  /* 0x00000000021272ca */ /* 0x042fe200000e0000 */
[----:B------:R-:W-:Y:S01]  /*53a0*/  UMOV UR11, 0x8110010 ;  /* 0x08110010000b7882 */ /* 0x000fe20000000000 */
[----:B------:R-:W-:Y:S01]  /*53b0*/  UMOV UR6, 0x0 ;  /* 0x0000000000067882 */ /* 0x000fe20000000000 */
[----:B------:R1:W-:Y:S01]  /*53c0*/  UTCHMMA gdesc[UR44], gdesc[UR8], tmem[UR16], tmem[UR10], idesc[UR11], UPT ;  /* 0x00ff0a082c0075ea */ /* 0x0003e2000b800010 */
[----:B------:R-:W-:Y:S09]  /*53d0*/  UMOV UR7, 0x8110010 ;  /* 0x0811001000077882 */ /* 0x000ff20000000000 */
[----:B------:R2:W-:Y:S01]  /*53e0*/  UTCHMMA gdesc[UR4], gdesc[UR12], tmem[UR18], tmem[UR6], idesc[UR7], UPT ;  /* 0x00ff060c040075ea */ /* 0x0005e2000b800012 */
[----:B-1----:R-:W-:Y:S01]  /*53f0*/  UIADD3 UR10, UPT, UPT, UR14, 0x280, URZ ;  /* 0x000002800e0a7890 */ /* 0x002fe2000fffe0ff */
[----:B------:R-:W-:Y:S01]  /*5400*/  UMOV UR8, 0x0 ;  /* 0x0000000000087882 */ /* 0x000fe20000000000 */
[----:B------:R-:W-:Y:S01]  /*5410*/  UMOV UR9, 0x8110010 ;  /* 0x0811001000097882 */ /* 0x000fe20000000000 */
[----:B------:R-:W-:Y:S01]  /*5420*/  UMOV UR11, 0x40004040 ;  /* 0x40004040000b7882 */ /* 0x000fe20000000000 */
[----:B--2---:R-:W-:Y:S01]  /*5430*/  UIADD3 UR6, UPT, UPT, UR22, 0x402, URZ ;  /* 0x0000040216067890 */ /* 0x004fe2000fffe0ff */
[----:B------:R-:W-:Y:S01]  /*5440*/  R2UR UR13, R3 ;  /* 0x00000000030d72ca */ /* 0x000fe200000e0000 */
[----:B------:R-:W-:Y:S01]  /*5450*/  UIADD3 UR4, UPT, UPT, UR14, 0x380, URZ ;  /* 0x000003800e047890 */ /* 0x000fe2000fffe0ff */
[----:B------:R-:W-:Y:S01]  /*5460*/  R2UR UR12, R2 ;  /* 0x00000000020c72ca */ /* 0x000fe200000e0000 */
[----:B------:R-:W-:Y:S01]  /*5470*/  UMOV UR7, 0x40004040 ;  /* 0x4000404000077882 */ /* 0x000fe20000000000 */
[----:B------:R-:W-:Y:S04]  /*5480*/  UMOV UR18, 0x0 ;  /* 0x0000000000127882 */ /* 0x000fe80000000000 */
[----:B------:R1:W-:Y:S02]  /*5490*/  UTCHMMA gdesc[UR6], gdesc[UR10], tmem[UR15], tmem[UR8], idesc[UR9], UPT ;  /* 0x00ff080a060075ea */ /* 0x0003e4000b80000f */
[----:B-1----:R-:W-:Y:S01]  /*54a0*/  UIADD3 UR8, UPT, UPT, UR14, 0x300, URZ ;  /* 0x000003000e087890 */ /* 0x002fe2000fffe0ff */
[----:B------:R-:W-:Y:S01]  /*54b0*/  UMOV UR6, 0x0 ;  /* 0x0000000000067882 */ /* 0x000fe20000000000 */
[----:B------:R-:W-:Y:S01]  /*54c0*/  UMOV UR7, 0x8110010 ;  /* 0x0811001000077882 */ /* 0x000fe20000000000 */
[----:B------:R-:W-:Y:S06]  /*54d0*/  UMOV UR9, 0x40004040 ;  /* 0x4000404000097882 */ /* 0x000fec0000000000 */
[----:B------:R1:W-:Y:S01]  /*54e0*/  UTCHMMA gdesc[UR42], gdesc[UR8], tmem[UR13], tmem[UR6], idesc[UR7], UPT ;  /* 0x00ff06082a0075ea */ /* 0x0003e2000b80000d */
[----:B------:R1:W-:Y:S01]  /*54f0*/  UTCHMMA gdesc[UR40], gdesc[UR4], tmem[UR12], tmem[UR18], idesc[UR19], UPT ;  /* 0x00ff1204280075ea */ /* 0x0003e2000b80000c */
[----:B------:R-:W-:Y:S05]  /*5500*/  @!P3 BRA `(.L_x_121) ;  /* 0x000000000004b947 */ /* 0x000fea0003800000 */
[----:B-1----:R-:W-:Y:S05]  /*5510*/  BPT.TRAP 0x1 ;  /* 0x000000040000795c */ /* 0x002fea0000300000 */
.L_x_121:
[----:B-1----:R-:W-:Y:S05]  /*5520*/  BSYNC.RECONVERGENT B0 ;  /* 0x0000000000007941 */ /* 0x002fea0003800200 */
.L_x_120:
[----:B------:R-:W-:Y:S04]  /*5530*/  ULEA UR4, UR25, UR17, 0x3 ;  /* 0x0000001119047291 */ /* 0x000fe8000f8e18ff */
[----:B------:R-:W-:Y:S02]  /*5540*/  UIADD3 UR5, UPT, UPT, UR4, 0x24810, URZ ;  /* 0x0002481004057890 */ /* 0x000fe4000fffe0ff */
[----:B------:R-:W-:Y:S04]  /*5550*/  UIADD3 UR4, UPT, UPT, UR25, 0x1, URZ ;  /* 0x0000000119047890 */ /* 0x000fe8000fffe0ff */
[----:B------:R-:W-:Y:S03]  /*5560*/  UISETP.NE.AND UP1, UPT, UR4, 0x2, UPT ;  /* 0x000000020400788c */ /* 0x000fe6000bf25270 */
[----:B------:R1:W-:Y:S01]  /*5570*/  UTCBAR [UR5], URZ ;  /* 0x000000ff050073e9 */ /* 0x0003e200080000ff */
[----:B------:R-:W-:Y:S01]  /*5580*/  USEL UR25, UR4, URZ, UP1 ;  /* 0x000000ff04197287 */ /* 0x000fe20008800000 */
[----:B------:R-:W-:Y:S11]  /*5590*/  @!P0 BRA `(.L_x_122) ;  /* 0x0000000000048947 */ /* 0x000ff60003800000 */
[----:B-1----:R-:W-:Y:S05]  /*55a0*/  BPT.TRAP 0x1 ;  /* 0x000000040000795c */ /* 0x002fea0000300000 */
.L_x_122:
[----:B------:R-:W-:Y:S01]  /*55b0*/  LOP3.LUT R12, R12, 0x1, RZ, 0x3c, !PT ;  /* 0x000000010c0c7812 */ /* 0x000fe200078e3cff */
[----:B------:R-:W-:Y:S09]  /*55c0*/  UIADD3 UR4, UPT, UPT, UR17, 0x24898, URZ ;  /* 0x0002489811047890 */ /* 0x000ff2000fffe0ff */
[----:B------:R2:W-:Y:S01]  /*55d0*/  UTCBAR [UR4], URZ ;  /* 0x000000ff040073e9 */ /* 0x0005e200080000ff */
[----:B------:R-:W-:Y:S05]  /*55e0*/  @!P0 BRA `(.L_x_123) ;  /* 0x0000000000048947 */ /* 0x000fea0003800000 */
[----:B-12---:R-:W-:Y:S05]  /*55f0*/  BPT.TRAP 0x1 ;  /* 0x000000040000795c */ /* 0x006fea0000300000 */
.L_x_123:
[----:B------:R-:W-:Y:S04]  /*5600*/  SHF.L.U32 R3, R10, 0x1f, RZ ;  /* 0x0000001f0a037819 */ /* 0x000fe800000006ff */
[----:B------:R-:W3:Y:S02]  /*5610*/  SYNCS.PHASECHK.TRANS64.TRYWAIT P1, [UR17+0x24878], R3 ;  /* 0x02487803ff0075a7 */ /* 0x000ee40008021111 */
[----:B---3--:R-:W-:Y:S05]  /*5620*/  @!P1 BRA `(.L_x_124) ;  /* 0x000000b400149947 */ /* 0x008fea0003800000 */
.L_x_274:
[----:B------:R-:W-:Y:S05]  /*5630*/  BRA.U !UP0, `(.L_x_125) ;  /* 0x0000000108047547 */ /* 0x000fea000b800000 */
[----:B-12---:R-:W-:Y:S05]  /*5640*/  BPT.TRAP 0x1 ;  /* 0x000000040000795c */ /* 0x006fea0000300000 */
.L_x_125:
[----:B------:R-:W-:Y:S01]  /*5650*/  SHF.L.U32 R5, R7, 0x1f, RZ ;  /* 0x0000001f07057819 */ /* 0x000fe200000006ff */
[----:B---3--:R-:W-:Y:S02]  /*5660*/  HFMA2 R2, -RZ, RZ, 0, 7.62939453125e-06 ;  /* 0x00000080ff027431 */ /* 0x008fe400000001ff */
[----:B------:R-:W-:Y:S01]  /*5670*/  IMAD.MOV.U32 R3, RZ, RZ, 0x80 ;  /* 0x00000080ff037424 */ /* 0x000fe200078e00ff */
[----:B------:R-:W3:Y:S02]  /*5680*/  SYNCS.PHASECHK.TRANS64.TRYWAIT P1, [UR17+0x24820], R5 ;  /* 0x02482005ff0075a7 */ /* 0x000ee40008021111 */
[----:B---3--:R-:W-:Y:S05]  /*5690*/  @!P1 BRA `(.L_x_126) ;  /* 0x000000b400109947 */ /* 0x008fea0003800000 */
.L_x_276:
[----:B--2---:R-:W-:Y:S01]  /*56a0*/  R2UR UR4, R3 ;  /* 0x00000000030472ca */ /* 0x004fe200000e0000 */
[----:B------:R-:W-:Y:S01]  /*56b0*/  UMOV UR18, 0x0 ;  /* 0x0000000000127882 */ /* 0x000fe20000000000 */
[----:B------:R-:W-:Y:S01]  /*56c0*/  R2UR UR14, R18 ;  /* 0x00000000120e72ca */ /* 0x000fe200000e0000 */
[----:B------:R-:W-:Y:S01]  /*56d0*/  UMOV UR19, 0x8200010 ;  /* 0x0820001000137882 */ /* 0x000fe20000000000 */
[----:B------:R-:W-:Y:S01]  /*56e0*/  R2UR UR15, R19 ;  /* 0x00000000130f72ca */ /* 0x000fe200000e0000 */
[----:B------:R-:W-:Y:S01]  /*56f0*/  UIADD3 UR8, UPT, UPT, UR30, 0x6, URZ ;  /* 0x000000061e087890 */ /* 0x000fe2000fffe0ff */
[----:B------:R-:W-:Y:S01]  /*5700*/  R2UR UR11, R2 ;  /* 0x00000000020b72ca */ /* 0x000fe200000e0000 */
[----:B------:R-:W-:Y:S01]  /*5710*/  UIADD3 UR6, UPT, UPT, UR28, 0x6, URZ ;  /* 0x000000061c067890 */ /* 0x000fe2000fffe0ff */
[----:B------:R-:W-:Y:S01]  /*5720*/  IMAD.MOV.U32 R3, RZ, RZ, 0x80 ;  /* 0x00000080ff037424 */ /* 0x000fe200078e00ff */
[----:B------:R-:W-:Y:S01]  /*5730*/  UMOV UR12, 0x0 ;  /* 0x00000000000c7882 */ /* 0x000fe20000000000 */
[----:B------:R-:W-:Y:S01]  /*5740*/  UMOV UR13, 0x8200010 ;  /* 0x08200010000d7882 */ /* 0x000fe20000000000 */
[----:B------:R-:W-:Y:S01]  /*5750*/  IMAD.MOV.U32 R2, RZ, RZ, 0x80 ;  /* 0x00000080ff027424 */ /* 0x000fe200078e00ff */
[----:B------:R-:W-:Y:S01]  /*5760*/  UMOV UR9, 0x40004040 ;  /* 0x4000404000097882 */ /* 0x000fe20000000000 */
[----:B------:R-:W-:Y:S01]  /*5770*/  R2UR UR10, R3 ;  /* 0x00000000030a72ca */ /* 0x000fe200000e0000 */
[----:B------:R2:W-:Y:S01]  /*5780*/  UTCHMMA gdesc[UR30], gdesc[UR28], tmem[UR4], tmem[UR18], idesc[UR19], !UPT ;  /* 0x00ff121c1e0075ea */ /* 0x0005e2000f800004 */
[----:B------:R-:W-:Y:S01]  /*5790*/  UMOV UR7, 0x40004040 ;  /* 0x4000404000077882 */ /* 0x000fe20000000000 */
[----:B-1----:R-:W-:Y:S03]  /*57a0*/  R2UR UR5, R2 ;  /* 0x00000000020572ca */ /* 0x002fe600000e0000 */
[----:B------:R1:W-:Y:S01]  /*57b0*/  UTCHMMA gdesc[UR76], gdesc[UR14], tmem[UR11], tmem[UR12], idesc[UR13], UPT ;  /* 0x00ff0c0e4c0075ea */ /* 0x0003e2000b80000b */
[----:B--2---:R-:W-:Y:S02]  /*57c0*/  R2UR UR18, R16 ;  /* 0x00000000101272ca */ /* 0x004fe400000e0000 */
[----:B------:R-:W-:Y:S01]  /*57d0*/  R2UR UR19, R17 ;  /* 0x00000000111372ca */ /* 0x000fe200000e0000 */
[----:B-1----:R-:W-:Y:S01]  /*57e0*/  UMOV UR14, 0x0 ;  /* 0x00000000000e7882 */ /* 0x002fe20000000000 */
[----:B------:R-:W-:Y:S11]  /*57f0*/  UMOV UR15, 0x8200010 ;  /* 0x08200010000f7882 */ /* 0x000ff60000000000 */
[----:B------:R1:W-:Y:S01]  /*5800*/  UTCHMMA gdesc[UR74], gdesc[UR18], tmem[UR10], tmem[UR14], idesc[UR15], UPT ;  /* 0x00ff0e124a0075ea */ /* 0x0003e2000b80000a */
[----:B------:R1:W-:Y:S01]  /*5810*/  UTCHMMA gdesc[UR8], gdesc[UR6], tmem[UR5], tmem[UR12], idesc[UR13], UPT ;  /* 0x00ff0c06080075ea */ /* 0x0003e2000b800005 */
[----:B------:R-:W-:Y:S05]  /*5820*/  @!P0 BRA `(.L_x_127) ;  /* 0x0000000000048947 */ /* 0x000fea0003800000 */
[----:B-1----:R-:W-:Y:S05]  /*5830*/  BPT.TRAP 0x1 ;  /* 0x000000040000795c */ /* 0x002fea0000300000 */
.L_x_127:
[----:B------:R-:W-:Y:S09]  /*5840*/  UIADD3 UR4, UPT, UPT, UR17, 0x24860, URZ ;  /* 0x0002486011047890 */ /* 0x000ff2000fffe0ff */
[----:B------:R2:W-:Y:S01]  /*5850*/  UTCBAR [UR4], URZ ;  /* 0x000000ff040073e9 */ /* 0x0005e200080000ff */
[----:B------:R-:W-:Y:S05]  /*5860*/  @!P0 BRA `(.L_x_128) ;  /* 0x0000000000048947 */ /* 0x000fea0003800000 */
[----:B-12---:R-:W-:Y:S05]  /*5870*/  BPT.TRAP 0x1 ;  /* 0x000000040000795c */ /* 0x006fea0000300000 */
.L_x_128:
[----:B---3--:R-:W-:Y:S01]  /*5880*/  SHF.L.U32 R5, R8, 0x1f, RZ ;  /* 0x0000001f08057819 */ /* 0x008fe200000006ff */
[----:B------:R-:W-:Y:S01]  /*5890*/  IMAD.MOV.U32 R3, RZ, RZ, 0x100 ;  /* 0x00000100ff037424 */ /* 0x000fe200078e00ff */
[----:B------:R-:W-:Y:S02]  /*58a0*/  MOV R2, 0x40 ;  /* 0x0000004000027802 */ /* 0x000fe40000000f00 */
[----:B------:R-:W3:Y:S02]  /*58b0*/  SYNCS.PHASECHK.TRANS64.TRYWAIT P1, [UR17+0x24880], R5 ;  /* 0x02488005ff0075a7 */ /* 0x000ee40008021111 */
[----:B---3--:R-:W-:Y:S05]  /*58c0*/  @!P1 BRA `(.L_x_129) ;  /* 0x000000b0009c9947 */ /* 0x008fea0003800000 */
.L_x_278:
[----:B-1----:R-:W-:Y:S01]  /*58d0*/  R2UR UR8, R3 ;  /* 0x00000000030872ca */ /* 0x002fe200000e0000 */
[----:B------:R-:W-:Y:S01]  /*58e0*/  UMOV UR18, 0x0 ;  /* 0x0000000000127882 */ /* 0x000fe20000000000 */
[----:B------:R-:W-:Y:S01]  /*58f0*/  R2UR UR12, R2 ;  /* 0x00000000020c72ca */ /* 0x000fe200000e0000 */
[----:B------:R-:W-:Y:S01]  /*5900*/  UMOV UR19, 0x8110010 ;  /* 0x0811001000137882 */ /* 0x000fe20000000000 */
[----:B---3--:R-:W-:Y:S01]  /*5910*/  IMAD.MOV.U32 R4, RZ, RZ, 0x108 ;  /* 0x00000108ff047424 */ /* 0x008fe200078e00ff */
[----:B------:R-:W-:Y:S01]  /*5920*/  UIADD3 UR6, UPT, UPT, UR20, 0x80, URZ ;  /* 0x0000008014067890 */ /* 0x000fe2000fffe0ff */
[----:B------:R-:W-:Y:S01]  /*5930*/  IMAD.MOV.U32 R2, RZ, RZ, 0x40 ;  /* 0x00000040ff027424 */ /* 0x000fe200078e00ff */
[----:B------:R-:W-:Y:S01]  /*5940*/  UMOV UR13, 0x8110010 ;  /* 0x08110010000d7882 */ /* 0x000fe20000000000 */
[----:B------:R-:W-:Y:S01]  /*5950*/  UMOV UR7, 0x40004040 ;  /* 0x4000404000077882 */ /* 0x000fe20000000000 */
[----:B------:R-:W-:Y:S01]  /*5960*/  R2UR UR10, R4 ;  /* 0x00000000040a72ca */ /* 0x000fe200000e0000 */
[----:B--2---:R-:W-:Y:S01]  /*5970*/  UIADD3 UR4, UPT, UPT, UR20, 0x100, URZ ;  /* 0x0000010014047890 */ /* 0x004fe2000fffe0ff */
[----:B------:R-:W-:Y:S01]  /*5980*/  R2UR UR11, R2 ;  /* 0x00000000020b72ca */ /* 0x000fe200000e0000 */
[----:B------:R-:W-:Y:S01]  /*5990*/  IMAD.MOV.U32 R2, RZ, RZ, 0x110 ;  /* 0x00000110ff027424 */ /* 0x000fe200078e00ff */
[----:B------:R-:W-:Y:S02]  /*59a0*/  UMOV UR5, 0x40004040 ;  /* 0x4000404000057882 */ /* 0x000fe40000000000 */
[----:B------:R1:W-:Y:S02]  /*59b0*/  UTCHMMA tmem[UR8], gdesc[UR20], tmem[UR12], tmem[UR18], idesc[UR19], UPT ;  /* 0x00ff1214080079ea */ /* 0x0003e4000b80000c */
[----:B------:R-:W-:Y:S01]  /*59c0*/  R2UR UR14, R2 ;  /* 0x00000000020e72ca */ /* 0x000fe200000e0000 */
[----:B------:R-:W-:Y:S05]  /*59d0*/  IMAD.MOV.U32 R2, RZ, RZ, 0x40 ;  /* 0x00000040ff027424 */ /* 0x000fea00078e00ff */
[----:B------:R-:W-:Y:S01]  /*59e0*/  R2UR UR9, R2 ;  /* 0x00000000020972ca */ /* 0x000fe200000e0000 */
[----:B------:R-:W-:Y:S01]  /*59f0*/  IMAD.MOV.U32 R2, RZ, RZ, 0x118 ;  /* 0x00000118ff027424 */ /* 0x000fe200078e00ff */
[----:B-1----:R-:W-:Y:S02]  /*5a00*/  UMOV UR12, 0x0 ;  /* 0x00000000000c7882 */ /* 0x002fe40000000000 */
[----:B------:R1:W-:Y:S09]  /*5a10*/  UTCHMMA tmem[UR10], gdesc[UR6], tmem[UR11], tmem[UR12], idesc[UR13], UPT ;  /* 0x00ff0c060a0079ea */ /* 0x0003f2000b80000b */
[----:B------:R2:W-:Y:S01]  /*5a20*/  UTCHMMA tmem[UR14], gdesc[UR4], tmem[UR9], tmem[UR18], idesc[UR19], UPT ;  /* 0x00ff12040e0079ea */ /* 0x0005e2000b800009 */
[----:B-1----:R-:W-:Y:S01]  /*5a30*/  R2UR UR13, R2 ;  /* 0x00000000020d72ca */ /* 0x002fe200000e0000 */
[----:B------:R-:W-:Y:S01]  /*5a40*/  IMAD.MOV.U32 R2, RZ, RZ, 0x40 ;  /* 0x00000040ff027424 */ /* 0x000fe200078e00ff */
[----:B------:R-:W-:Y:S02]  /*5a50*/  UIADD3 UR6, UPT, UPT, UR20, 0x180, URZ ;  /* 0x0000018014067890 */ /* 0x000fe4000fffe0ff */
[----:B--2---:R-:W-:Y:S02]  /*5a60*/  UIADD3 UR4, UPT, UPT, UR20, 0x200, URZ ;  /* 0x0000020014047890 */ /* 0x004fe4000fffe0ff */
[----:B------:R-:W-:Y:S01]  /*5a70*/  R2UR UR8, R2 ;  /* 0x00000000020872ca */ /* 0x000fe200000e0000 */
[----:B------:R-:W-:Y:S01]  /*5a80*/  IMAD.MOV.U32 R2, RZ, RZ, 0x120 ;  /* 0x00000120ff027424 */ /* 0x000fe200078e00ff */
[----:B------:R-:W-:Y:S04]  /*5a90*/  UMOV UR9, 0x40004040 ;  /* 0x4000404000097882 */ /* 0x000fe80000000000 */
[----:B------:R-:W-:Y:S01]  /*5aa0*/  R2UR UR16, R2 ;  /* 0x00000000021072ca */ /* 0x000fe200000e0000 */
[----:B------:R-:W-:Y:S05]  /*5ab0*/  IMAD.MOV.U32 R2, RZ, RZ, 0x40 ;  /* 0x00000040ff027424 */ /* 0x000fea00078e00ff */
[----:B------:R-:W-:Y:S01]  /*5ac0*/  R2UR UR10, R2 ;  /* 0x00000000020a72ca */ /* 0x000fe200000e0000 */
[----:B------:R1:W-:Y:S01]  /*5ad0*/  UTCHMMA tmem[UR13], gdesc[UR6], tmem[UR8], tmem[UR18], idesc[UR19], UPT ;  /* 0x00ff12060d0079ea */ /* 0x0003e2000b800008 */
[----:B------:R-:W-:Y:S05]  /*5ae0*/  IMAD.MOV.U32 R2, RZ, RZ, 0x128 ;  /* 0x00000128ff027424 */ /* 0x000fea00078e00ff */
[----:B------:R-:W-:Y:S01]  /*5af0*/  R2UR UR14, R2 ;  /* 0x00000000020e72ca */ /* 0x000fe200000e0000 */
[----:B------:R-:W-:Y:S05]  /*5b00*/  IMAD.MOV.U32 R2, RZ, RZ, 0x40 ;  /* 0x00000040ff027424 */ /* 0x000fea00078e00ff */
[----:B------:R-:W-:Y:S01]  /*5b10*/  R2UR UR12, R2 ;  /* 0x00000000020c72ca */ /* 0x000fe200000e0000 */
[----:B------:R-:W-:Y:S05]  /*5b20*/  IMAD.MOV.U32 R2, RZ, RZ, 0x130 ;  /* 0x00000130ff027424 */ /* 0x000fea00078e00ff */
[----:B------:R-:W-:Y:S01]  /*5b30*/  R2UR UR15, R2 ;  /* 0x00000000020f72ca */ /* 0x000fe200000e0000 */
[----:B------:R-:W-:Y:S05]  /*5b40*/  IMAD.MOV.U32 R2, RZ, RZ, 0x40 ;  /* 0x00000040ff027424 */ /* 0x000fea00078e00ff */
[----:B------:R-:W-:Y:S01]  /*5b50*/  R2UR UR11, R2 ;  /* 0x00000000020b72ca */ /* 0x000fe200000e0000 */
[----:B-1----:R-:W-:Y:S01]  /*5b60*/  UIADD3 UR8, UPT, UPT, UR20, 0x280, URZ ;  /* 0x0000028014087890 */ /* 0x002fe2000fffe0ff */
[----:B------:R-:W-:Y:S01]  /*5b70*/  IMAD.MOV.U32 R2, RZ, RZ, 0x138 ;  /* 0x00000138ff027424 */ /* 0x000fe200078e00ff */
[----:B------:R-:W-:Y:S01]  /*5b80*/  UMOV UR6, 0x0 ;  /* 0x0000000000067882 */ /* 0x000fe20000000000 */
[----:B------:R-:W-:Y:S02]  /*5b90*/  UMOV UR7, 0x8110010 ;  /* 0x0811001000077882 */ /* 0x000fe40000000000 */
[----:B------:R1:W-:Y:S01]  /*5ba0*/  UTCHMMA tmem[UR16], gdesc[UR4], tmem[UR10], tmem[UR6], idesc[UR7], UPT ;  /* 0x00ff0604100079ea */ /* 0x0003e2000b80000a */
[----:B------:R-:W-:Y:S01]  /*5bb0*/  R2UR UR13, R2 ;  /* 0x00000000020d72ca */ /* 0x000fe200000e0000 */
[----:B------:R-:W-:Y:S02]  /*5bc0*/  IMAD.MOV.U32 R2, RZ, RZ, 0x40 ;  /* 0x00000040ff027424 */ /* 0x000fe400078e00ff */
[----:B------:R2:W-:Y:S01]  /*5bd0*/  UTCHMMA tmem[UR14], gdesc[UR8], tmem[UR12], tmem[UR18], idesc[UR19], UPT ;  /* 0x00ff12080e0079ea */ /* 0x0005e2000b80000c */
[----:B-1----:R-:W-:Y:S02]  /*5be0*/  UIADD3 UR6, UPT, UPT, UR20, 0x300, URZ ;  /* 0x0000030014067890 */ /* 0x002fe4000fffe0ff */
[----:B------:R-:W-:Y:S01]  /*5bf0*/  R2UR UR10, R2 ;  /* 0x00000000020a72ca */ /* 0x000fe200000e0000 */
[----:B------:R-:W-:Y:S01]  /*5c00*/  UIADD3 UR4, UPT, UPT, UR20, 0x380, URZ ;  /* 0x0000038014047890 */ /* 0x000fe2000fffe0ff */
[----:B------:R-:W-:Y:S01]  /*5c10*/  UMOV UR7, 0x40004040 ;  /* 0x4000404000077882 */ /* 0x000fe20000000000 */
[----:B--2---:R-:W-:Y:S01]  /*5c20*/  UMOV UR8, 0x0 ;  /* 0x0000000000087882 */ /* 0x004fe20000000000 */
[----:B------:R-:W-:Y:S03]  /*5c30*/  UMOV UR9, 0x8110010 ;  /* 0x0811001000097882 */ /* 0x000fe60000000000 */
[----:B------:R1:W-:Y:S06]  /*5c40*/  UTCHMMA tmem[UR15], gdesc[UR6], tmem[UR11], tmem[UR18], idesc[UR19], UPT ;  /* 0x00ff12060f0079ea */ /* 0x0003ec000b80000b */
[----:B------:R1:W-:Y:S01]  /*5c50*/  UTCHMMA tmem[UR13], gdesc[UR4], tmem[UR10], tmem[UR8], idesc[UR9], UPT ;  /* 0x00ff08040d0079ea */ /* 0x0003e2000b80000a */
[----:B------:R-:W-:Y:S05]  /*5c60*/  @!P0 BRA `(.L_x_130) ;  /* 0x0000000000048947 */ /* 0x000fea0003800000 */
[----:B-1----:R-:W-:Y:S05]  /*5c70*/  BPT.TRAP 0x1 ;  /* 0x000000040000795c */ /* 0x002fea0000300000 */
.L_x_130:
[----:B-1----:R-:W-:Y:S09]  /*5c80*/  UIADD3 UR4, UPT, UPT, UR17, 0x24888, URZ ;  /* 0x0002488811047890 */ /* 0x002ff2000fffe0ff */
[----:B------:R1:W-:Y:S01]  /*5c90*/  UTCBAR [UR4], URZ ;  /* 0x000000ff040073e9 */ /* 0x0003e200080000ff */
[----:B------:R-:W-:Y:S05]  /*5ca0*/  BRA.U !UP0, `(.L_x_131) ;  /* 0x0000000108047547 */ /* 0x000fea000b800000 */
[----:B-1----:R-:W-:Y:S05]  /*5cb0*/  BPT.TRAP 0x1 ;  /* 0x000000040000795c */ /* 0x002fea0000300000 */
.L_x_131:
[----:B------:R-:W-:Y:S01]  /*5cc0*/  LOP3.LUT R7, R7, 0x1, RZ, 0x3c, !PT ;  /* 0x0000000107077812 */ /* 0x000fe200078e3cff */
[----:B------:R-:W2:Y:S01]  /*5cd0*/  LDL.LU R2, [R1] ;  /* 0x0000000001027983 */ /* 0x000ea20000300800 */
[----:B------:R-:W-:Y:S01]  /*5ce0*/  LOP3.LUT R9, R9, 0x1, RZ, 0x3c, !PT ;  /* 0x0000000109097812 */ /* 0x000fe200078e3cff */
[----:B-1----:R-:W-:Y:S01]  /*5cf0*/  UIADD3 UR4, UPT, UPT, UR17, 0x24828, URZ ;  /* 0x0002482811047890 */ /* 0x002fe2000fffe0ff */
[----:B------:R-:W-:Y:S01]  /*5d00*/  LOP3.LUT R11, R11, 0x1, RZ, 0x3c, !PT ;  /* 0x000000010b0b7812 */ /* 0x000fe200078e3cff */
[----:B------:R-:W-:Y:S01]  /*5d10*/  UISETP.NE.AND UP1, UPT, UR24, 0x2, UPT ;  /* 0x000000021800788c */ /* 0x000fe2000bf25270 */
[----:B------:R-:W-:Y:S01]  /*5d20*/  LOP3.LUT R8, R8, 0x1, RZ, 0x3c, !PT ;  /* 0x0000000108087812 */ /* 0x000fe200078e3cff */
[----:B------:R-:W-:Y:S02]  /*5d30*/  UMOV UR19, 0x1 ;  /* 0x0000000100137882 */ /* 0x000fe40000000000 */
[----:B------:R-:W-:Y:S02]  /*5d40*/  USEL UR5, URZ, 0x1, UP1 ;  /* 0x00000001ff057887 */ /* 0x000fe40008800000 */
[----:B------:R-:W-:Y:S01]  /*5d50*/  USEL UR14, UR24, URZ, UP1 ;  /* 0x000000ff180e7287 */ /* 0x000fe20008800000 */
[----:B------:R1:W-:Y:S03]  /*5d60*/  UTCBAR [UR4], URZ ;  /* 0x000000ff040073e9 */ /* 0x0003e600080000ff */
[----:B------:R-:W-:Y:S02]  /*5d70*/  LOP3.LUT R6, R6, UR5, RZ, 0x3c, !PT ;  /* 0x0000000506067c12 */ /* 0x000fe4000f8e3cff */
[C---:B--2---:R-:W-:Y:S01]  /*5d80*/  ISETP.GT.U32.AND P1, PT, R2.reuse, 0x2, PT ;  /* 0x000000020200780c */ /* 0x044fe20003f24070 */
[----:B------:R-:W-:Y:S05]  /*5d90*/  VIADD R2, R2, 0xffffffff ;  /* 0xffffffff02027836 */ /* 0x000fea0000000000 */
[----:B------:R1:W-:Y:S07]  /*5da0*/  STL [R1], R2 ;  /* 0x0000000201007387 */ /* 0x0003ee0000100800 */
[----:B------:R-:W-:Y:S05]  /*5db0*/  @P1 BRA `(.L_x_132) ;  /* 0xffffffec00441947 */ /* 0x000fea000383ffff */
.L_x_108:
[----:B------:R-:W-:Y:S05]  /*5dc0*/  @!P0 BRA `(.L_x_133) ;  /* 0x0000000000048947 */ /* 0x000fea0003800000 */
[----:B-1----:R-:W-:Y:S05]  /*5dd0*/  BPT.TRAP 0x1 ;  /* 0x000000040000795c */ /* 0x002fea0000300000 */
.L_x_133:
[----:B-1----:R-:W-:-:S05]  /*5de0*/  HFMA2 R2, -RZ, RZ, 0, 5.9604644775390625e-08 ;  /* 0x00000001ff027431 */ /* 0x002fca00000001ff */
[----:B------:R-:W-:-:S04]  /*5df0*/  SHF.L.U32 R2, R2, 0x1f, RZ ;  /* 0x0000001f02027819 */ /* 0x000fc800000006ff */
[----:B------:R-:W1:Y:S02]  /*5e00*/  SYNCS.PHASECHK.TRANS64.TRYWAIT P1, [UR17+0x248b0], R2 ;  /* 0x0248b002ff0075a7 */ /* 0x000e640008021111 */
[----:B-1----:R-:W-:Y:S05]  /*5e10*/  @!P1 BRA `(.L_x_134) ;  /* 0x000000ac00609947 */ /* 0x002fea0003800000 */
.L_x_280:
[----:B------:R-:W-:Y:S05]  /*5e20*/  @!P0 BRA `(.L_x_135) ;  /* 0x0000000000048947 */ /* 0x000fea0003800000 */
[----:B------:R-:W-:Y:S05]  /*5e30*/  BPT.TRAP 0x1 ;  /* 0x000000040000795c */ /* 0x000fea0000300000 */
.L_x_135:
[----:B------:R-:W-:-:S09]  /*5e40*/  UIADD3 UR4, UPT, UPT, UR17, 0x248a0, URZ ;  /* 0x000248a011047890 */ /* 0x000fd2000fffe0ff */
[----:B------:R2:W-:Y:S01]  /*5e50*/  UTCBAR [UR4], URZ ;  /* 0x000000ff040073e9 */ /* 0x0005e200080000ff */
[----:B------:R-:W-:Y:S05]  /*5e60*/  @!P0 BRA `(.L_x_136) ;  /* 0x0000000000048947 */ /* 0x000fea0003800000 */
[----:B--2---:R-:W-:Y:S05]  /*5e70*/  BPT.TRAP 0x1 ;  /* 0x000000040000795c */ /* 0x004fea0000300000 */
.L_x_136:
[----:B------:R-:W3:Y:S02]  /*5e80*/  SYNCS.PHASECHK.TRANS64.TRYWAIT P1, [UR17+0x248b8], R2 ;  /* 0x0248b802ff0075a7 */ /* 0x000ee40008021111 */
[----:B---3--:R-:W-:Y:S05]  /*5e90*/  @!P1 BRA `(.L_x_137) ;  /* 0x000000ac00589947 */ /* 0x008fea0003800000 */
.L_x_282:
[----:B------:R-:W-:Y:S05]  /*5ea0*/  @!P0 BRA `(.L_x_138) ;  /* 0x0000000000048947 */ /* 0x000fea0003800000 */
[----:B--2---:R-:W-:Y:S05]  /*5eb0*/  BPT.TRAP 0x1 ;  /* 0x000000040000795c */ /* 0x004fea0000300000 */
.L_x_138:
[----:B------:R-:W-:Y:S01]  /*5ec0*/  SHF.L.U32 R12, R12, 0x1f, RZ ;  /* 0x0000001f0c0c7819 */ /* 0x000fe200000006ff */
[----:B-1----:R-:W-:Y:S01]  /*5ed0*/  IMAD.MOV.U32 R2, RZ, RZ, RZ ;  /* 0x000000ffff027224 */ /* 0x002fe200078e00ff */
[----:B------:R-:W-:Y:S02]  /*5ee0*/  MOV R0, RZ ;  /* 0x000000ff00007202 */ /* 0x000fe40000000f00 */
[----:B------:R-:W1:Y:S02]  /*5ef0*/  SYNCS.PHASECHK.TRANS64.TRYWAIT P1, [UR17+0x24890], R12 ;  /* 0x0248900cff0075a7 */ /* 0x000e640008021111 */
[----:B-1----:R-:W-:Y:S05]  /*5f00*/  @!P1 BRA `(.L_x_139) ;  /* 0x000000ac00549947 */ /* 0x002fea0003800000 */
.L_x_284:
[----:B--2---:R-:W-:Y:S01]  /*5f10*/  R2UR UR4, R15 ;  /* 0x000000000f0472ca */ /* 0x004fe200000e0000 */
[----:B------:R-:W-:Y:S01]  /*5f20*/  IMAD.MOV.U32 R4, RZ, RZ, RZ ;  /* 0x000000ffff047224 */ /* 0x000fe200078e00ff */
[----:B------:R-:W-:Y:S01]  /*5f30*/  R2UR UR47, R2 ;  /* 0x00000000022f72ca */ /* 0x000fe200000e0000 */
[----:B-1----:R-:W-:Y:S01]  /*5f40*/  IMAD.MOV.U32 R3, RZ, RZ, RZ ;  /* 0x000000ffff037224 */ /* 0x002fe200078e00ff */
[----:B------:R-:W-:Y:S01]  /*5f50*/  R2UR UR46, R0 ;  /* 0x00000000002e72ca */ /* 0x000fe200000e0000 */
[----:B------:R-:W-:Y:S01]  /*5f60*/  IMAD.MOV.U32 R2, RZ, RZ, RZ ;  /* 0x000000ffff027224 */ /* 0x000fe200078e00ff */
[----:B------:R-:W-:Y:S01]  /*5f70*/  R2UR UR45, R4 ;  /* 0x00000000042d72ca */ /* 0x000fe200000e0000 */
[----:B------:R-:W-:Y:S01]  /*5f80*/  IMAD.MOV.U32 R0, RZ, RZ, RZ ;  /* 0x000000ffff007224 */ /* 0x000fe200078e00ff */
[----:B------:R-:W-:Y:S01]  /*5f90*/  UISETP.NE.U32.AND UP0, UPT, UR19, URZ, UPT ;  /* 0x000000ff1300728c */ /* 0x000fe2000bf05070 */
[----:B------:R-:W-:Y:S01]  /*5fa0*/  R2UR UR44, R3 ;  /* 0x00000000032c72ca */ /* 0x000fe200000e0000 */
[----:B------:R-:W-:Y:S01]  /*5fb0*/  UIADD3 UR20, UPT, UPT, UR22, 0x2, URZ ;  /* 0x0000000216147890 */ /* 0x000fe2000fffe0ff */
[----:B------:R-:W-:Y:S01]  /*5fc0*/  R2UR UR43, R2 ;  /* 0x00000000022b72ca */ /* 0x000fe200000e0000 */
[----:B------:R-:W-:Y:S01]  /*5fd0*/  UIADD3 UR18, UPT, UPT, UR22, 0x4, URZ ;  /* 0x0000000416127890 */ /* 0x000fe2000fffe0ff */
[----:B------:R-:W-:Y:S01]  /*5fe0*/  R2UR UR42, R0 ;  /* 0x00000000002a72ca */ /* 0x000fe200000e0000 */
[----:B------:R-:W-:Y:S01]  /*5ff0*/  ULEA UR4, UR25, UR4, 0xa ;  /* 0x0000000419047291 */ /* 0x000fe2000f8e50ff */
[----:B------:R-:W-:Y:S01]  /*6000*/  R2UR UR24, R2 ;  /* 0x00000000021872ca */ /* 0x000fe200000e0000 */
[----:B------:R-:W-:Y:S01]  /*6010*/  UIADD3 UR14, UPT, UPT, UR22, 0x6, URZ ;  /* 0x00000006160e7890 */ /* 0x000fe2000fffe0ff */
[----:B------:R-:W-:Y:S01]  /*6020*/  R2UR UR16, R0 ;  /* 0x00000000001072ca */ /* 0x000fe200000e0000 */
        /* <DEDUP_REMOVED lines=11> */
[----:B------:R-:W-:Y:S01]  /*60e0*/  UIADD3 UR6, UPT, UPT, UR22, 0x406, URZ ;  /* 0x0000040616067890 */ /* 0x000fe2000fffe0ff */
[----:B------:R-:W-:Y:S01]  /*60f0*/  UMOV UR5, 0x40004040 ;  /* 0x4000404000057882 */ /* 0x000fe20000000000 */
[----:B------:R-:W-:Y:S01]  /*6100*/  UIADD3 UR28, UPT, UPT, UR4, 0x380, URZ ;  /* 0x00000380041c7890 */ /* 0x000fe2000fffe0ff */
[----:B------:R1:W-:Y:S01]  /*6110*/  UTCHMMA gdesc[UR22], gdesc[UR4], tmem[UR47], tmem[UR62], idesc[UR63], UP0 ;  /* 0x00ff3e04160075ea */ /* 0x0003e2000800002f */
        /* <DEDUP_REMOVED lines=36> */
[----:B-1----:R-:W-:Y:S05]  /*6360*/  BPT.TRAP 0x1 ;  /* 0x000000040000795c */ /* 0x002fea0000300000 */
.L_x_140:
[----:B------:R-:W-:Y:S01]  /*6370*/  ELECT P1, URZ, PT ;  /* 0x0000000000ff782f */ /* 0x000fe20003820000 */
[----:B------:R-:W-:Y:S01]  /*6380*/  IMAD.MOV.U32 R0, RZ, RZ, 0x80 ;  /* 0x00000080ff007424 */ /* 0x000fe200078e00ff */
[----:B-1----:R-:W-:Y:S02]  /*6390*/  USHF.R.U32.HI UR4, URZ, 0x4, UR17 ;  /* 0x00000004ff047899 */ /* 0x002fe40008011611 */
[----:B------:R-:W-:Y:S02]  /*63a0*/  UIADD3 UR11, UPT, UPT, UR17, 0x248a8, URZ ;  /* 0x000248a8110b7890 */ /* 0x000fe4000fffe0ff */
[----:B------:R-:W-:Y:S01]  /*63b0*/  ULOP3.LUT UR4, UR4, 0x3fff, URZ, 0xc0, !UPT ;  /* 0x00003fff04047892 */ /* 0x000fe2000f8ec0ff */
[----:B------:R-:W-:Y:S01]  /*63c0*/  UMOV UR18, 0x0 ;  /* 0x0000000000127882 */ /* 0x000fe20000000000 */
[----:B------:R-:W-:Y:S01]  /*63d0*/  UMOV UR19, 0x8118010 ;  /* 0x0811801000137882 */ /* 0x000fe20000000000 */
[----:B------:R-:W-:Y:S01]  /*63e0*/  UMOV UR14, 0x0 ;  /* 0x00000000000e7882 */ /* 0x000fe20000000000 */
[----:B------:R-:W-:Y:S01]  /*63f0*/  UMOV UR15, 0x8118010 ;  /* 0x08118010000f7882 */ /* 0x000fe20000000000 */
[----:B------:R-:W-:-:S02]  /*6400*/  UMOV UR5, 0x40004040 ;  /* 0x4000404000057882 */ /* 0x000fc40000000000 */
[----:B------:R-:W-:Y:S01]  /*6410*/  @P1 IMAD.U32 R13, RZ, RZ, UR4 ;  /* 0x00000004ff0d1e24 */ /* 0x000fe2000f8e00ff */
[----:B------:R-:W-:Y:S01]  /*6420*/  @P1 R2UR UR10, R0 ;  /* 0x00000000000a12ca */ /* 0x000fe200000e0000 */
[----:B------:R-:W-:Y:S01]  /*6430*/  @P1 IMAD.MOV.U32 R3, RZ, RZ, 0x40004040 ;  /* 0x40004040ff031424 */ /* 0x000fe200078e00ff */
[----:B------:R-:W-:Y:S01]  /*6440*/  UTCBAR [UR11], URZ ;  /* 0x000000ff0b0073e9 */ /* 0x000fe200080000ff */
[----:B------:R-:W-:Y:S01]  /*6450*/  @P1 IMAD.MOV.U32 R2, RZ, RZ, R13 ;  /* 0x000000ffff021224 */ /* 0x000fe200078e000d */
[----:B------:R-:W-:Y:S02]  /*6460*/  UIADD3 UR4, UPT, UPT, UR26, 0x80, URZ ;  /* 0x000000801a047890 */ /* 0x000fe4000fffe0ff */
[----:B------:R-:W-:Y:S02]  /*6470*/  @P1 R2UR.BROADCAST UR7, R3 ;  /* 0x00000000030712ca */ /* 0x000fe400008e0000 */
[----:B------:R-:W-:Y:S02]  /*6480*/  @P1 R2UR.BROADCAST UR6, R2 ;  /* 0x00000000020612ca */ /* 0x000fe400008e0000 */
[----:B------:R-:W-:-:S11]  /*6490*/  ELECT P1, URZ, PT ;  /* 0x0000000000ff782f */ /* 0x000fd60003820000 */
[----:B------:R1:W-:Y:S02]  /*64a0*/  UTCHMMA gdesc[UR26], gdesc[UR6], tmem[UR10], tmem[UR18], idesc[UR19], !UPT ;  /* 0x00ff12061a0075ea */ /* 0x0003e4000f80000a */
[----:B------:R-:W-:Y:S01]  /*64b0*/  @P1 VIADD R2, R13, 0x80 ;  /* 0x000000800d021836 */ /* 0x000fe20000000000 */
[----:B------:R-:W-:Y:S01]  /*64c0*/  @P1 R2UR UR12, R0 ;  /* 0x00000000000c12ca */ /* 0x000fe200000e0000 */
[----:B------:R-:W-:-:S03]  /*64d0*/  @P1 IMAD.MOV.U32 R3, RZ, RZ, 0x40004040 ;  /* 0x40004040ff031424 */ /* 0x000fc600078e00ff */
[----:B------:R-:W-:Y:S02]  /*64e0*/  @P1 R2UR.BROADCAST UR8, R2 ;  /* 0x00000000020812ca */ /* 0x000fe400008e0000 */
[----:B------:R-:W-:Y:S02]  /*64f0*/  @P1 R2UR.BROADCAST UR9, R3 ;  /* 0x00000000030912ca */ /* 0x000fe400008e0000 */
[----:B------:R-:W-:-:S11]  /*6500*/  ELECT P1, URZ, PT ;  /* 0x0000000000ff782f */ /* 0x000fd60003820000 */
[----:B------:R2:W-:Y:S02]  /*6510*/  UTCHMMA gdesc[UR4], gdesc[UR8], tmem[UR12], tmem[UR14], idesc[UR15], UPT ;  /* 0x00ff0e08040075ea */ /* 0x0005e4000b80000c */
[----:B------:R-:W-:Y:S01]  /*6520*/  @P1 VIADD R2, R13, 0x100 ;  /* 0x000001000d021836 */ /* 0x000fe20000000000 */
[----:B------:R-:W-:Y:S01]  /*6530*/  @P1 R2UR UR13, R0 ;  /* 0x00000000000d12ca */ /* 0x000fe200000e0000 */
[----:B------:R-:W-:Y:S01]  /*6540*/  @P1 IMAD.MOV.U32 R3, RZ, RZ, 0x40004040 ;  /* 0x40004040ff031424 */ /* 0x000fe200078e00ff */
[----:B-1----:R-:W-:Y:S02]  /*6550*/  UIADD3 UR6, UPT, UPT, UR26, 0x100, URZ ;  /* 0x000001001a067890 */ /* 0x002fe4000fffe0ff */
[----:B------:R-:W-:Y:S01]  /*6560*/  @P1 R2UR.BROADCAST UR10, R2 ;  /* 0x00000000020a12ca */ /* 0x000fe200008e0000 */
[----:B------:R-:W-:Y:S01]  /*6570*/  UMOV UR7, 0x40004040 ;  /* 0x4000404000077882 */ /* 0x000fe20000000000 */
[----:B------:R-:W-:Y:S02]  /*6580*/  @P1 R2UR.BROADCAST UR11, R3 ;  /* 0x00000000030b12ca */ /* 0x000fe400008e0000 */
[----:B------:R-:W-:-:S11]  /*6590*/  ELECT P1, URZ, PT ;  /* 0x0000000000ff782f */ /* 0x000fd60003820000 */
[----:B------:R1:W-:Y:S02]  /*65a0*/  UTCHMMA gdesc[UR6], gdesc[UR10], tmem[UR13], tmem[UR18], idesc[UR19], UPT ;  /* 0x00ff120a060075ea */ /* 0x0003e4000b80000d */
[----:B------:R-:W-:Y:S02]  /*65b0*/  @P1 VIADD R2, R13, 0x180 ;  /* 0x000001800d021836 */ /* 0x000fe40000000000 */
[----:B------:R-:W-:Y:S01]  /*65c0*/  @P1 IMAD.MOV.U32 R3, RZ, RZ, 0x40004040 ;  /* 0x40004040ff031424 */ /* 0x000fe200078e00ff */
[----:B--2---:R-:W-:Y:S01]  /*65d0*/  @P1 R2UR UR12, R0 ;  /* 0x00000000000c12ca */ /* 0x004fe200000e0000 */
[----:B------:R-:W-:Y:S01]  /*65e0*/  UIADD3 UR4, UPT, UPT, UR26, 0x180, URZ ;  /* 0x000001801a047890 */ /* 0x000fe2000fffe0ff */
[----:B------:R-:W-:Y:S02]  /*65f0*/  @P1 R2UR.BROADCAST UR8, R2 ;  /* 0x00000000020812ca */ /* 0x000fe400008e0000 */
[----:B------:R-:W-:Y:S02]  /*6600*/  @P1 R2UR.BROADCAST UR9, R3 ;  /* 0x00000000030912ca */ /* 0x000fe400008e0000 */
[----:B------:R-:W-:-:S11]  /*6610*/  ELECT P1, URZ, PT ;  /* 0x0000000000ff782f */ /* 0x000fd60003820000 */
[----:B------:R2:W-:Y:S02]  /*6620*/  UTCHMMA gdesc[UR4], gdesc[UR8], tmem[UR12], tmem[UR14], idesc[UR15], UPT ;  /* 0x00ff0e08040075ea */ /* 0x0005e4000b80000c */
[----:B------:R-:W-:Y:S02]  /*6630*/  @P1 VIADD R2, R13, 0x200 ;  /* 0x000002000d021836 */ /* 0x000fe40000000000 */
[----:B------:R-:W-:Y:S01]  /*6640*/  @P1 IMAD.MOV.U32 R3, RZ, RZ, 0x40004040 ;  /* 0x40004040ff031424 */ /* 0x000fe200078e00ff */
[----:B-1----:R-:W-:Y:S01]  /*6650*/  @P1 R2UR UR13, R0 ;  /* 0x00000000000d12ca */ /* 0x002fe200000e0000 */
[----:B------:R-:W-:Y:S01]  /*6660*/  UIADD3 UR6, UPT, UPT, UR26, 0x200, URZ ;  /* 0x000002001a067890 */ /* 0x000fe2000fffe0ff */
[----:B------:R-:W-:Y:S02]  /*6670*/  @P1 R2UR.BROADCAST UR10, R2 ;  /* 0x00000000020a12ca */ /* 0x000fe400008e0000 */
        /* <DEDUP_REMOVED lines=11> */
[C---:B------:R-:W-:Y:S02]  /*6730*/  @P1 VIADD R2, R13.reuse, 0x300 ;  /* 0x000003000d021836 */ /* 0x040fe40000000000 */
[----:B------:R-:W-:Y:S01]  /*6740*/  @P1 IMAD.MOV.U32 R3, RZ, RZ, 0x40004040 ;  /* 0x40004040ff031424 */ /* 0x000fe200078e00ff */
[----:B-1----:R-:W-:Y:S01]  /*6750*/  @P1 R2UR UR13, R0 ;  /* 0x00000000000d12ca */ /* 0x002fe200000e0000 */
[----:B------:R-:W-:Y:S01]  /*6760*/  UIADD3 UR6, UPT, UPT, UR26, 0x300, URZ ;  /* 0x000003001a067890 */ /* 0x000fe2000fffe0ff */
[----:B------:R-:W-:Y:S01]  /*6770*/  @P1 R2UR.BROADCAST UR10, R2 ;  /* 0x00000000020a12ca */ /* 0x000fe200008e0000 */
[----:B------:R-:W-:Y:S01]  /*6780*/  VIADD R2, R13, 0x380 ;  /* 0x000003800d027836 */ /* 0x000fe20000000000 */
[----:B------:R-:W-:Y:S02]  /*6790*/  @P1 R2UR.BROADCAST UR11, R3 ;  /* 0x00000000030b12ca */ /* 0x000fe400008e0000 */
[----:B------:R-:W-:-:S11]  /*67a0*/  ELECT P1, URZ, PT ;  /* 0x0000000000ff782f */ /* 0x000fd60003820000 */
[----:B------:R1:W-:Y:S02]  /*67b0*/  UTCHMMA gdesc[UR6], gdesc[UR10], tmem[UR13], tmem[UR18], idesc[UR19], UPT ;  /* 0x00ff120a060075ea */ /* 0x0003e4000b80000d */
[----:B------:R-:W-:Y:S01]  /*67c0*/  @P1 IMAD.MOV.U32 R3, RZ, RZ, 0x40004040 ;  /* 0x40004040ff031424 */ /* 0x000fe200078e00ff */
[----:B--2---:R-:W-:Y:S01]  /*67d0*/  @P1 R2UR UR12, R0 ;  /* 0x00000000000c12ca */ /* 0x004fe200000e0000 */
[----:B------:R-:W-:Y:S01]  /*67e0*/  UIADD3 UR4, UPT, UPT, UR26, 0x380, URZ ;  /* 0x000003801a047890 */ /* 0x000fe2000fffe0ff */
[----:B------:R-:W-:Y:S02]  /*67f0*/  @P1 R2UR.BROADCAST UR8, R2 ;  /* 0x00000000020812ca */ /* 0x000fe400008e0000 */
[----:B------:R-:W-:-:S13]  /*6800*/  @P1 R2UR.BROADCAST UR9, R3 ;  /* 0x00000000030912ca */ /* 0x000fda00008e0000 */
[----:B------:R1:W-:Y:S01]  /*6810*/  UTCHMMA gdesc[UR4], gdesc[UR8], tmem[UR12], tmem[UR14], idesc[UR15], UPT ;  /* 0x00ff0e08040075ea */ /* 0x0003e2000b80000c */
[----:B------:R-:W-:Y:S05]  /*6820*/  @!P0 BRA `(.L_x_141) ;  /* 0x0000000000048947 */ /* 0x000fea0003800000 */
[----:B-1----:R-:W-:Y:S05]  /*6830*/  BPT.TRAP 0x1 ;  /* 0x000000040000795c */ /* 0x002fea0000300000 */
.L_x_141:
[----:B-1----:R-:W-:Y:S01]  /*6840*/  UIADD3 UR4, UPT, UPT, UR17, 0x24870, URZ ;  /* 0x0002487011047890 */ /* 0x002fe2000fffe0ff */
[----:B------:R-:W-:Y:S08]  /*6850*/  BSSY.RECONVERGENT B0, `(.L_x_142) ;  /* 0x0000004000007945 */ /* 0x000ff00003800200 */
[----:B------:R1:W-:Y:S01]  /*6860*/  UTCBAR [UR4], URZ ;  /* 0x000000ff040073e9 */ /* 0x0003e200080000ff */
[----:B------:R-:W-:Y:S05]  /*6870*/  @!P3 BRA `(.L_x_143) ;  /* 0x000000000004b947 */ /* 0x000fea0003800000 */
[----:B-1----:R-:W-:Y:S05]  /*6880*/  BPT.TRAP 0x1 ;  /* 0x000000040000795c */ /* 0x002fea0000300000 */
.L_x_143:
[----:B-1----:R-:W-:Y:S05]  /*6890*/  BSYNC.RECONVERGENT B0 ;  /* 0x0000000000007941 */ /* 0x002fea0003800200 */
.L_x_142:
[----:B------:R-:W-:-:S04]  /*68a0*/  ULEA UR4, UR25, UR17, 0x3 ;  /* 0x0000001119047291 */ /* 0x000fc8000f8e18ff */
[----:B------:R-:W-:-:S09]  /*68b0*/  UIADD3 UR4, UPT, UPT, UR4, 0x24810, URZ ;  /* 0x0002481004047890 */ /* 0x000fd2000fffe0ff */
[----:B------:R1:W-:Y:S01]  /*68c0*/  UTCBAR [UR4], URZ ;  /* 0x000000ff040073e9 */ /* 0x0003e200080000ff */
[----:B------:R-:W-:Y:S05]  /*68d0*/  @!P0 BRA `(.L_x_144) ;  /* 0x0000000000048947 */ /* 0x000fea0003800000 */
[----:B-1----:R-:W-:Y:S05]  /*68e0*/  BPT.TRAP 0x1 ;  /* 0x000000040000795c */ /* 0x002fea0000300000 */
.L_x_144:
[----:B------:R-:W-:-:S13]  /*68f0*/  ELECT P0, URZ, PT ;  /* 0x0000000000ff782f */ /* 0x000fda0003800000 */
[----:B-1----:R-:W-:Y:S05]  /*6900*/  @!P0 EXIT ;  /* 0x000000000000894d */ /* 0x002fea0003800000 */
[----:B------:R-:W-:-:S09]  /*6910*/  UIADD3 UR4, UPT, UPT, UR17, 0x24898, URZ ;  /* 0x0002489811047890 */ /* 0x000fd2000fffe0ff */
[----:B------:R1:W-:Y:S01]  /*6920*/  UTCBAR [UR4], URZ ;  /* 0x000000ff040073e9 */ /* 0x0003e200080000ff */
[----:B------:R-:W-:Y:S01]  /*6930*/  NOP ;  /* 0x0000000000007918 */ /* 0x000fe20000000000 */
[----:B-1----:R-:W-:Y:S05]  /*6940*/  EXIT ;  /* 0x000000000000794d */ /* 0x002fea0003800000 */
.L_x_48:
[----:B------:R-:W-:-:S05]  /*6950*/  IMAD.MOV.U32 R3, RZ, RZ, -0x3 ;  /* 0xfffffffdff037424 */ /* 0x000fca00078e00ff */
[----:B------:R-:W-:-:S05]  /*6960*/  VIADDMNMX.U32 R3, R0, R3, 0x2, PT ;  /* 0x0000000200037446 */ /* 0x000fca0003800003 */
[----:B------:R-:W-:-:S06]  /*6970*/  IMAD.SHL.U32 R4, R3, 0x4, RZ ;  /* 0x0000000403047824 */ /* 0x000fcc00078e00ff */
[----:B------:R-:W3:Y:S02]  /*6980*/  LDC R4, c[0x2][R4+0xc] ;  /* 0x0080030004047b82 */ /* 0x000ee40000000800 */
[----:B---3--:R-:W-:-:S04]  /*6990*/  SHF.R.S32.HI R5, RZ, 0x1f, R4 ;  /* 0x0000001fff057819 */ /* 0x008fc80000011404 */
.L_x_304:
[----:B------:R-:W-:Y:S05]  /*69a0*/  BRX R4 -0x69b0                                                                                                                                                                                                                                             (*"BRANCH_TARGETS .L_x_160,.L_x_145,.L_x_303"*) ;  /* 0xffffff9404947949 */ /* 0x000fea000383ffff */
.L_x_145:
[----:B------:R-:W-:-:S08]  /*69b0*/  NOP ;  /* 0x0000000000007918 */ /* 0x000fd00000000000 */
[----:B------:R-:W3:Y:S02]  /*69c0*/  USETMAXREG.TRY_ALLOC.CTAPOOL UP0, 0x98 ;  /* 0x00000098000079c8 */ /* 0x000ee40008000600 */
[----:B---3--:R-:W-:Y:S05]  /*69d0*/  BRA.U !UP0, `(.L_x_145) ;  /* 0xfffffffd08f47547 */ /* 0x008fea000b83ffff */
[----:B------:R-:W-:Y:S01]  /*69e0*/  IMAD.U32 R4, R2, 0x10000, RZ ;  /* 0x0001000002047824 */ /* 0x000fe200078e00ff */
[----:B------:R-:W-:Y:S01]  /*69f0*/  R2UR UR8, R74 ;  /* 0x000000004a0872ca */ /* 0x000fe200000e0000 */
[C---:B------:R-:W-:Y:S01]  /*6a00*/  IMAD.SHL.U32 R69, R2.reuse, 0x20, RZ ;  /* 0x0000002002457824 */ /* 0x040fe200078e00ff */
[----:B------:R-:W-:Y:S01]  /*6a10*/  LOP3.LUT R3, R2, 0x7f, RZ, 0xc0, !PT ;  /* 0x0000007f02037812 */ /* 0x000fe200078ec0ff */
[----:B------:R-:W-:Y:S01]  /*6a20*/  IMAD.MOV.U32 R79, RZ, RZ, RZ ;  /* 0x000000ffff4f7224 */ /* 0x000fe200078e00ff */
[----:B------:R-:W-:Y:S01]  /*6a30*/  LOP3.LUT R4, R4, 0xe00000, RZ, 0xc0, !PT ;  /* 0x00e0000004047812 */ /* 0x000fe200078ec0ff */
[----:B------:R-:W3:Y:S01]  /*6a40*/  LDCU.64 UR10, c[0x0][0x348] ;  /* 0x00006900ff0a77ac */ /* 0x000ee20008000a00 */
[----:B------:R-:W-:Y:S02]  /*6a50*/  LOP3.LUT R69, R69, 0x1fe0, RZ, 0xc0, !PT ;  /* 0x00001fe045457812 */ /* 0x000fe400078ec0ff */
[C---:B------:R-:W-:Y:S01]  /*6a60*/  LOP3.LUT R68, R4.reuse, 0x80, RZ, 0xfc, !PT ;  /* 0x0000008004447812 */ /* 0x040fe200078efcff */
[----:B------:R-:W-:Y:S01]  /*6a70*/  UMOV UR7, URZ ;  /* 0x000000ff00077c82 */ /* 0x000fe20008000000 */
[----:B------:R-:W-:Y:S01]  /*6a80*/  LOP3.LUT R2, R4, 0xa0, RZ, 0xfc, !PT ;  /* 0x000000a004027812 */ /* 0x000fe200078efcff */
[----:B------:R-:W-:Y:S01]  /*6a90*/  UMOV UR19, URZ ;  /* 0x000000ff00137c82 */ /* 0x000fe20008000000 */
.L_x_159:
[----:B------:R-:W-:-:S13]  /*6aa0*/  ISETP.NE.AND P0, PT, R0, 0x4, PT ;  /* 0x000000040000780c */ /* 0x000fda0003f05270 */
[----:B----4-:R-:W-:Y:S05]  /*6ab0*/  @!P0 BRA `(.L_x_146) ;  /* 0x0000000000048947 */ /* 0x010fea0003800000 */
[----:B---3--:R-:W-:Y:S05]  /*6ac0*/  BPT.TRAP 0x1 ;  /* 0x000000040000795c */ /* 0x008fea0000300000 */
.L_x_146:
[----:B------:R-:W4:Y:S01]  /*6ad0*/  S2UR UR9, SR_CgaCtaId ;  /* 0x00000000000979c3 */ /* 0x000f220000008800 */
[----:B------:R-:W-:Y:S01]  /*6ae0*/  UMOV UR6, 0x400 ;  /* 0x0000040000067882 */ /* 0x000fe20000000000 */
[----:B------:R-:W-:Y:S01]  /*6af0*/  SHF.L.U32 R5, R79, 0x1f, RZ ;  /* 0x0000001f4f057819 */ /* 0x000fe200000006ff */
[----:B----4-:R-:W-:-:S09]  /*6b00*/  ULEA UR6, UR9, UR6, 0x18 ;  /* 0x0000000609067291 */ /* 0x010fd2000f8ec0ff */
[----:B------:R-:W4:Y:S02]  /*6b10*/  SYNCS.PHASECHK.TRANS64.TRYWAIT P1, [UR6+0x24870], R5 ;  /* 0x02487005ff0075a7 */ /* 0x000f240008021106 */
[----:B----4-:R-:W-:Y:S05]  /*6b20*/  @!P1 BRA `(.L_x_147) ;  /* 0x000000a000649947 */ /* 0x010fea0003800000 */
.L_x_286:
[----:B------:R-:W-:Y:S02]  /*6b30*/  R2UR UR5, R68 ;  /* 0x00000000440572ca */ /* 0x000fe400000e0000 */
[----:B------:R-:W-:-:S11]  /*6b40*/  R2UR UR4, R2 ;  /* 0x00000000020472ca */ /* 0x000fd600000e0000 */
[----:B------:R-:W3:Y:S02]  /*6b50*/  LDTM.x32 R36, tmem[UR5] ;  /* 0x00000005002479ee */ /* 0x000ee400082c0000 */
[----:B-12-4-:R-:W1:Y:S01]  /*6b60*/  LDTM.x32 R4, tmem[UR4] ;  /* 0x00000004000479ee */ /* 0x016e6200082c0000 */
[----:B------:R-:W-:Y:S01]  /*6b70*/  NOP ;  /* 0x0000000000007918 */ /* 0x000fe20000000000 */
[----:B------:R-:W-:Y:S05]  /*6b80*/  @!P0 BRA `(.L_x_148) ;  /* 0x0000000000088947 */ /* 0x000fea0003800000 */
[----:B---3--:R-:W-:Y:S05]  /*6b90*/  BPT.TRAP 0x1 ;  /* 0x000000040000795c */ /* 0x008fea0000300000 */
[----:B------:R-:W-:Y:S05]  /*6ba0*/  BPT.TRAP 0x1 ;  /* 0x000000040000795c */ /* 0x000fea0000300000 */
.L_x_148:
[----:B------:R-:W-:Y:S01]  /*6bb0*/  ISETP.NE.AND P0, PT, RZ, UR7, PT ;  /* 0x00000007ff007c0c */ /* 0x000fe2000bf05270 */
[----:B------:R-:W-:Y:S01]  /*6bc0*/  UIADD3 UR4, UPT, UPT, UR6, 0x24878, URZ ;  /* 0x0002487806047890 */ /* 0x000fe2000fffe0ff */
[----:B------:R-:W-:Y:S02]  /*6bd0*/  BSSY.RECONVERGENT B0, `(.L_x_149) ;  /* 0x0000006000007945 */ /* 0x000fe40003800200 */
[----:B------:R-:W-:Y:S01]  /*6be0*/  ISETP.EQ.AND P0, PT, R3, RZ, P0 ;  /* 0x000000ff0300720c */ /* 0x000fe20000702270 */
[----:B------:R-:W-:-:S09]  /*6bf0*/  UPRMT UR4, UR9, 0x654, UR4 ;  /* 0x0000065409047896 */ /* 0x000fd20008000004 */
[----:B-1----:R-:W-:Y:S03]  /*6c00*/  SYNCS.ARRIVE.TRANS64.RED.A1T0 RZ, [UR4], RZ ;  /* 0x000000ffffff79a7 */ /* 0x002fe60008100404 */
[----:B------:R-:W-:Y:S05]  /*6c10*/  @!P0 BRA `(.L_x_150) ;  /* 0x0000000000048947 */ /* 0x000fea0003800000 */
[----:B------:R-:W-:-:S04]  /*6c20*/  DEPBAR.LE SB0, 0x1 ;  /* 0x000080400000791a */ /* 0x000fc80000000000 */
.L_x_150:
[----:B---3--:R-:W-:Y:S05]  /*6c30*/  BSYNC.RECONVERGENT B0 ;  /* 0x0000000000007941 */ /* 0x008fea0003800200 */
.L_x_149:
[----:B------:R-:W1:Y:S08]  /*6c40*/  S2UR UR9, SR_SWINHI ;  /* 0x00000000000979c3 */ /* 0x000e700000002f00 */
[----:B------:R-:W-:Y:S01]  /*6c50*/  BAR.SYNC.DEFER_BLOCKING 0x2, 0x80 ;  /* 0x0082000000007b1d */ /* 0x000fe20000010000 */
[----:B------:R-:W-:Y:S01]  /*6c60*/  ISETP.NE.AND P6, PT, R3, RZ, PT ;  /* 0x000000ff0300720c */ /* 0x000fe20003fc5270 */
[----:B------:R-:W-:-:S04]  /*6c70*/  USHF.L.U32 UR18, UR8, 0x7, URZ ;  /* 0x0000000708127899 */ /* 0x000fc800080006ff */
[----:B------:R-:W-:Y:S01]  /*6c80*/  BSSY.RECONVERGENT B0, `(.L_x_151) ;  /* 0x0000043000007945 */ /* 0x000fe20003800200 */
[----:B------:R-:W-:Y:S01]  /*6c90*/  UMOV UR4, UR6 ;  /* 0x0000000600047c82 */ /* 0x000fe20008000000 */
[----:B-1----:R-:W-:Y:S01]  /*6ca0*/  UMOV UR5, UR9 ;  /* 0x0000000900057c82 */ /* 0x002fe20008000000 */
[----:B------:R-:W-:Y:S02]  /*6cb0*/  IMAD.U32 R80, RZ, RZ, UR4 ;  /* 0x00000004ff507e24 */ /* 0x000fe4000f8e00ff */
[----:B------:R-:W-:Y:S02]  /*6cc0*/  IMAD.U32 R81, RZ, RZ, UR5 ;  /* 0x00000005ff517e24 */ /* 0x000fe4000f8e00ff */
[----:B------:R-:W-:-:S03]  /*6cd0*/  IMAD.WIDE.U32 R80, R69, 0x4, R80 ;  /* 0x0000000445507825 */ /* 0x000fc600078e0050 */
[C---:B------:R-:W-:Y:S02]  /*6ce0*/  IADD3 R70, P4, PT, R80.reuse, 0x1c000, RZ ;  /* 0x0001c00050467810 */ /* 0x040fe40007f9e0ff */
[C---:B------:R-:W-:Y:S02]  /*6cf0*/  IADD3 R72, P3, PT, R80.reuse, 0x1c010, RZ ;  /* 0x0001c01050487810 */ /* 0x040fe40007f7e0ff */
[C---:B------:R-:W-:Y:S01]  /*6d00*/  IADD3 R75, P2, PT, R80.reuse, 0x1c020, RZ ;  /* 0x0001c020504b7810 */ /* 0x040fe20007f5e0ff */
[--C-:B------:R-:W-:Y:S01]  /*6d10*/  IMAD.X R89, RZ, RZ, R81.reuse, P4 ;  /* 0x000000ffff597224 */ /* 0x100fe200020e0651 */
[----:B------:R-:W-:Y:S01]  /*6d20*/  IADD3 R77, P1, PT, R80, 0x1c030, RZ ;  /* 0x0001c030504d7810 */ /* 0x000fe20007f3e0ff */
[--C-:B------:R-:W-:Y:S02]  /*6d30*/  IMAD.X R87, RZ, RZ, R81.reuse, P3 ;  /* 0x000000ffff577224 */ /* 0x100fe400018e0651 */
[----:B------:R-:W-:Y:S01]  /*6d40*/  IMAD.X R85, RZ, RZ, R81, P2 ;  /* 0x000000ffff557224 */ /* 0x000fe200010e0651 */
[----:B------:R-:W-:Y:S01]  /*6d50*/  SHF.R.U64 R71, R70, 0x3, R89 ;  /* 0x0000000346477819 */ /* 0x000fe20000001259 */
[----:B------:R-:W-:Y:S01]  /*6d60*/  IMAD.X R83, RZ, RZ, R81, P1 ;  /* 0x000000ffff537224 */ /* 0x000fe200008e0651 */
[----:B------:R-:W-:-:S02]  /*6d70*/  SHF.R.U64 R73, R72, 0x3, R87 ;  /* 0x0000000348497819 */ /* 0x000fc40000001257 */
[----:B------:R-:W-:Y:S02]  /*6d80*/  SHF.R.U64 R76, R75, 0x3, R85 ;  /* 0x000000034b4c7819 */ /* 0x000fe40000001255 */
[----:B------:R-:W-:Y:S02]  /*6d90*/  SHF.R.U64 R78, R77, 0x3, R83 ;  /* 0x000000034d4e7819 */ /* 0x000fe40000001253 */
[----:B------:R-:W-:Y:S02]  /*6da0*/  LOP3.LUT R88, R70, 0x70, R71, 0x78, !PT ;  /* 0x0000007046587812 */ /* 0x000fe400078e7847 */
[----:B------:R-:W-:Y:S02]  /*6db0*/  LOP3.LUT R86, R72, 0x70, R73, 0x78, !PT ;  /* 0x0000007048567812 */ /* 0x000fe400078e7849 */
[----:B------:R-:W-:Y:S01]  /*6dc0*/  IADD3 R70, P4, PT, R80, 0x1c040, RZ ;  /* 0x0001c04050467810 */ /* 0x000fe20007f9e0ff */
[----:B------:R1:W-:Y:S01]  /*6dd0*/  ST.E.128 desc[UR22][R88.64], R36 ;  /* 0x0000002458007985 */ /* 0x0003e2000c101d16 */
[----:B------:R-:W-:-:S02]  /*6de0*/  LOP3.LUT R84, R75, 0x70, R76, 0x78, !PT ;  /* 0x000000704b547812 */ /* 0x000fc400078e784c */
[C---:B------:R-:W-:Y:S01]  /*6df0*/  IADD3 R72, P3, PT, R80.reuse, 0x1c050, RZ ;  /* 0x0001c05050487810 */ /* 0x040fe20007f7e0ff */
[--C-:B------:R-:W-:Y:S01]  /*6e00*/  IMAD.X R97, RZ, RZ, R81.reuse, P4 ;  /* 0x000000ffff617224 */ /* 0x100fe200020e0651 */
[----:B------:R-:W-:Y:S01]  /*6e10*/  LOP3.LUT R82, R77, 0x70, R78, 0x78, !PT ;  /* 0x000000704d527812 */ /* 0x000fe200078e784e */
[----:B------:R1:W-:Y:S01]  /*6e20*/  ST.E.128 desc[UR22][R86.64], R40 ;  /* 0x0000002856007985 */ /* 0x0003e2000c101d16 */
[C---:B------:R-:W-:Y:S01]  /*6e30*/  IADD3 R75, P2, PT, R80.reuse, 0x1c060, RZ ;  /* 0x0001c060504b7810 */ /* 0x040fe20007f5e0ff */
[----:B------:R-:W-:Y:S01]  /*6e40*/  IMAD.X R95, RZ, RZ, R81, P3 ;  /* 0x000000ffff5f7224 */ /* 0x000fe200018e0651 */
[----:B------:R-:W-:Y:S01]  /*6e50*/  IADD3 R77, P1, PT, R80, 0x1c070, RZ ;  /* 0x0001c070504d7810 */ /* 0x000fe20007f3e0ff */
[----:B------:R1:W-:Y:S01]  /*6e60*/  ST.E.128 desc[UR22][R84.64], R44 ;  /* 0x0000002c54007985 */ /* 0x0003e2000c101d16 */
[----:B------:R-:W-:Y:S01]  /*6e70*/  SHF.R.U64 R71, R70, 0x3, R97 ;  /* 0x0000000346477819 */ /* 0x000fe20000001261 */
[----:B------:R-:W-:Y:S01]  /*6e80*/  IMAD.X R93, RZ, RZ, R81, P2 ;  /* 0x000000ffff5d7224 */ /* 0x000fe200010e0651 */
[----:B------:R-:W-:Y:S01]  /*6e90*/  SHF.R.U64 R73, R72, 0x3, R95 ;  /* 0x0000000348497819 */ /* 0x000fe2000000125f */
[----:B------:R-:W-:Y:S01]  /*6ea0*/  IMAD.X R91, RZ, RZ, R81, P1 ;  /* 0x000000ffff5b7224 */ /* 0x000fe200008e0651 */
[----:B------:R-:W-:Y:S01]  /*6eb0*/  LOP3.LUT R96, R70, 0x70, R71, 0x78, !PT ;  /* 0x0000007046607812 */ /* 0x000fe200078e7847 */
[----:B------:R1:W-:Y:S01]  /*6ec0*/  ST.E.128 desc[UR22][R82.64], R48 ;  /* 0x0000003052007985 */ /* 0x0003e2000c101d16 */
[----:B------:R-:W-:-:S02]  /*6ed0*/  SHF.R.U64 R76, R75, 0x3, R93 ;  /* 0x000000034b4c7819 */ /* 0x000fc4000000125d */
[----:B------:R-:W-:Y:S01]  /*6ee0*/  SHF.R.U64 R78, R77, 0x3, R91 ;  /* 0x000000034d4e7819 */ /* 0x000fe2000000125b */
[----:B------:R1:W-:Y:S01]  /*6ef0*/  ST.E.128 desc[UR22][R96.64], R52 ;  /* 0x0000003460007985 */ /* 0x0003e2000c101d16 */
[----:B------:R-:W-:Y:S02]  /*6f00*/  LOP3.LUT R94, R72, 0x70, R73, 0x78, !PT ;  /* 0x00000070485e7812 */ /* 0x000fe400078e7849 */
[----:B------:R-:W-:Y:S02]  /*6f10*/  LOP3.LUT R92, R75, 0x70, R76, 0x78, !PT ;  /* 0x000000704b5c7812 */ /* 0x000fe400078e784c */
[----:B------:R-:W-:Y:S01]  /*6f20*/  LOP3.LUT R90, R77, 0x70, R78, 0x78, !PT ;  /* 0x000000704d5a7812 */ /* 0x000fe200078e784e */
[----:B------:R1:W-:Y:S04]  /*6f30*/  ST.E.128 desc[UR22][R94.64], R56 ;  /* 0x000000385e007985 */ /* 0x0003e8000c101d16 */
[----:B------:R1:W-:Y:S04]  /*6f40*/  ST.E.128 desc[UR22][R92.64], R60 ;  /* 0x0000003c5c007985 */ /* 0x0003e8000c101d16 */
[----:B------:R1:W-:Y:S01]  /*6f50*/  ST.E.128 desc[UR22][R90.64], R64 ;  /* 0x000000405a007985 */ /* 0x0003e2000c101d16 */
[----:B------:R-:W-:Y:S01]  /*6f60*/  @!PT LDS RZ, [RZ] ;  /* 0x00000000fffff984 */ /* 0x000fe20000000800 */
[----:B------:R-:W-:Y:S01]  /*6f70*/  @!PT LDS RZ, [RZ] ;  /* 0x00000000fffff984 */ /* 0x000fe20000000800 */
[----:B------:R-:W-:Y:S01]  /*6f80*/  @!PT LDS RZ, [RZ] ;  /* 0x00000000fffff984 */ /* 0x000fe20000000800 */
[----:B------:R-:W-:Y:S01]  /*6f90*/  @!PT LDS RZ, [RZ] ;  /* 0x00000000fffff984 */ /* 0x000fe20000000800 */
[----:B------:R2:W-:Y:S06]  /*6fa0*/  MEMBAR.ALL.CTA ;  /* 0x0000000000007992 */ /* 0x0005ec0000008000 */
[----:B--2---:R-:W2:Y:S02]  /*6fb0*/  FENCE.VIEW.ASYNC.S ;  /* 0x00000000000073c6 */ /* 0x004ea40000000000 */
[----:B--2---:R-:W-:Y:S06]  /*6fc0*/  BAR.SYNC.DEFER_BLOCKING 0x2, 0x80 ;  /* 0x0082000000007b1d */ /* 0x004fec0000010000 */
[----:B------:R-:W-:Y:S05]  /*6fd0*/  @P6 BRA `(.L_x_152) ;  /* 0x0000000000346947 */ /* 0x000fea0003800000 */
[----:B------:R-:W-:Y:S01]  /*6fe0*/  UIADD3 UR4, UP0, UPT, UR10, 0x500, URZ ;  /* 0x000005000a047890 */ /* 0x000fe2000ff1e0ff */
[----:B------:R-:W-:Y:S01]  /*6ff0*/  PLOP3.LUT P1, PT, PT, PT, PT, 0x80, 0x8 ;  /* 0x000000000008781c */ /* 0x000fe20003f2f070 */
[----:B------:R-:W-:Y:S02]  /*7000*/  UIADD3 UR16, UPT, UPT, UR6, 0x1c000, URZ ;  /* 0x0001c00006107890 */ /* 0x000fe4000fffe0ff */
[----:B------:R-:W-:Y:S01]  /*7010*/  UIADD3.X UR5, UPT, UPT, URZ, UR11, URZ, UP0, !UPT ;  /* 0x0000000bff057290 */ /* 0x000fe200087fe4ff */
[----:B------:R-:W-:-:S11]  /*7020*/  UMOV UR17, URZ ;  /* 0x000000ff00117c82 */ /* 0x000fd60008000000 */
.L_x_153:
[----:B------:R-:W-:Y:S01]  /*7030*/  @P1 ELECT P2, URZ, PT ;  /* 0x0000000000ff182f */ /* 0x000fe20003840000 */
[----:B------:R-:W-:Y:S01]  /*7040*/  UMOV UR20, UR13 ;  /* 0x0000000d00147c82 */ /* 0x000fe20008000000 */
[----:B------:R-:W-:Y:S02]  /*7050*/  UMOV UR21, UR14 ;  /* 0x0000000e00157c82 */ /* 0x000fe40008000000 */
[----:B------:R2:W-:Y:S09]  /*7060*/  UTMAREDG.5D.ADD [UR16], [UR4] ;  /* 0x00000010040073b6 */ /* 0x0005f20008020000 */
[----:B------:R-:W-:-:S02]  /*7070*/  @P2 PLOP3.LUT P1, PT, P2, PT, PT, 0x8, 0x80 ;  /* 0x000000000080281c */ /* 0x000fc4000172e170 */
[----:B------:R-:W-:-:S11]  /*7080*/  PLOP3.LUT P2, PT, PT, PT, PT, 0x8, 0x80 ;  /* 0x000000000080781c */ /* 0x000fd60003f4e170 */
[----:B--2---:R-:W-:Y:S05]  /*7090*/  @P1 BRA.U.ANY `(.L_x_153) ;  /* 0xfffffffd00e41947 */ /* 0x004fea000393ffff */
[----:B------:R0:W-:Y:S02]  /*70a0*/  UTMACMDFLUSH ;  /* 0x00000000000079b7 */ /* 0x0001e40000000000 */
.L_x_152:
[----:B------:R-:W-:Y:S05]  /*70b0*/  BSYNC.RECONVERGENT B0 ;  /* 0x0000000000007941 */ /* 0x000fea0003800200 */
.L_x_151:
[C---:B-1----:R-:W-:Y:S01]  /*70c0*/  IADD3 R36, P3, PT, R80.reuse, 0x20000, RZ ;  /* 0x0002000050247810 */ /* 0x042fe20007f7e0ff */
[----:B------:R-:W-:Y:S01]  /*70d0*/  BSSY.RECONVERGENT B0, `(.L_x_154) ;  /* 0x0000022000007945 */ /* 0x000fe20003800200 */
[C---:B------:R-:W-:Y:S02]  /*70e0*/  IADD3 R37, P2, PT, R80.reuse, 0x20010, RZ ;  /* 0x0002001050257810 */ /* 0x040fe40007f5e0ff */
[C---:B------:R-:W-:Y:S01]  /*70f0*/  IADD3 R38, P1, PT, R80.reuse, 0x20020, RZ ;  /* 0x0002002050267810 */ /* 0x040fe20007f3e0ff */
[--C-:B------:R-:W-:Y:S01]  /*7100*/  IMAD.X R59, RZ, RZ, R81.reuse, P3 ;  /* 0x000000ffff3b7224 */ /* 0x100fe200018e0651 */
        /* <DEDUP_REMOVED lines=8> */
[----:B------:R-:W-:Y:S01]  /*7190*/  IADD3 R43, P1, PT, R80, 0x20070, RZ ;  /* 0x00020070502b7810 */ /* 0x000fe20007f3e0ff */
[----:B------:R-:W-:Y:S01]  /*71a0*/  IMAD.X R49, RZ, RZ, R81, P3 ;  /* 0x000000ffff317224 */ /* 0x000fe200018e0651 */
[----:B------:R-:W-:Y:S01]  /*71b0*/  SHF.R.U64 R44, R36, 0x3, R59 ;  /* 0x00000003242c7819 */ /* 0x000fe2000000123b */
[----:B------:R-:W-:Y:S01]  /*71c0*/  IMAD.X R45, RZ, RZ, R81, P2 ;  /* 0x000000ffff2d7224 */ /* 0x000fe200010e0651 */
[----:B------:R-:W-:Y:S01]  /*71d0*/  SHF.R.U64 R46, R37, 0x3, R57 ;  /* 0x00000003252e7819 */ /* 0x000fe20000001239 */
[----:B------:R-:W-:Y:S01]  /*71e0*/  IMAD.X R81, RZ, RZ, R81, P1 ;  /* 0x000000ffff517224 */ /* 0x000fe200008e0651 */
[----:B------:R-:W-:-:S02]  /*71f0*/  SHF.R.U64 R47, R38, 0x3, R55 ;  /* 0x00000003262f7819 */ /* 0x000fc40000001237 */
[----:B------:R-:W-:Y:S02]  /*7200*/  SHF.R.U64 R48, R39, 0x3, R53 ;  /* 0x0000000327307819 */ /* 0x000fe40000001235 */
[----:B------:R-:W-:Y:S02]  /*7210*/  LOP3.LUT R58, R36, 0x70, R44, 0x78, !PT ;  /* 0x00000070243a7812 */ /* 0x000fe400078e782c */
[----:B------:R-:W-:Y:S02]  /*7220*/  LOP3.LUT R56, R37, 0x70, R46, 0x78, !PT ;  /* 0x0000007025387812 */ /* 0x000fe400078e782e */
[----:B------:R-:W-:Y:S02]  /*7230*/  LOP3.LUT R54, R38, 0x70, R47, 0x78, !PT ;  /* 0x0000007026367812 */ /* 0x000fe400078e782f */
[----:B------:R-:W-:Y:S02]  /*7240*/  LOP3.LUT R52, R39, 0x70, R48, 0x78, !PT ;  /* 0x0000007027347812 */ /* 0x000fe400078e7830 */
[----:B------:R-:W-:-:S02]  /*7250*/  SHF.R.U64 R36, R40, 0x3, R51 ;  /* 0x0000000328247819 */ /* 0x000fc40000001233 */
[----:B------:R-:W-:Y:S02]  /*7260*/  SHF.R.U64 R37, R41, 0x3, R49 ;  /* 0x0000000329257819 */ /* 0x000fe40000001231 */
[----:B------:R-:W-:Y:S02]  /*7270*/  SHF.R.U64 R38, R42, 0x3, R45 ;  /* 0x000000032a267819 */ /* 0x000fe4000000122d */
[----:B------:R-:W-:Y:S02]  /*7280*/  SHF.R.U64 R39, R43, 0x3, R81 ;  /* 0x000000032b277819 */ /* 0x000fe40000001251 */
[----:B------:R-:W-:Y:S02]  /*7290*/  LOP3.LUT R50, R40, 0x70, R36, 0x78, !PT ;  /* 0x0000007028327812 */ /* 0x000fe400078e7824 */
[----:B------:R-:W-:Y:S02]  /*72a0*/  LOP3.LUT R48, R41, 0x70, R37, 0x78, !PT ;  /* 0x0000007029307812 */ /* 0x000fe400078e7825 */
[----:B------:R-:W-:-:S02]  /*72b0*/  LOP3.LUT R44, R42, 0x70, R38, 0x78, !PT ;  /* 0x000000702a2c7812 */ /* 0x000fc400078e7826 */
[----:B------:R-:W-:Y:S01]  /*72c0*/  LOP3.LUT R80, R43, 0x70, R39, 0x78, !PT ;  /* 0x000000702b507812 */ /* 0x000fe200078e7827 */
[----:B------:R-:W-:Y:S05]  /*72d0*/  @!P0 BRA `(.L_x_155) ;  /* 0x0000000000048947 */ /* 0x000fea0003800000 */
[----:B------:R-:W-:-:S04]  /*72e0*/  DEPBAR.LE SB0, 0x1 ;  /* 0x000080400000791a */ /* 0x000fc80000000000 */
.L_x_155:
[----:B------:R-:W-:Y:S05]  /*72f0*/  BSYNC.RECONVERGENT B0 ;  /* 0x0000000000007941 */ /* 0x000fea0003800200 */
.L_x_154:
[----:B------:R-:W-:Y:S06]  /*7300*/  BAR.SYNC.DEFER_BLOCKING 0x2, 0x80 ;  /* 0x0082000000007b1d */ /* 0x000fec0000010000 */
[----:B------:R-:W-:Y:S01]  /*7310*/  BSSY.RECONVERGENT B0, `(.L_x_156) ;  /* 0x000001e000007945 */ /* 0x000fe20003800200 */
[----:B------:R1:W-:Y:S04]  /*7320*/  ST.E.128 desc[UR22][R58.64], R4 ;  /* 0x000000043a007985 */ /* 0x0003e8000c101d16 */
[----:B------:R1:W-:Y:S04]  /*7330*/  ST.E.128 desc[UR22][R56.64], R8 ;  /* 0x0000000838007985 */ /* 0x0003e8000c101d16 */
[----:B------:R1:W-:Y:S04]  /*7340*/  ST.E.128 desc[UR22][R54.64], R12 ;  /* 0x0000000c36007985 */ /* 0x0003e8000c101d16 */
[----:B------:R1:W-:Y:S04]  /*7350*/  ST.E.128 desc[UR22][R52.64], R16 ;  /* 0x0000001034007985 */ /* 0x0003e8000c101d16 */
[----:B------:R1:W-:Y:S04]  /*7360*/  ST.E.128 desc[UR22][R50.64], R20 ;  /* 0x0000001432007985 */ /* 0x0003e8000c101d16 */
        /* <DEDUP_REMOVED lines=15> */
[----:B------:R-:W-:-:S11]  /*7460*/  UMOV UR17, 0x20 ;  /* 0x0000002000117882 */ /* 0x000fd60000000000 */
.L_x_158:
        /* <DEDUP_REMOVED lines=8> */
.L_x_157:
[----:B------:R-:W-:Y:S05]  /*74f0*/  BSYNC.RECONVERGENT B0 ;  /* 0x0000000000007941 */ /* 0x000fea0003800200 */
.L_x_156:
[----:B-1----:R-:W2:Y:S04]  /*7500*/  LDL R5, [R1+0x4] ;  /* 0x0000040001057983 */ /* 0x002ea80000100800 */
[----:B------:R-:W3:Y:S01]  /*7510*/  LDL.LU R4, [R1] ;  /* 0x0000000001047983 */ /* 0x000ee20000300800 */
[----:B------:R-:W-:Y:S01]  /*7520*/  UIADD3 UR5, UPT, UPT, UR8, 0x1, URZ ;  /* 0x0000000108057890 */ /* 0x000fe2000fffe0ff */
[----:B------:R-:W-:Y:S01]  /*7530*/  R2UR UR6, R74 ;  /* 0x000000004a0672ca */ /* 0x000fe200000e0000 */
[----:B------:R-:W-:Y:S01]  /*7540*/  UIADD3 UR7, UPT, UPT, UR7, 0x2, URZ ;  /* 0x0000000207077890 */ /* 0x000fe2000fffe0ff */
[----:B------:R-:W-:Y:S02]  /*7550*/  LOP3.LUT R79, R79, 0x1, RZ, 0x3c, !PT ;  /* 0x000000014f4f7812 */ /* 0x000fe400078e3cff */
[----:B--2---:R-:W-:-:S02]  /*7560*/  R2UR UR4, R5 ;  /* 0x00000000050472ca */ /* 0x004fc400000e0000 */
[C---:B---3--:R-:W-:Y:S01]  /*7570*/  ISETP.GT.U32.AND P0, PT, R4.reuse, 0x1, PT ;  /* 0x000000010400780c */ /* 0x048fe20003f04070 */
[----:B------:R-:W-:-:S05]  /*7580*/  VIADD R4, R4, 0xffffffff ;  /* 0xffffffff04047836 */ /* 0x000fca0000000000 */
[----:B------:R4:W-:Y:S05]  /*7590*/  STL [R1], R4 ;  /* 0x0000000401007387 */ /* 0x0009ea0000100800 */
[----:B------:R-:W-:Y:S02]  /*75a0*/  UISETP.NE.AND UP0, UPT, UR5, UR4, UPT ;  /* 0x000000040500728c */ /* 0x000fe4000bf05270 */
[----:B------:R-:W-:Y:S02]  /*75b0*/  UIADD3 UR4, UPT, UPT, UR19, 0x1, URZ ;  /* 0x0000000113047890 */ /* 0x000fe4000fffe0ff */
[----:B------:R-:W-:-:S07]  /*75c0*/  USEL UR8, UR6, UR5, !UP0 ;  /* 0x0000000506087287 */ /* 0x000fce000c000000 */
[----:B------:R-:W-:-:S07]  /*75d0*/  @UP0 UIADD3 UR4, UPT, UPT, UR19, URZ, URZ ;  /* 0x000000ff13040290 */ /* 0x000fce000fffe0ff */
[----:B------:R-:W-:Y:S01]  /*75e0*/  UMOV UR19, UR4 ;  /* 0x0000000400137c82 */ /* 0x000fe20008000000 */
[----:B------:R-:W-:Y:S05]  /*75f0*/  @P0 BRA `(.L_x_159) ;  /* 0xfffffff400280947 */ /* 0x000fea000383ffff */
[----:B------:R-:W-:-:S04]  /*7600*/  DEPBAR.LE SB0, 0x0 ;  /* 0x000080000000791a */ /* 0x000fc80000000000 */
[----:B------:R-:W-:Y:S05]  /*7610*/  EXIT ;  /* 0x000000000000794d */ /* 0x000fea0003800000 */
.L_x_303:
[----:B------:R-:W-:-:S08]  /*7620*/  NOP ;  /* 0x0000000000007918 */ /* 0x000fd00000000000 */
[----:B-12---:R-:W-:-:S00]  /*7630*/  USETMAXREG.DEALLOC.CTAPOOL 0x60 ;  /* 0x00000060000079c8 */ /* 0x006fc000080e0500 */
[----:B------:R-:W-:Y:S05]  /*7640*/  EXIT ;  /* 0x000000000000794d */ /* 0x000fea0003800000 */
.L_x_160:
[----:B------:R-:W-:-:S08]  /*7650*/  NOP ;  /* 0x0000000000007918 */ /* 0x000fd00000000000 */
[----:B------:R-:W3:Y:S02]  /*7660*/  USETMAXREG.TRY_ALLOC.CTAPOOL UP0, 0x80 ;  /* 0x00000080000079c8 */ /* 0x000ee40008000600 */
[----:B---3--:R-:W-:Y:S05]  /*7670*/  BRA.U !UP0, `(.L_x_160) ;  /* 0xfffffffd08f47547 */ /* 0x008fea000b83ffff */
[----:B------:R-:W-:Y:S02]  /*7680*/  HFMA2 R106, -RZ, RZ, 0, 0 ;  /* 0x00000000ff6a7431 */ /* 0x000fe400000001ff */
[----:B------:R-:W-:Y:S01]  /*7690*/  IMAD.SHL.U32 R60, R100, 0x4, RZ ;  /* 0x00000004643c7824 */ /* 0x000fe200078e00ff */
[----:B------:R-:W-:Y:S01]  /*76a0*/  MOV R104, 0x1 ;  /* 0x0000000100687802 */ /* 0x000fe20000000f00 */
[----:B------:R-:W-:Y:S01]  /*76b0*/  IMAD.MOV.U32 R105, RZ, RZ, 0x1 ;  /* 0x00000001ff697424 */ /* 0x000fe200078e00ff */
[----:B------:R-:W-:Y:S01]  /*76c0*/  CS2R R102, SRZ ;  /* 0x0000000000667805 */ /* 0x000fe2000001ff00 */
[----:B------:R-:W-:Y:S01]  /*76d0*/  IMAD.MOV.U32 R101, RZ, RZ, RZ ;  /* 0x000000ffff657224 */ /* 0x000fe200078e00ff */
[----:B------:R-:W3:Y:S06]  /*76e0*/  LDCU UR36, c[0x0][0x384] ;  /* 0x00007080ff2477ac */ /* 0x000eec0008000800 */
.L_x_206:
[----:B----4-:R-:W-:Y:S01]  /*76f0*/  IMAD.MOV.U32 R0, RZ, RZ, 0x33334444 ;  /* 0x33334444ff007424 */ /* 0x010fe200078e00ff */
[----:B------:R-:W-:Y:S05]  /*7700*/  YIELD ;  /* 0x0000000000007946 */ /* 0x000fea0003800000 */
[----:B------:R-:W-:Y:S01]  /*7710*/  SHF.R.U64 R0, R0, R60, 0x123333 ;  /* 0x0012333300007419 */ /* 0x000fe2000000123c */
[----:B------:R-:W-:Y:S03]  /*7720*/  BSSY.RECONVERGENT B0, `(.L_x_161) ;  /* 0x0000006000007945 */ /* 0x000fe60003800200 */
[----:B------:R-:W-:Y:S04]  /*7730*/  LOP3.LUT R107, R0, 0x7, RZ, 0xc0, !PT ;  /* 0x00000007006b7812 */ /* 0x000fe800078ec0ff */
[----:B------:R-:W-:Y:S11]  /*7740*/  ISETP.NE.AND P0, PT, R107, 0x3, PT ;  /* 0x000000036b00780c */ /* 0x000ff60003f05270 */
[----:B------:R-:W-:Y:S02]  /*7750*/  @!UPT UIADD3 URZ, UPT, UPT, URZ, URZ, URZ ;  /* 0x000000fffffff290 */ /* 0x000fe4000fffe0ff */
[----:B------:R-:W-:Y:S05]  /*7760*/  @!P0 BRA `(.L_x_162) ;  /* 0x0000000000048947 */ /* 0x000fea0003800000 */
[----:B---3--:R-:W-:Y:S05]  /*7770*/  BPT.TRAP 0x1 ;  /* 0x000000040000795c */ /* 0x008fea0000300000 */
.L_x_162:
[----:B---3--:R-:W-:Y:S05]  /*7780*/  BSYNC.RECONVERGENT B0 ;  /* 0x0000000000007941 */ /* 0x008fea0003800200 */
.L_x_161:
[----:B------:R-:W3:Y:S01]  /*7790*/  S2R R57, SR_CgaCtaId ;  /* 0x0000000000397919 */ /* 0x000ee20000008800 */
[----:B------:R-:W-:Y:S01]  /*77a0*/  MOV R56, 0x400 ;  /* 0x0000040000387802 */ /* 0x000fe20000000f00 */
[----:B------:R-:W-:Y:S01]  /*77b0*/  BSSY B0, `(.L_x_163) ;  /* 0x0000005000007945 */ /* 0x000fe20003800000 */
[----:B------:R-:W-:Y:S02]  /*77c0*/  SHF.L.U32 R0, R103, 0x1f, RZ ;  /* 0x0000001f67007819 */ /* 0x000fe400000006ff */
[----:B---3--:R-:W-:Y:S04]  /*77d0*/  LEA R56, R57, R56, 0x18 ;  /* 0x0000003839387211 */ /* 0x008fe800078ec0ff */
[----:B------:R-:W3:Y:S02]  /*77e0*/  SYNCS.PHASECHK.TRANS64.TRYWAIT P1, [R56+URZ+0x24850], R0 ;  /* 0x02485000380075a7 */ /* 0x000ee400080211ff */
[----:B---3--:R-:W-:Y:S05]  /*77f0*/  @!P1 BRA `(.L_x_164) ;  /* 0x0000009400489947 */ /* 0x008fea0003800000 */
.L_x_287:
[----:B------:R-:W-:Y:S05]  /*7800*/  BSYNC B0 ;  /* 0x0000000000007941 */ /* 0x000fea0003800000 */
.L_x_163:
[----:B------:R-:W-:Y:S04]  /*7810*/  BSSY.RECONVERGENT B0, `(.L_x_165) ;  /* 0x0000003000007945 */ /* 0x000fe80003800200 */
[----:B------:R-:W-:Y:S05]  /*7820*/  @!P0 BRA `(.L_x_166) ;  /* 0x0000000000048947 */ /* 0x000fea0003800000 */
[----:B------:R-:W-:Y:S05]  /*7830*/  BPT.TRAP 0x1 ;  /* 0x000000040000795c */ /* 0x000fea0000300000 */
.L_x_166:
[----:B------:R-:W-:Y:S05]  /*7840*/  BSYNC.RECONVERGENT B0 ;  /* 0x0000000000007941 */ /* 0x000fea0003800200 */
.L_x_165:
[----:B---3--:R-:W-:Y:S01]  /*7850*/  SHF.L.U32 R0, R104, 0x1f, RZ ;  /* 0x0000001f68007819 */ /* 0x008fe200000006ff */
[----:B------:R-:W-:Y:S03]  /*7860*/  BSSY B0, `(.L_x_167) ;  /* 0x0000003000007945 */ /* 0x000fe60003800000 */
[----:B------:R-:W3:Y:S02]  /*7870*/  SYNCS.PHASECHK.TRANS64.TRYWAIT P1, [R56+URZ+0x24888], R0 ;  /* 0x02488800380075a7 */ /* 0x000ee400080211ff */
[----:B---3--:R-:W-:Y:S05]  /*7880*/  @!P1 BRA `(.L_x_168) ;  /* 0x0000009400389947 */ /* 0x008fea0003800000 */
.L_x_288:
[----:B------:R-:W-:Y:S05]  /*7890*/  BSYNC B0 ;  /* 0x0000000000007941 */ /* 0x000fea0003800000 */
.L_x_167:
[----:B------:R-:W-:Y:S04]  /*78a0*/  BSSY.RECONVERGENT B0, `(.L_x_169) ;  /* 0x0000003000007945 */ /* 0x000fe80003800200 */
[----:B------:R-:W-:Y:S05]  /*78b0*/  @!P0 BRA `(.L_x_170) ;  /* 0x0000000000048947 */ /* 0x000fea0003800000 */
[----:B------:R-:W-:Y:S05]  /*78c0*/  BPT.TRAP 0x1 ;  /* 0x000000040000795c */ /* 0x000fea0000300000 */
.L_x_170:
[----:B------:R-:W-:Y:S05]  /*78d0*/  BSYNC.RECONVERGENT B0 ;  /* 0x0000000000007941 */ /* 0x000fea0003800200 */
.L_x_169:
[----:B---3--:R-:W-:Y:S01]  /*78e0*/  SHF.L.U32 R0, R101, 0x1f, RZ ;  /* 0x0000001f65007819 */ /* 0x008fe200000006ff */
[----:B------:R-:W3:Y:S01]  /*78f0*/  S2R R2, SR_TID.X ;  /* 0x0000000000027919 */ /* 0x000ee20000002100 */
[----:B------:R-:W-:Y:S02]  /*7900*/  BSSY B0, `(.L_x_171) ;  /* 0x000000b000007945 */ /* 0x000fe40003800000 */
[----:B------:R-:W4:Y:S01]  /*7910*/  SYNCS.PHASECHK.TRANS64.TRYWAIT P1, [R56+URZ+0x24830], R0 ;  /* 0x02483000380075a7 */ /* 0x000f2200080211ff */
[----:B------:R-:W5:Y:S01]  /*7920*/  S2R R90, SR_CTAID.X ;  /* 0x00000000005a7919 */ /* 0x000f620000002500 */
[--C-:B---3--:R-:W-:Y:S01]  /*7930*/  SHF.R.U32.HI R89, RZ, 0x3, R2.reuse ;  /* 0x00000003ff597819 */ /* 0x108fe20000011602 */
[----:B------:R-:W-:Y:S01]  /*7940*/  IMAD.U32 R75, R2, 0x10000, RZ ;  /* 0x00010000024b7824 */ /* 0x000fe200078e00ff */
[----:B------:R-:W-:Y:S02]  /*7950*/  SHF.R.U32.HI R108, RZ, 0x5, R2 ;  /* 0x00000005ff6c7819 */ /* 0x000fe40000011602 */
[----:B-----5:R-:W-:Y:S02]  /*7960*/  LOP3.LUT R3, R90, 0x1ffffff, RZ, 0xc0, !PT ;  /* 0x01ffffff5a037812 */ /* 0x020fe400078ec0ff */
[----:B------:R-:W-:Y:S02]  /*7970*/  LOP3.LUT R36, R75, 0x600010, R89, 0xc8, !PT ;  /* 0x006000104b247812 */ /* 0x000fe400078ec859 */
[----:B------:R-:W-:Y:S01]  /*7980*/  ISETP.NE.AND P0, PT, R74, R3, PT ;  /* 0x000000034a00720c */ /* 0x000fe20003f05270 */
[----:B------:R-:W-:Y:S01]  /*7990*/  @!UPT UIADD3 URZ, UPT, UPT, URZ, URZ, URZ ;  /* 0x000000fffffff290 */ /* 0x000fe2000fffe0ff */
[----:B----4-:R-:W-:Y:S11]  /*79a0*/  @!P1 BRA `(.L_x_172) ;  /* 0x0000009400049947 */ /* 0x010ff60003800000 */
.L_x_289:
[----:B------:R-:W-:Y:S05]  /*79b0*/  BSYNC B0 ;  /* 0x0000000000007941 */ /* 0x000fea0003800000 */
.L_x_171:
[----:B------:R-:W-:Y:S01]  /*79c0*/  LOP3.LUT R108, R108, 0x3, RZ, 0xc0, !PT ;  /* 0x000000036c6c7812 */ /* 0x000fe200078ec0ff */
[----:B------:R-:W-:Y:S01]  /*79d0*/  UMOV UR4, 0xffffffff ;  /* 0xffffffff00047882 */ /* 0x000fe20000000000 */
[C---:B------:R-:W-:Y:S02]  /*79e0*/  LOP3.LUT R76, R36.reuse, 0x100, RZ, 0xfc, !PT ;  /* 0x00000100244c7812 */ /* 0x040fe400078efcff */
[C---:B------:R-:W-:Y:S02]  /*79f0*/  LOP3.LUT R37, R36.reuse, 0x140, RZ, 0xfc, !PT ;  /* 0x0000014024257812 */ /* 0x040fe400078efcff */
[----:B------:R-:W-:Y:S02]  /*7a00*/  LOP3.LUT R34, R36, 0x120, RZ, 0xfc, !PT ;  /* 0x0000012024227812 */ /* 0x000fe400078efcff */
[----:B------:R-:W-:Y:S01]  /*7a10*/  SEL R13, RZ, 0x1, P0 ;  /* 0x00000001ff0d7807 */ /* 0x000fe20000000000 */
[----:B------:R-:W-:Y:S06]  /*7a20*/  BRA.DIV UR4, `(.L_x_173) ;  /* 0x0000009204f87947 */ /* 0x000fec000b800000 */
[----:B------:R4:W1:Y:S02]  /*7a30*/  SHFL.IDX PT, R14, R13, RZ, 0x1f ;  /* 0x00001fff0d0e7589 */ /* 0x00086400000e0000 */
.L_x_292:
[----:B-1----:R-:W-:Y:S11]  /*7a40*/  ISETP.NE.AND P0, PT, R14, RZ, PT ;  /* 0x000000ff0e00720c */ /* 0x002ff60003f05270 */
[----:B------:R-:W-:Y:S02]  /*7a50*/  @!UPT UIADD3 URZ, UPT, UPT, URZ, URZ, URZ ;  /* 0x000000fffffff290 */ /* 0x000fe4000fffe0ff */
[----:B------:R-:W-:Y:S05]  /*7a60*/  @!P0 BRA `(.L_x_174) ;  /* 0x0000002c00948947 */ /* 0x000fea0003800000 */
[----:B------:R-:W-:Y:S01]  /*7a70*/  LOP3.LUT R89, R89, 0x10, RZ, 0xc0, !PT ;  /* 0x0000001059597812 */ /* 0x000fe200078ec0ff */
[----:B------:R-:W-:Y:S05]  /*7a80*/  WARPSYNC.ALL ;  /* 0x0000000000007948 */ /* 0x000fea0003800000 */
[----:B------:R-:W-:Y:S01]  /*7a90*/  R2UR UR4, R76 ;  /* 0x000000004c0472ca */ /* 0x000fe200000e0000 */
[----:B------:R-:W-:Y:S01]  /*7aa0*/  IMAD R89, R74, 0x80, R89 ;  /* 0x000000804a597824 */ /* 0x000fe200078e0259 */
[----:B---3--:R-:W-:Y:S02]  /*7ab0*/  LOP3.LUT R0, R2, 0x7f, RZ, 0xc0, !PT ;  /* 0x0000007f02007812 */ /* 0x008fe400078ec0ff */
[----:B------:R-:W-:Y:S01]  /*7ac0*/  R2UR UR6, R34 ;  /* 0x00000000220672ca */ /* 0x000fe200000e0000 */
[----:B------:R-:W-:Y:S01]  /*7ad0*/  VIADD R3, R89, 0x2 ;  /* 0x0000000259037836 */ /* 0x000fe20000000000 */
[----:B------:R-:W-:Y:S01]  /*7ae0*/  R2UR UR5, R37 ;  /* 0x00000000250572ca */ /* 0x000fe200000e0000 */
[----:B------:R-:W-:Y:S01]  /*7af0*/  IMAD R90, R90, 0x80, R0 ;  /* 0x000000805a5a7824 */ /* 0x000fe200078e0200 */
[----:B------:R-:W-:Y:S01]  /*7b00*/  LOP3.LUT R36, R36, 0x160, RZ, 0xfc, !PT ;  /* 0x0000016024247812 */ /* 0x000fe200078efcff */
[C---:B------:R-:W-:Y:S02]  /*7b10*/  VIADD R0, R89.reuse, 0x1 ;  /* 0x0000000159007836 */ /* 0x040fe40000000000 */
[----:B------:R-:W-:Y:S01]  /*7b20*/  VIADD R20, R89, 0x3 ;  /* 0x0000000359147836 */ /* 0x000fe20000000000 */
[-C--:B------:R-:W-:Y:S01]  /*7b30*/  ISETP.GE.U32.AND P1, PT, R3, R90.reuse, PT ;  /* 0x0000005a0300720c */ /* 0x080fe20003f26070 */
[----:B--2-4-:R-:W1:Y:S01]  /*7b40*/  LDTM.x16 R4, tmem[UR4] ;  /* 0x00000004000479ee */ /* 0x014e620008240000 */
[-C--:B------:R-:W-:Y:S01]  /*7b50*/  ISETP.GE.U32.AND P2, PT, R0, R90.reuse, PT ;  /* 0x0000005a0000720c */ /* 0x080fe20003f46070 */
[C---:B------:R-:W-:Y:S01]  /*7b60*/  VIADD R0, R89.reuse, 0x4 ;  /* 0x0000000459007836 */ /* 0x040fe20000000000 */
[CC--:B------:R-:W-:Y:S01]  /*7b70*/  ISETP.GE.U32.AND P3, PT, R89.reuse, R90.reuse, PT ;  /* 0x0000005a5900720c */ /* 0x0c0fe20003f66070 */
[C---:B------:R-:W-:Y:S01]  /*7b80*/  VIADD R3, R89.reuse, 0x5 ;  /* 0x0000000559037836 */ /* 0x040fe20000000000 */
[-C--:B------:R-:W-:Y:S02]  /*7b90*/  ISETP.GE.U32.AND P6, PT, R20, R90.reuse, PT ;  /* 0x0000005a1400720c */ /* 0x080fe40003fc6070 */
[-C--:B------:R-:W-:Y:S01]  /*7ba0*/  ISETP.GE.U32.AND P5, PT, R0, R90.reuse, PT ;  /* 0x0000005a0000720c */ /* 0x080fe20003fa6070 */
[----:B------:R-:W-:Y:S01]  /*7bb0*/  VIADD R0, R89, 0x6 ;  /* 0x0000000659007836 */ /* 0x000fe20000000000 */
[-C--:B------:R-:W-:Y:S01]  /*7bc0*/  ISETP.GE.U32.AND P4, PT, R3, R90.reuse, PT ;  /* 0x0000005a0300720c */ /* 0x080fe20003f86070 */
[C---:B------:R-:W-:Y:S01]  /*7bd0*/  VIADD R3, R89.reuse, 0x7 ;  /* 0x0000000759037836 */ /* 0x040fe20000000000 */
[----:B------:R-:W-:Y:S01]  /*7be0*/  R2UR UR4, R36 ;  /* 0x00000000240472ca */ /* 0x000fe200000e0000 */
[----:B------:R-:W2:Y:S01]  /*7bf0*/  LDTM.x16 R20, tmem[UR6] ;  /* 0x00000006001479ee */ /* 0x000ea20008240000 */
[-C--:B------:R-:W-:Y:S01]  /*7c00*/  ISETP.GE.U32.AND P0, PT, R0, R90.reuse, PT ;  /* 0x0000005a0000720c */ /* 0x080fe20003f06070 */
[C---:B------:R-:W-:Y:S01]  /*7c10*/  VIADD R0, R89.reuse, 0x8 ;  /* 0x0000000859007836 */ /* 0x040fe20000000000 */
[----:B-1----:R-:W-:Y:S01]  /*7c20*/  SEL R67, R4, 0xff800000, P3 ;  /* 0xff80000004437807 */ /* 0x002fe20001800000 */
[----:B------:R-:W-:Y:S01]  /*7c30*/  VIADD R4, R89, 0x9 ;  /* 0x0000000959047836 */ /* 0x000fe20000000000 */
[-C--:B------:R-:W-:Y:S02]  /*7c40*/  ISETP.GE.U32.AND P3, PT, R3, R90.reuse, PT ;  /* 0x0000005a0300720c */ /* 0x080fe40003f66070 */
[----:B------:R-:W-:Y:S01]  /*7c50*/  SEL R3, R5, 0xff800000, P2 ;  /* 0xff80000005037807 */ /* 0x000fe20001000000 */
[C---:B------:R-:W-:Y:S01]  /*7c60*/  VIADD R5, R89.reuse, 0x4a ;  /* 0x0000004a59057836 */ /* 0x040fe20000000000 */
[-C--:B------:R-:W-:Y:S01]  /*7c70*/  ISETP.GE.U32.AND P2, PT, R0, R90.reuse, PT ;  /* 0x0000005a0000720c */ /* 0x080fe20003f46070 */
[----:B------:R-:W-:Y:S01]  /*7c80*/  VIADD R0, R89, 0xa ;  /* 0x0000000a59007836 */ /* 0x000fe20000000000 */
[----:B------:R-:W-:Y:S02]  /*7c90*/  SEL R84, R7, 0xff800000, P6 ;  /* 0xff80000007547807 */ /* 0x000fe40003000000 */
[----:B------:R-:W-:Y:S02]  /*7ca0*/  SEL R97, R9, 0xff800000, P4 ;  /* 0xff80000009617807 */ /* 0x000fe40002000000 */
[-C--:B------:R-:W-:Y:S01]  /*7cb0*/  ISETP.GE.U32.AND P6, PT, R0, R90.reuse, PT ;  /* 0x0000005a0000720c */ /* 0x080fe20003fc6070 */
[C---:B------:R-:W-:Y:S01]  /*7cc0*/  VIADD R0, R89.reuse, 0xc ;  /* 0x0000000c59007836 */ /* 0x040fe20000000000 */
[----:B------:R-:W-:Y:S02]  /*7cd0*/  SEL R85, R6, 0xff800000, P1 ;  /* 0xff80000006557807 */ /* 0x000fe40000800000 */
[-C--:B------:R-:W-:Y:S01]  /*7ce0*/  ISETP.GE.U32.AND P1, PT, R4, R90.reuse, PT ;  /* 0x0000005a0400720c */ /* 0x080fe20003f26070 */
[C---:B------:R-:W-:Y:S01]  /*7cf0*/  VIADD R4, R89.reuse, 0xb ;  /* 0x0000000b59047836 */ /* 0x040fe20000000000 */
[-C--:B------:R-:W-:Y:S01]  /*7d00*/  ISETP.GE.U32.AND P4, PT, R0, R90.reuse, PT ;  /* 0x0000005a0000720c */ /* 0x080fe20003f86070 */
[----:B------:R-:W-:Y:S01]  /*7d10*/  VIADD R0, R89, 0xe ;  /* 0x0000000e59007836 */ /* 0x000fe20000000000 */
[----:B------:R-:W-:Y:S02]  /*7d20*/  SEL R95, R11, 0xff800000, P3 ;  /* 0xff8000000b5f7807 */ /* 0x000fe40001800000 */
        /* <DEDUP_REMOVED lines=29> */
[----:B--2---:R-:W-:Y:S02]  /*7f00*/  SEL R54, R21, 0xff800000, P6 ;  /* 0xff80000015367807 */ /* 0x004fe40003000000 */
        /* <DEDUP_REMOVED lines=22> */
[C---:B------:R-:W-:Y:S01]  /*8070*/  VIADD R4, R89.reuse, 0x2d ;  /* 0x0000002d59047836 */ /* 0x040fe20000000000 */
[----:B------:R-:W-:Y:S02]  /*8080*/  SEL R49, R26, 0xff800000, P2 ;  /* 0xff8000001a317807 */ /* 0x000fe40001000000 */
[----:B------:R-:W1:Y:S01]  /*8090*/  LDTM.x16 R12, tmem[UR5] ;  /* 0x00000005000c79ee */ /* 0x000e620008240000 */
        /* <DEDUP_REMOVED lines=11> */
[----:B------:R-:W-:Y:S01]  /*8150*/  SEL R36, R32, 0xff800000, P3 ;  /* 0xff80000020247807 */ /* 0x000fe20001800000 */
[----:B------:R-:W-:Y:S01]  /*8160*/  VIADD R32, R89, 0x60 ;  /* 0x0000006059207836 */ /* 0x000fe20000000000 */
[----:B------:R-:W-:Y:S02]  /*8170*/  SEL R44, R31, 0xff800000, P0 ;  /* 0xff8000001f2c7807 */ /* 0x000fe40000000000 */
[-C--:B------:R-:W-:Y:S01]  /*8180*/  ISETP.GE.U32.AND P3, PT, R0, R90.reuse, PT ;  /* 0x0000005a0000720c */ /* 0x080fe20003f66070 */
[C---:B------:R-:W-:Y:S01]  /*8190*/  VIADD R0, R89.reuse, 0x45 ;  /* 0x0000004559007836 */ /* 0x040fe20000000000 */
[-C--:B------:R-:W-:Y:S01]  /*81a0*/  ISETP.GE.U32.AND P0, PT, R4, R90.reuse, PT ;  /* 0x0000005a0400720c */ /* 0x080fe20003f06070 */
[C---:B------:R-:W-:Y:S01]  /*81b0*/  VIADD R4, R89.reuse, 0x44 ;  /* 0x0000004459047836 */ /* 0x040fe20000000000 */
[----:B------:R-:W-:Y:S02]  /*81c0*/  SEL R38, R34, 0xff800000, P1 ;  /* 0xff80000022267807 */ /* 0x000fe40000800000 */
[-C--:B------:R-:W-:Y:S01]  /*81d0*/  ISETP.GE.U32.AND P1, PT, R0, R90.reuse, PT ;  /* 0x0000005a0000720c */ /* 0x080fe20003f26070 */
[----:B------:R-:W-:Y:S01]  /*81e0*/  VIADD R0, R89, 0x47 ;  /* 0x0000004759007836 */ /* 0x000fe20000000000 */
[----:B------:R-:W-:Y:S01]  /*81f0*/  SEL R37, R33, 0xff800000, P2 ;  /* 0xff80000021257807 */ /* 0x000fe20001000000 */
[C---:B------:R-:W-:Y:S01]  /*8200*/  VIADD R33, R89.reuse, 0x4f ;  /* 0x0000004f59217836 */ /* 0x040fe20000000000 */
[-C--:B------:R-:W-:Y:S01]  /*8210*/  ISETP.GE.U32.AND P2, PT, R4, R90.reuse, PT ;  /* 0x0000005a0400720c */ /* 0x080fe20003f46070 */
[C---:B------:R-:W-:Y:S01]  /*8220*/  VIADD R4, R89.reuse, 0x46 ;  /* 0x0000004659047836 */ /* 0x040fe20000000000 */
[----:B-1----:R-:W-:Y:S02]  /*8230*/  SEL R40, R12, 0xff800000, P5 ;  /* 0xff8000000c287807 */ /* 0x002fe40002800000 */
[-C--:B------:R-:W-:Y:S01]  /*8240*/  ISETP.GE.U32.AND P5, PT, R0, R90.reuse, PT ;  /* 0x0000005a0000720c */ /* 0x080fe20003fa6070 */
[----:B------:R-:W-:Y:S01]  /*8250*/  VIADD R0, R89, 0x49 ;  /* 0x0000004959007836 */ /* 0x000fe20000000000 */
[----:B------:R-:W-:Y:S02]  /*8260*/  SEL R39, R35, 0xff800000, P6 ;  /* 0xff80000023277807 */ /* 0x000fe40003000000 */
[-C--:B------:R-:W-:Y:S01]  /*8270*/  ISETP.GE.U32.AND P6, PT, R4, R90.reuse, PT ;  /* 0x0000005a0400720c */ /* 0x080fe20003fc6070 */
[----:B------:R-:W-:Y:S01]  /*8280*/  VIADD R4, R89, 0x48 ;  /* 0x0000004859047836 */ /* 0x000fe20000000000 */
[----:B------:R-:W-:Y:S02]  /*8290*/  SEL R42, R14, 0xff800000, P0 ;  /* 0xff8000000e2a7807 */ /* 0x000fe40000000000 */
[----:B------:R-:W-:Y:S02]  /*82a0*/  SEL R41, R13, 0xff800000, P4 ;  /* 0xff8000000d297807 */ /* 0x000fe40002000000 */
[-C--:B------:R-:W-:Y:S02]  /*82b0*/  ISETP.GE.U32.AND P0, PT, R0, R90.reuse, PT ;  /* 0x0000005a0000720c */ /* 0x080fe40003f06070 */
[-C--:B------:R-:W-:Y:S01]  /*82c0*/  ISETP.GE.U32.AND P4, PT, R4, R90.reuse, PT ;  /* 0x0000005a0400720c */ /* 0x080fe20003f86070 */
[C---:B------:R-:W-:Y:S01]  /*82d0*/  VIADD R4, R89.reuse, 0x4b ;  /* 0x0000004b59047836 */ /* 0x040fe20000000000 */
[----:B------:R-:W-:Y:S02]  /*82e0*/  SHF.R.U32.HI R0, RZ, 0x1, R2 ;  /* 0x00000001ff007819 */ /* 0x000fe40000011602 */
[----:B------:R-:W-:Y:S02]  /*82f0*/  SEL R66, R16, 0xff800000, P2 ;  /* 0xff80000010427807 */ /* 0x000fe40001000000 */
[----:B------:R-:W-:Y:S02]  /*8300*/  LOP3.LUT R0, R0, 0x40, RZ, 0xc0, !PT ;  /* 0x0000004000007812 */ /* 0x000fe400078ec0ff */
[-C--:B------:R-:W-:Y:S01]  /*8310*/  ISETP.GE.U32.AND P2, PT, R4, R90.reuse, PT ;  /* 0x0000005a0400720c */ /* 0x080fe20003f46070 */
[----:B------:R-:W-:Y:S01]  /*8320*/  VIADD R4, R89, 0x4c ;  /* 0x0000004c59047836 */ /* 0x000fe20000000000 */
[----:B------:R-:W-:Y:S01]  /*8330*/  SEL R43, R15, 0xff800000, P3 ;  /* 0xff8000000f2b7807 */ /* 0x000fe20001800000 */
[----:B------:R-:W-:Y:S01]  /*8340*/  IMAD.IADD R0, R56, 0x1, R0 ;  /* 0x0000000138007824 */ /* 0x000fe200078e0200 */
[----:B------:R-:W-:Y:S02]  /*8350*/  SEL R83, R17, 0xff800000, P1 ;  /* 0xff80000011537807 */ /* 0x000fe40000800000 */
[-C--:B------:R-:W-:Y:S01]  /*8360*/  ISETP.GE.U32.AND P3, PT, R5, R90.reuse, PT ;  /* 0x0000005a0500720c */ /* 0x080fe20003f66070 */
[C---:B------:R-:W-:Y:S01]  /*8370*/  VIADD R5, R89.reuse, 0x4d ;  /* 0x0000004d59057836 */ /* 0x040fe20000000000 */
[-C--:B------:R-:W-:Y:S01]  /*8380*/  ISETP.GE.U32.AND P1, PT, R4, R90.reuse, PT ;  /* 0x0000005a0400720c */ /* 0x080fe20003f26070 */
[----:B------:R-:W-:Y:S01]  /*8390*/  VIADD R4, R89, 0x4e ;  /* 0x0000004e59047836 */ /* 0x000fe20000000000 */
[----:B------:R-:W1:Y:S01]  /*83a0*/  LDS.128 R28, [R0+0x24000] ;  /* 0x02400000001c7984 */ /* 0x000e620000000c00 */
[----:B------:R-:W-:Y:S02]  /*83b0*/  SEL R82, R18, 0xff800000, P6 ;  /* 0xff80000012527807 */ /* 0x000fe40003000000 */
[----:B------:R-:W-:Y:S02]  /*83c0*/  SEL R81, R19, 0xff800000, P5 ;  /* 0xff80000013517807 */ /* 0x000fe40002800000 */
[-C--:B------:R-:W-:Y:S02]  /*83d0*/  ISETP.GE.U32.AND P6, PT, R5, R90.reuse, PT ;  /* 0x0000005a0500720c */ /* 0x080fe40003fc6070 */
[-C--:B------:R-:W-:Y:S02]  /*83e0*/  ISETP.GE.U32.AND P5, PT, R4, R90.reuse, PT ;  /* 0x0000005a0400720c */ /* 0x080fe40003fa6070 */
[----:B------:R-:W2:Y:S01]  /*83f0*/  LDTM.x16 R4, tmem[UR4] ;  /* 0x00000004000479ee */ /* 0x000ea20008240000 */
[----:B------:R-:W-:Y:S02]  /*8400*/  SEL R80, R20, 0xff800000, P4 ;  /* 0xff80000014507807 */ /* 0x000fe40002000000 */
[----:B------:R-:W3:Y:S01]  /*8410*/  LDC R20, c[0x0][0x448] ;  /* 0x00011200ff147b82 */ /* 0x000ee20000000800 */
[----:B------:R-:W-:Y:S01]  /*8420*/  SEL R79, R21, 0xff800000, P0 ;  /* 0xff800000154f7807 */ /* 0x000fe20000000000 */
[C---:B------:R-:W-:Y:S01]  /*8430*/  VIADD R21, R89.reuse, 0x62 ;  /* 0x0000006259157836 */ /* 0x040fe20000000000 */
[-C--:B------:R-:W-:Y:S01]  /*8440*/  ISETP.GE.U32.AND P0, PT, R32, R90.reuse, PT ;  /* 0x0000005a2000720c */ /* 0x080fe20003f06070 */
[C---:B------:R-:W-:Y:S01]  /*8450*/  VIADD R32, R89.reuse, 0x61 ;  /* 0x0000006159207836 */ /* 0x040fe20000000000 */
[----:B------:R-:W-:Y:S01]  /*8460*/  SEL R78, R22, 0xff800000, P3 ;  /* 0xff800000164e7807 */ /* 0x000fe20001800000 */
[----:B------:R-:W-:Y:S01]  /*8470*/  VIADD R22, R89, 0x63 ;  /* 0x0000006359167836 */ /* 0x000fe20000000000 */
[----:B------:R-:W-:Y:S02]  /*8480*/  SEL R77, R23, 0xff800000, P2 ;  /* 0xff800000174d7807 */ /* 0x000fe40001000000 */
[-C--:B------:R-:W-:Y:S02]  /*8490*/  ISETP.GE.U32.AND P3, PT, R32, R90.reuse, PT ;  /* 0x0000005a2000720c */ /* 0x080fe40003f66070 */
[----:B------:R-:W-:Y:S02]  /*84a0*/  SEL R73, R24, 0xff800000, P1 ;  /* 0xff80000018497807 */ /* 0x000fe40000800000 */
[-C--:B------:R-:W-:Y:S01]  /*84b0*/  ISETP.GE.U32.AND P2, PT, R21, R90.reuse, PT ;  /* 0x0000005a1500720c */ /* 0x080fe20003f46070 */
[C---:B------:R-:W-:Y:S01]  /*84c0*/  VIADD R21, R89.reuse, 0x64 ;  /* 0x0000006459157836 */ /* 0x040fe20000000000 */
[-C--:B------:R-:W-:Y:S01]  /*84d0*/  ISETP.GE.U32.AND P1, PT, R22, R90.reuse, PT ;  /* 0x0000005a1600720c */ /* 0x080fe20003f26070 */
[----:B------:R-:W-:Y:S01]  /*84e0*/  VIADD R22, R89, 0x65 ;  /* 0x0000006559167836 */ /* 0x000fe20000000000 */
[----:B------:R-:W-:Y:S02]  /*84f0*/  SEL R72, R25, 0xff800000, P6 ;  /* 0xff80000019487807 */ /* 0x000fe40003000000 */
[----:B------:R-:W-:Y:S01]  /*8500*/  ISETP.GE.U32.AND P6, PT, R21, R90, PT ;  /* 0x0000005a1500720c */ /* 0x000fe20003fc6070 */
[----:B------:R-:W-:Y:S01]  /*8510*/  VIADD R21, R89, 0x66 ;  /* 0x0000006659157836 */ /* 0x000fe20000000000 */
[----:B--2---:R-:W-:Y:S02]  /*8520*/  SEL R69, R4, 0xff800000, P0 ;  /* 0xff80000004457807 */ /* 0x004fe40000000000 */
[----:B------:R-:W-:Y:S02]  /*8530*/  ISETP.GE.U32.AND P0, PT, R90, UR36, PT ;  /* 0x000000245a007c0c */ /* 0x000fe4000bf06070 */
[----:B------:R-:W-:Y:S02]  /*8540*/  SEL R68, R5, 0xff800000, P3 ;  /* 0xff80000005447807 */ /* 0x000fe40001800000 */
[----:B------:R-:W-:Y:S02]  /*8550*/  SEL R4, R67, 0xff800000, !P0 ;  /* 0xff80000043047807 */ /* 0x000fe40004000000 */
[----:B------:R-:W-:Y:S01]  /*8560*/  SEL R5, R3, 0xff800000, !P0 ;  /* 0xff80000003057807 */ /* 0x000fe20004000000 */
[----:B---3--:R-:W-:Y:S01]  /*8570*/  FMUL R3, R20, 1.4426950216293334961 ;  /* 0x3fb8aa3b14037820 */ /* 0x008fe20000400000 */
[----:B------:R-:W-:Y:S01]  /*8580*/  SEL R67, R6, 0xff800000, P2 ;  /* 0xff80000006437807 */ /* 0x000fe20001000000 */
[----:B------:R-:W-:Y:S01]  /*8590*/  VIADD R20, R89, 0x69 ;  /* 0x0000006959147836 */ /* 0x000fe20000000000 */
[----:B------:R-:W-:Y:S01]  /*85a0*/  SEL R88, R7, 0xff800000, P1 ;  /* 0xff80000007587807 */ /* 0x000fe20000800000 */
[----:B-1----:R-:W-:Y:S01]  /*85b0*/  FFMA2 R28, R3.F32, R4.F32x2.HI_LO, R28.F32x2.HI_LO ;  /* 0x00000004031c7249 */ /* 0x002fe2000004001c */
[-C--:B------:R-:W-:Y:S01]  /*85c0*/  ISETP.GE.U32.AND P4, PT, R33, R90.reuse, PT ;  /* 0x0000005a2100720c */ /* 0x080fe20003f86070 */
[----:B------:R-:W1:Y:S01]  /*85d0*/  LDS.128 R4, [R0+0x24010] ;  /* 0x0240100000047984 */ /* 0x000e620000000c00 */
[----:B------:R-:W-:Y:S02]  /*85e0*/  SEL R87, R8, 0xff800000, P6 ;  /* 0xff80000008577807 */ /* 0x000fe40003000000 */
[-C--:B------:R-:W-:Y:S01]  /*85f0*/  ISETP.GE.U32.AND P1, PT, R20, R90.reuse, PT ;  /* 0x0000005a1400720c */ /* 0x080fe20003f26070 */
[----:B------:R-:W-:Y:S01]  /*8600*/  VIADD R20, R89, 0x6a ;  /* 0x0000006a59147836 */ /* 0x000fe20000000000 */
[----:B------:R-:W-:Y:S02]  /*8610*/  SEL R24, R55, 0xff800000, !P0 ;  /* 0xff80000037187807 */ /* 0x000fe40004000000 */
[----:B------:R-:W-:Y:S02]  /*8620*/  SEL R91, R13, 0xff800000, P1 ;  /* 0xff8000000d5b7807 */ /* 0x000fe40000800000 */
[----:B------:R-:W-:Y:S02]  /*8630*/  SEL R25, R54, 0xff800000, !P0 ;  /* 0xff80000036197807 */ /* 0x000fe40004000000 */
[----:B------:R-:W-:Y:S02]  /*8640*/  SEL R70, R27, 0xff800000, P4 ;  /* 0xff8000001b467807 */ /* 0x000fe40002000000 */
[----:B------:R-:W-:Y:S02]  /*8650*/  SEL R27, R52, 0xff800000, !P0 ;  /* 0xff800000341b7807 */ /* 0x000fe40004000000 */
[-C--:B------:R-:W-:Y:S01]  /*8660*/  ISETP.GE.U32.AND P4, PT, R21, R90.reuse, PT ;  /* 0x0000005a1500720c */ /* 0x080fe20003f86070 */
[----:B------:R-:W-:Y:S01]  /*8670*/  VIADD R21, R89, 0x67 ;  /* 0x0000006759157836 */ /* 0x000fe20000000000 */
[----:B------:R-:W-:Y:S02]  /*8680*/  SEL R71, R26, 0xff800000, P5 ;  /* 0xff8000001a477807 */ /* 0x000fe40002800000 */
[----:B------:R-:W-:Y:S02]  /*8690*/  SEL R26, R53, 0xff800000, !P0 ;  /* 0xff800000351a7807 */ /* 0x000fe40004000000 */
[-C--:B------:R-:W-:Y:S02]  /*86a0*/  ISETP.GE.U32.AND P5, PT, R22, R90.reuse, PT ;  /* 0x0000005a1600720c */ /* 0x080fe40003fa6070 */
[----:B------:R-:W-:Y:S02]  /*86b0*/  SEL R22, R59, 0xff800000, !P0 ;  /* 0xff8000003b167807 */ /* 0x000fe40004000000 */
[----:B------:R-:W-:Y:S02]  /*86c0*/  SEL R86, R9, 0xff800000, P5 ;  /* 0xff80000009567807 */ /* 0x000fe40002800000 */
[-C--:B------:R-:W-:Y:S01]  /*86d0*/  ISETP.GE.U32.AND P5, PT, R20, R90.reuse, PT ;  /* 0x0000005a1400720c */ /* 0x080fe20003fa6070 */
[----:B------:R-:W-:Y:S01]  /*86e0*/  VIADD R20, R89, 0x6b ;  /* 0x0000006b59147836 */ /* 0x000fe20000000000 */
[----:B------:R-:W-:Y:S02]  /*86f0*/  SEL R59, R68, 0xff800000, !P0 ;  /* 0xff800000443b7807 */ /* 0x000fe40004000000 */
[----:B------:R-:W-:Y:S02]  /*8700*/  SEL R94, R14, 0xff800000, P5 ;  /* 0xff8000000e5e7807 */ /* 0x000fe40002800000 */
[-C--:B------:R-:W-:Y:S01]  /*8710*/  ISETP.GE.U32.AND P3, PT, R21, R90.reuse, PT ;  /* 0x0000005a1500720c */ /* 0x080fe20003f66070 */
[----:B------:R-:W-:Y:S01]  /*8720*/  VIADD R21, R89, 0x68 ;  /* 0x0000006859157836 */ /* 0x000fe20000000000 */
[----:B------:R-:W-:Y:S02]  /*8730*/  SEL R68, R94, 0xff800000, !P0 ;  /* 0xff8000005e447807 */ /* 0x000fe40004000000 */
[----:B------:R-:W-:Y:S02]  /*8740*/  SEL R8, R85, 0xff800000, !P0 ;  /* 0xff80000055087807 */ /* 0x000fe40004000000 */
[----:B------:R-:W-:Y:S02]  /*8750*/  ISETP.GE.U32.AND P2, PT, R21, R90, PT ;  /* 0x0000005a1500720c */ /* 0x000fe40003f46070 */
[----:B------:R-:W-:Y:S02]  /*8760*/  SEL R85, R10, 0xff800000, P4 ;  /* 0xff8000000a557807 */ /* 0x000fe40002000000 */
[----:B------:R-:W-:Y:S02]  /*8770*/  SEL R92, R12, 0xff800000, P2 ;  /* 0xff8000000c5c7807 */ /* 0x000fe40001000000 */
[----:B------:R-:W-:Y:S02]  /*8780*/  SEL R10, R96, 0xff800000, !P0 ;  /* 0xff800000600a7807 */ /* 0x000fe40004000000 */
[----:B------:R-:W-:Y:S02]  /*8790*/  SEL R21, R60, 0xff800000, !P0 ;  /* 0xff8000003c157807 */ /* 0x000fe40004000000 */
[----:B------:R-:W-:Y:S02]  /*87a0*/  SEL R9, R84, 0xff800000, !P0 ;  /* 0xff80000054097807 */ /* 0x000fe40004000000 */
[----:B------:R-:W-:Y:S02]  /*87b0*/  SEL R84, R11, 0xff800000, P3 ;  /* 0xff8000000b547807 */ /* 0x000fe40001800000 */
[----:B------:R-:W-:Y:S01]  /*87c0*/  SEL R11, R95, 0xff800000, !P0 ;  /* 0xff8000005f0b7807 */ /* 0x000fe20004000000 */
[----:B------:R-:W-:Y:S01]  /*87d0*/  FFMA2 R30, R3.F32, R8.F32x2.HI_LO, R30.F32x2.HI_LO ;  /* 0x00000008031e7249 */ /* 0x000fe2000004001e */
[-C--:B------:R-:W-:Y:S01]  /*87e0*/  ISETP.GE.U32.AND P3, PT, R20, R90.reuse, PT ;  /* 0x0000005a1400720c */ /* 0x080fe20003f66070 */
[----:B------:R-:W-:Y:S01]  /*87f0*/  VIADD R9, R89, 0x6c ;  /* 0x0000006c59097836 */ /* 0x000fe20000000000 */
[----:B------:R-:W-:Y:S01]  /*8800*/  SEL R20, R61, 0xff800000, !P0 ;  /* 0xff8000003d147807 */ /* 0x000fe20004000000 */
[----:B------:R-:W-:Y:S01]  /*8810*/  VIADD R8, R89, 0x6d ;  /* 0x0000006d59087836 */ /* 0x000fe20000000000 */
[----:B------:R-:W-:Y:S02]  /*8820*/  SEL R93, R15, 0xff800000, P3 ;  /* 0xff8000000f5d7807 */ /* 0x000fe40001800000 */
[----:B------:R-:W-:Y:S01]  /*8830*/  LDS.128 R12, [R0+0x24030] ;  /* 0x02403000000c7984 */ /* 0x000fe20000000c00 */
[----:B------:R-:W-:Y:S02]  /*8840*/  SEL R61, R88, 0xff800000, !P0 ;  /* 0xff800000583d7807 */ /* 0x000fe40004000000 */
[----:B------:R-:W-:Y:S02]  /*8850*/  FSETP.GEU.AND P2, PT, R30, -126, PT ;  /* 0xc2fc00001e00780b */ /* 0x000fe40003f4e000 */
[-C--:B------:R-:W-:Y:S01]  /*8860*/  ISETP.GE.U32.AND P1, PT, R9, R90.reuse, PT ;  /* 0x0000005a0900720c */ /* 0x080fe20003f26070 */
[----:B------:R-:W-:Y:S01]  /*8870*/  VIADD R9, R89, 0x6f ;  /* 0x0000006f59097836 */ /* 0x000fe20000000000 */
[----:B------:R-:W-:Y:S02]  /*8880*/  P2R R109, PR, RZ, 0x4 ;  /* 0x00000004ff6d7803 */ /* 0x000fe40000000000 */
[----:B------:R-:W-:Y:S02]  /*8890*/  SEL R99, R16, 0xff800000, P1 ;  /* 0xff80000010637807 */ /* 0x000fe40000800000 */
[----:B------:R-:W-:Y:S02]  /*88a0*/  ISETP.NE.AND P5, PT, R109, RZ, PT ;  /* 0x000000ff6d00720c */ /* 0x000fe40003fa5270 */
[----:B------:R-:W-:Y:S02]  /*88b0*/  SEL R16, R65, 0xff800000, !P0 ;  /* 0xff80000041107807 */ /* 0x000fe40004000000 */
[----:B------:R-:W-:Y:S02]  /*88c0*/  SEL R65, R84, 0xff800000, !P0 ;  /* 0xff80000054417807 */ /* 0x000fe40004000000 */
[-C--:B------:R-:W-:Y:S01]  /*88d0*/  ISETP.GE.U32.AND P2, PT, R8, R90.reuse, PT ;  /* 0x0000005a0800720c */ /* 0x080fe20003f46070 */
[----:B------:R-:W-:Y:S01]  /*88e0*/  VIADD R8, R89, 0x6e ;  /* 0x0000006e59087836 */ /* 0x000fe20000000000 */
[----:B------:R-:W-:Y:S02]  /*88f0*/  FSETP.GEU.AND P6, PT, R28, -126, PT ;  /* 0xc2fc00001c00780b */ /* 0x000fe40003fce000 */
[----:B------:R-:W-:Y:S02]  /*8900*/  SEL R89, R17, 0xff800000, P2 ;  /* 0xff80000011597807 */ /* 0x000fe40001000000 */
[-C--:B------:R-:W-:Y:S01]  /*8910*/  ISETP.GE.U32.AND P1, PT, R8, R90.reuse, PT ;  /* 0x0000005a0800720c */ /* 0x080fe20003f26070 */
[----:B------:R-:W-:Y:S01]  /*8920*/  @!P5 FMUL R30, R30, 0.5 ;  /* 0x3f0000001e1ed820 */ /* 0x000fe20000400000 */
[----:B------:R-:W-:Y:S02]  /*8930*/  SEL R8, R98, 0xff800000, !P0 ;  /* 0xff80000062087807 */ /* 0x000fe40004000000 */
[----:B------:R-:W-:Y:S01]  /*8940*/  ISETP.GE.U32.AND P2, PT, R9, R90, PT ;  /* 0x0000005a0900720c */ /* 0x000fe20003f46070 */
[----:B------:R2:W-:Y:S01]  /*8950*/  MUFU.EX2 R122, R30 ;  /* 0x0000001e007a7308 */ /* 0x0005e20000000800 */
[----:B------:R-:W-:Y:S02]  /*8960*/  SEL R9, R97, 0xff800000, !P0 ;  /* 0xff80000061097807 */ /* 0x000fe40004000000 */
[----:B------:R-:W-:Y:S01]  /*8970*/  SEL R90, R19, 0xff800000, P2 ;  /* 0xff800000135a7807 */ /* 0x000fe20001000000 */
[----:B------:R-:W-:Y:S01]  /*8980*/  @!P6 FMUL R28, R28, 0.5 ;  /* 0x3f0000001c1ce820 */ /* 0x000fe20000400000 */
[----:B------:R-:W-:Y:S01]  /*8990*/  SEL R95, R18, 0xff800000, P1 ;  /* 0xff800000125f7807 */ /* 0x000fe20000800000 */
[C---:B-1----:R-:W-:Y:S01]  /*89a0*/  FFMA2 R4, R3.reuse.F32, R8.F32x2.HI_LO, R4.F32x2.HI_LO ;  /* 0x0000000803047249 */ /* 0x042fe20000040004 */
[----:B------:R-:W-:Y:S03]  /*89b0*/  SEL R17, R64, 0xff800000, !P0 ;  /* 0xff80000040117807 */ /* 0x000fe60004000000 */
[----:B------:R1:W3:Y:S01]  /*89c0*/  MUFU.EX2 R124, R28 ;  /* 0x0000001c007c7308 */ /* 0x0002e20000000800 */
[----:B------:R-:W-:Y:S01]  /*89d0*/  FFMA2 R6, R3.F32, R10.F32x2.HI_LO, R6.F32x2.HI_LO ;  /* 0x0000000a03067249 */ /* 0x000fe20000040006 */
[----:B------:R-:W-:Y:S01]  /*89e0*/  SEL R18, R63, 0xff800000, !P0 ;  /* 0xff8000003f127807 */ /* 0x000fe20004000000 */
[----:B------:R-:W4:Y:S01]  /*89f0*/  LDS.128 R8, [R0+0x24020] ;  /* 0x0240200000087984 */ /* 0x000f220000000c00 */
[----:B------:R-:W-:Y:S02]  /*8a00*/  FSETP.GEU.AND P2, PT, R4, -126, PT ;  /* 0xc2fc00000400780b */ /* 0x000fe40003f4e000 */
[----:B------:R-:W-:Y:S02]  /*8a10*/  SEL R19, R62, 0xff800000, !P0 ;  /* 0xff8000003e137807 */ /* 0x000fe40004000000 */
[----:B------:R-:W-:Y:S02]  /*8a20*/  SEL R62, R87, 0xff800000, !P0 ;  /* 0xff800000573e7807 */ /* 0x000fe40004000000 */
[----:B--2---:R-:W-:Y:S02]  /*8a30*/  SEL R30, R49, 0xff800000, !P0 ;  /* 0xff800000311e7807 */ /* 0x004fe40004000000 */
[----:B------:R-:W-:Y:S02]  /*8a40*/  SEL R63, R86, 0xff800000, !P0 ;  /* 0xff800000563f7807 */ /* 0x000fe40004000000 */
[----:B------:R-:W-:Y:S02]  /*8a50*/  SEL R64, R85, 0xff800000, !P0 ;  /* 0xff80000055407807 */ /* 0x000fe40004000000 */
[----:B------:R-:W-:Y:S01]  /*8a60*/  FSETP.GEU.AND P1, PT, R5, -126, PT ;  /* 0xc2fc00000500780b */ /* 0x000fe20003f2e000 */
[----:B------:R-:W-:Y:S01]  /*8a70*/  @!P2 FMUL R4, R4, 0.5 ;  /* 0x3f0000000404a820 */ /* 0x000fe20000400000 */
[----:B-1----:R-:W-:Y:S01]  /*8a80*/  SEL R28, R51, 0xff800000, !P0 ;  /* 0xff800000331c7807 */ /* 0x002fe20004000000 */
[----:B---3--:R-:W-:Y:S01]  /*8a90*/  @!P6 FMUL R124, R124, R124 ;  /* 0x0000007c7c7ce220 */ /* 0x008fe20000400000 */
[----:B------:R-:W-:Y:S01]  /*8aa0*/  FSETP.GEU.AND P5, PT, R7, -126, PT ;  /* 0xc2fc00000700780b */ /* 0x000fe20003fae000 */
[----:B------:R-:W1:Y:S01]  /*8ab0*/  MUFU.EX2 R120, R4 ;  /* 0x0000000400787308 */ /* 0x000e620000000800 */
[----:B------:R-:W-:Y:S02]  /*8ac0*/  ISETP.NE.AND P6, PT, R109, RZ, PT ;  /* 0x000000ff6d00720c */ /* 0x000fe40003fc5270 */
[----:B------:R-:W-:Y:S02]  /*8ad0*/  FSETP.GEU.AND P4, PT, R29, -126, PT ;  /* 0xc2fc00001d00780b */ /* 0x000fe40003f8e000 */
[----:B------:R-:W-:Y:S02]  /*8ae0*/  FSETP.GEU.AND P3, PT, R31, -126, PT ;  /* 0xc2fc00001f00780b */ /* 0x000fe40003f6e000 */
[----:B------:R-:W-:Y:S01]  /*8af0*/  SEL R23, R58, 0xff800000, !P0 ;  /* 0xff8000003a177807 */ /* 0x000fe20004000000 */
[----:B------:R-:W-:Y:S01]  /*8b00*/  @!P1 FMUL R5, R5, 0.5 ;  /* 0x3f00000005059820 */ /* 0x000fe20000400000 */
[----:B------:R-:W-:Y:S02]  /*8b10*/  SEL R58, R69, 0xff800000, !P0 ;  /* 0xff800000453a7807 */ /* 0x000fe40004000000 */
[----:B------:R-:W-:Y:S01]  /*8b20*/  SEL R69, R93, 0xff800000, !P0 ;  /* 0xff8000005d457807 */ /* 0x000fe20004000000 */
[----:B------:R-:W2:Y:S01]  /*8b30*/  MUFU.EX2 R121, R5 ;  /* 0x0000000500797308 */ /* 0x000ea20000000800 */
[----:B------:R-:W-:Y:S01]  /*8b40*/  @!P5 FMUL R7, R7, 0.5 ;  /* 0x3f0000000707d820 */ /* 0x000fe20000400000 */
[----:B------:R-:W-:Y:S01]  /*8b50*/  SEL R35, R44, 0xff800000, !P0 ;  /* 0xff8000002c237807 */ /* 0x000fe20004000000 */
[----:B------:R-:W-:Y:S01]  /*8b60*/  @!P6 FMUL R122, R122, R122 ;  /* 0x0000007a7a7ae220 */ /* 0x000fe20000400000 */
[----:B------:R-:W-:Y:S01]  /*8b70*/  @!P4 FMUL R29, R29, 0.5 ;  /* 0x3f0000001d1dc820 */ /* 0x000fe20000400000 */
[----:B------:R-:W-:Y:S01]  /*8b80*/  SEL R32, R47, 0xff800000, !P0 ;  /* 0xff8000002f207807 */ /* 0x000fe20004000000 */
[----:B------:R-:W-:Y:S01]  /*8b90*/  @!P3 FMUL R31, R31, 0.5 ;  /* 0x3f0000001f1fb820 */ /* 0x000fe20000400000 */
[----:B------:R-:W-:Y:S03]  /*8ba0*/  SEL R33, R46, 0xff800000, !P0 ;  /* 0xff8000002e217807 */ /* 0x000fe60004000000 */
[----:B------:R3:W5:Y:S01]  /*8bb0*/  MUFU.EX2 R125, R29 ;  /* 0x0000001d007d7308 */ /* 0x0007620000000800 */
[----:B------:R-:W-:Y:S01]  /*8bc0*/  SEL R34, R45, 0xff800000, !P0 ;  /* 0xff8000002d227807 */ /* 0x000fe20004000000 */
[----:B----4-:R-:W-:Y:S01]  /*8bd0*/  FFMA2 R8, R3.F32, R16.F32x2.HI_LO, R8.F32x2.HI_LO ;  /* 0x0000001003087249 */ /* 0x010fe20000040008 */
[----:B------:R-:W-:Y:S01]  /*8be0*/  SEL R45, R83, 0xff800000, !P0 ;  /* 0xff800000532d7807 */ /* 0x000fe20004000000 */
[C---:B------:R-:W-:Y:S01]  /*8bf0*/  FFMA2 R10, R3.reuse.F32, R18.F32x2.HI_LO, R10.F32x2.HI_LO ;  /* 0x00000012030a7249 */ /* 0x040fe2000004000a */
[----:B------:R-:W-:Y:S01]  /*8c00*/  SEL R44, R66, 0xff800000, !P0 ;  /* 0xff800000422c7807 */ /* 0x000fe20004000000 */
[----:B------:R-:W-:Y:S01]  /*8c10*/  FFMA2 R12, R3.F32, R20.F32x2.HI_LO, R12.F32x2.HI_LO ;  /* 0x00000014030c7249 */ /* 0x000fe2000004000c */
[----:B------:R-:W-:Y:S03]  /*8c20*/  SEL R66, R92, 0xff800000, !P0 ;  /* 0xff8000005c427807 */ /* 0x000fe60004000000 */
[----:B------:R4:W4:Y:S01]  /*8c30*/  MUFU.EX2 R123, R31 ;  /* 0x0000001f007b7308 */ /* 0x0009220000000800 */
[----:B------:R-:W-:Y:S01]  /*8c40*/  FSETP.GEU.AND P6, PT, R9, -126, PT ;  /* 0xc2fc00000900780b */ /* 0x000fe20003fce000 */
[----:B------:R-:W-:Y:S01]  /*8c50*/  FFMA2 R14, R3.F32, R22.F32x2.HI_LO, R14.F32x2.HI_LO ;  /* 0x00000016030e7249 */ /* 0x000fe2000004000e */
[----:B------:R-:W-:Y:S01]  /*8c60*/  SEL R52, R73, 0xff800000, !P0 ;  /* 0xff80000049347807 */ /* 0x000fe20004000000 */
[----:B-1----:R-:W-:Y:S01]  /*8c70*/  @!P2 FMUL R120, R120, R120 ;  /* 0x000000787878a220 */ /* 0x002fe20000400000 */
[----:B------:R-:W-:Y:S01]  /*8c80*/  SEL R73, R90, 0xff800000, !P0 ;  /* 0xff8000005a497807 */ /* 0x000fe20004000000 */
[----:B--2---:R-:W-:Y:S01]  /*8c90*/  @!P1 FMUL R121, R121, R121 ;  /* 0x0000007979799220 */ /* 0x004fe20000400000 */
[----:B------:R-:W-:Y:S03]  /*8ca0*/  FSETP.GEU.AND P2, PT, R11, -126, PT ;  /* 0xc2fc00000b00780b */ /* 0x000fe60003f4e000 */
[----:B------:R-:W1:Y:S01]  /*8cb0*/  MUFU.EX2 R110, R7 ;  /* 0x00000007006e7308 */ /* 0x000e620000000800 */
[----:B---3--:R-:W-:Y:S01]  /*8cc0*/  SEL R29, R50, 0xff800000, !P0 ;  /* 0xff800000321d7807 */ /* 0x008fe20004000000 */
[----:B-----5:R-:W-:Y:S01]  /*8cd0*/  @!P4 FMUL R125, R125, R125 ;  /* 0x0000007d7d7dc220 */ /* 0x020fe20000400000 */
[----:B------:R-:W-:Y:S02]  /*8ce0*/  FSETP.GEU.AND P4, PT, R8, -126, PT ;  /* 0xc2fc00000800780b */ /* 0x000fe40003f8e000 */
[----:B------:R-:W-:Y:S01]  /*8cf0*/  FSETP.GEU.AND P1, PT, R12, -126, PT ;  /* 0xc2fc00000c00780b */ /* 0x000fe20003f2e000 */
[----:B------:R-:W-:Y:S01]  /*8d00*/  @!P6 FMUL R9, R9, 0.5 ;  /* 0x3f0000000909e820 */ /* 0x000fe20000400000 */
[----:B------:R-:W-:Y:S02]  /*8d10*/  SEL R53, R72, 0xff800000, !P0 ;  /* 0xff80000048357807 */ /* 0x000fe40004000000 */
[----:B----4-:R-:W-:Y:S01]  /*8d20*/  SEL R31, R48, 0xff800000, !P0 ;  /* 0xff800000301f7807 */ /* 0x010fe20004000000 */
[----:B------:R-:W2:Y:S01]  /*8d30*/  MUFU.EX2 R119, R9 ;  /* 0x0000000900777308 */ /* 0x000ea20000000800 */
[----:B------:R-:W-:Y:S01]  /*8d40*/  SEL R72, R95, 0xff800000, !P0 ;  /* 0xff8000005f487807 */ /* 0x000fe20004000000 */
[----:B------:R-:W-:Y:S01]  /*8d50*/  @!P2 FMUL R11, R11, 0.5 ;  /* 0x3f0000000b0ba820 */ /* 0x000fe20000400000 */
[----:B------:R-:W-:Y:S01]  /*8d60*/  SEL R54, R71, 0xff800000, !P0 ;  /* 0xff80000047367807 */ /* 0x000fe20004000000 */
[----:B------:R-:W-:Y:S01]  /*8d70*/  @!P3 FMUL R123, R123, R123 ;  /* 0x0000007b7b7bb220 */ /* 0x000fe20000400000 */
[----:B------:R-:W-:Y:S01]  /*8d80*/  SEL R71, R89, 0xff800000, !P0 ;  /* 0xff80000059477807 */ /* 0x000fe20004000000 */
[----:B------:R-:W-:Y:S01]  /*8d90*/  @!P4 FMUL R8, R8, 0.5 ;  /* 0x3f0000000808c820 */ /* 0x000fe20000400000 */
[----:B------:R-:W-:Y:S03]  /*8da0*/  FSETP.GEU.AND P3, PT, R10, -126, PT ;  /* 0xc2fc00000a00780b */ /* 0x000fe60003f6e000 */
[----:B------:R-:W3:Y:S01]  /*8db0*/  MUFU.EX2 R117, R11 ;  /* 0x0000000b00757308 */ /* 0x000ee20000000800 */
[----:B------:R-:W-:Y:S01]  /*8dc0*/  SEL R55, R70, 0xff800000, !P0 ;  /* 0xff80000046377807 */ /* 0x000fe20004000000 */
[----:B------:R-:W-:Y:S01]  /*8dd0*/  @!P1 FMUL R12, R12, 0.5 ;  /* 0x3f0000000c0c9820 */ /* 0x000fe20000400000 */
[----:B------:R-:W-:Y:S01]  /*8de0*/  SEL R60, R67, 0xff800000, !P0 ;  /* 0xff800000433c7807 */ /* 0x000fe20004000000 */
[----:B-1----:R-:W-:Y:S01]  /*8df0*/  IMAD.MOV.U32 R23, RZ, RZ, R110 ;  /* 0x000000ffff177224 */ /* 0x002fe200078e006e */
[----:B------:R-:W-:Y:S02]  /*8e00*/  SEL R67, R91, 0xff800000, !P0 ;  /* 0xff8000005b437807 */ /* 0x000fe40004000000 */
[----:B------:R-:W-:Y:S03]  /*8e10*/  SEL R70, R99, 0xff800000, !P0 ;  /* 0xff80000063467807 */ /* 0x000fe60004000000 */
[----:B------:R-:W1:Y:S01]  /*8e20*/  MUFU.EX2 R118, R8 ;  /* 0x0000000800767308 */ /* 0x000e620000000800 */
[----:B------:R-:W-:Y:S01]  /*8e30*/  SEL R36, R36, 0xff800000, !P0 ;  /* 0xff80000024247807 */ /* 0x000fe20004000000 */
[----:B------:R-:W-:Y:S01]  /*8e40*/  @!P5 FMUL R23, R23, R23 ;  /* 0x000000171717d220 */ /* 0x000fe20000400000 */
[----:B------:R-:W-:Y:S01]  /*8e50*/  SEL R37, R37, 0xff800000, !P0 ;  /* 0xff80000025257807 */ /* 0x000fe20004000000 */
[----:B------:R-:W-:Y:S01]  /*8e60*/  @!P3 FMUL R10, R10, 0.5 ;  /* 0x3f0000000a0ab820 */ /* 0x000fe20000400000 */
[----:B------:R-:W-:Y:S01]  /*8e70*/  SEL R38, R38, 0xff800000, !P0 ;  /* 0xff80000026267807 */ /* 0x000fe20004000000 */
[----:B--2---:R-:W-:Y:S01]  /*8e80*/  @!P6 FMUL R119, R119, R119 ;  /* 0x000000777777e220 */ /* 0x004fe20000400000 */
[----:B------:R-:W-:Y:S03]  /*8e90*/  SEL R39, R39, 0xff800000, !P0 ;  /* 0xff80000027277807 */ /* 0x000fe60004000000 */
[----:B------:R2:W4:Y:S01]  /*8ea0*/  MUFU.EX2 R116, R10 ;  /* 0x0000000a00747308 */ /* 0x0005220000000800 */
[----:B------:R-:W-:Y:S01]  /*8eb0*/  SEL R40, R40, 0xff800000, !P0 ;  /* 0xff80000028287807 */ /* 0x000fe20004000000 */
[----:B---3--:R-:W-:Y:S01]  /*8ec0*/  @!P2 FMUL R117, R117, R117 ;  /* 0x000000757575a220 */ /* 0x008fe20000400000 */
[----:B------:R-:W-:Y:S02]  /*8ed0*/  SEL R41, R41, 0xff800000, !P0 ;  /* 0xff80000029297807 */ /* 0x000fe40004000000 */
[----:B------:R-:W-:Y:S02]  /*8ee0*/  SEL R42, R42, 0xff800000, !P0 ;  /* 0xff8000002a2a7807 */ /* 0x000fe40004000000 */
[----:B------:R-:W-:Y:S03]  /*8ef0*/  SEL R43, R43, 0xff800000, !P0 ;  /* 0xff8000002b2b7807 */ /* 0x000fe60004000000 */
[----:B------:R-:W3:Y:S01]  /*8f00*/  MUFU.EX2 R114, R12 ;  /* 0x0000000c00727308 */ /* 0x000ee20000000800 */
[----:B------:R-:W-:Y:S01]  /*8f10*/  SEL R46, R82, 0xff800000, !P0 ;  /* 0xff800000522e7807 */ /* 0x000fe20004000000 */
[----:B-1----:R-:W-:Y:S01]  /*8f20*/  @!P4 FMUL R118, R118, R118 ;  /* 0x000000767676c220 */ /* 0x002fe20000400000 */
[----:B------:R-:W-:Y:S02]  /*8f30*/  SEL R47, R81, 0xff800000, !P0 ;  /* 0xff800000512f7807 */ /* 0x000fe40004000000 */
[----:B------:R-:W-:Y:S02]  /*8f40*/  SEL R48, R80, 0xff800000, !P0 ;  /* 0xff80000050307807 */ /* 0x000fe40004000000 */
[----:B------:R-:W-:Y:S02]  /*8f50*/  SEL R49, R79, 0xff800000, !P0 ;  /* 0xff8000004f317807 */ /* 0x000fe40004000000 */
[----:B------:R-:W-:Y:S01]  /*8f60*/  SEL R50, R78, 0xff800000, !P0 ;  /* 0xff8000004e327807 */ /* 0x000fe20004000000 */
[----:B--2---:R-:W-:Y:S01]  /*8f70*/  LDS.128 R8, [R0+0x24090] ;  /* 0x0240900000087984 */ /* 0x004fe20000000c00 */
[----:B------:R-:W-:Y:S01]  /*8f80*/  SEL R51, R77, 0xff800000, !P0 ;  /* 0xff8000004d337807 */ /* 0x000fe20004000000 */
[----:B----4-:R-:W-:Y:S01]  /*8f90*/  @!P3 FMUL R116, R116, R116 ;  /* 0x000000747474b220 */ /* 0x010fe20000400000 */
[----:B------:R-:W-:Y:S02]  /*8fa0*/  FSETP.GEU.AND P0, PT, R6, -126, PT ;  /* 0xc2fc00000600780b */ /* 0x000fe40003f0e000 */
[----:B------:R-:W-:Y:S02]  /*8fb0*/  FSETP.GEU.AND P5, PT, R14, -126, PT ;  /* 0xc2fc00000e00780b */ /* 0x000fe40003fae000 */
[C---:B------:R-:W-:Y:S01]  /*8fc0*/  FSETP.GEU.AND P4, PT, R15.reuse, -126, PT ;  /* 0xc2fc00000f00780b */ /* 0x040fe20003f8e000 */
[----:B---3--:R-:W-:Y:S08]  /*8fd0*/  @!P1 FMUL R114, R114, R114 ;  /* 0x0000007272729220 */ /* 0x008ff00000400000 */
[----:B------:R-:W-:Y:S02]  /*8fe0*/  @!P0 FMUL R6, R6, 0.5 ;  /* 0x3f00000006068820 */ /* 0x000fe40000400000 */
[----:B------:R-:W-:Y:S02]  /*8ff0*/  @!P5 FMUL R14, R14, 0.5 ;  /* 0x3f0000000e0ed820 */ /* 0x000fe40000400000 */
[----:B------:R1:W2:Y:S01]  /*9000*/  MUFU.EX2 R83, R6 ;  /* 0x0000000600537308 */ /* 0x0002a20000000800 */
[----:B------:R-:W-:Y:S09]  /*9010*/  @!P4 FMUL R15, R15, 0.5 ;  /* 0x3f0000000f0fc820 */ /* 0x000ff20000400000 */
[----:B------:R-:W3:Y:S10]  /*9020*/  MUFU.EX2 R112, R14 ;  /* 0x0000000e00707308 */ /* 0x000ef40000000800 */
[----:B------:R-:W4:Y:S01]  /*9030*/  MUFU.EX2 R113, R15 ;  /* 0x0000000f00717308 */ /* 0x000f220000000800 */
[----:B-1----:R-:W1:Y:S01]  /*9040*/  LDS.128 R4, [R0+0x24080] ;  /* 0x0240800000047984 */ /* 0x002e620000000c00 */
[----:B--2---:R-:W-:Y:S01]  /*9050*/  @!P0 FMUL R83, R83, R83 ;  /* 0x0000005353538220 */ /* 0x004fe20000400000 */
[C---:B------:R-:W-:Y:S01]  /*9060*/  FSETP.GEU.AND P0, PT, R13.reuse, -126, PT ;  /* 0xc2fc00000d00780b */ /* 0x040fe20003f0e000 */
[----:B---3--:R-:W-:Y:S11]  /*9070*/  @!P5 FMUL R112, R112, R112 ;  /* 0x000000707070d220 */ /* 0x008ff60000400000 */
[----:B------:R-:W-:Y:S01]  /*9080*/  @!UPT UIADD3 URZ, UPT, UPT, URZ, URZ, URZ ;  /* 0x000000fffffff290 */ /* 0x000fe2000fffe0ff */
[----:B------:R-:W-:Y:S01]  /*9090*/  @!P0 FMUL R13, R13, 0.5 ;  /* 0x3f0000000d0d8820 */ /* 0x000fe20000400000 */
[----:B----4-:R-:W-:Y:S03]  /*90a0*/  @!P4 FMUL R113, R113, R113 ;  /* 0x000000717171c220 */ /* 0x010fe60000400000 */
[----:B------:R2:W3:Y:S02]  /*90b0*/  MUFU.EX2 R115, R13 ;  /* 0x0000000d00737308 */ /* 0x0004e40000000800 */
[----:B--2---:R-:W2:Y:S01]  /*90c0*/  LDS.128 R12, [R0+0x240a0] ;  /* 0x0240a000000c7984 */ /* 0x004ea20000000c00 */
[----:B---3--:R-:W-:Y:S01]  /*90d0*/  @!P0 FMUL R115, R115, R115 ;  /* 0x0000007373738220 */ /* 0x008fe20000400000 */
[C---:B-1----:R-:W-:Y:S02]  /*90e0*/  FFMA2 R4, R3.reuse.F32, R24.F32x2.HI_LO, R4.F32x2.HI_LO ;  /* 0x0000001803047249 */ /* 0x042fe40000040004 */
[C---:B------:R-:W-:Y:S02]  /*90f0*/  FFMA2 R6, R3.reuse.F32, R26.F32x2.HI_LO, R6.F32x2.HI_LO ;  /* 0x0000001a03067249 */ /* 0x040fe40000040006 */
[C---:B------:R-:W-:Y:S01]  /*9100*/  FFMA2 R8, R3.reuse.F32, R28.F32x2.HI_LO, R8.F32x2.HI_LO ;  /* 0x0000001c03087249 */ /* 0x040fe20000040008 */
[----:B------:R-:W-:Y:S01]  /*9110*/  FSETP.GEU.AND P6, PT, R4, -126, PT ;  /* 0xc2fc00000400780b */ /* 0x000fe20003fce000 */
[----:B------:R-:W-:Y:S01]  /*9120*/  FFMA2 R10, R3.F32, R30.F32x2.HI_LO, R10.F32x2.HI_LO ;  /* 0x0000001e030a7249 */ /* 0x000fe2000004000a */
[----:B------:R-:W-:Y:S02]  /*9130*/  FSETP.GEU.AND P3, PT, R5, -126, PT ;  /* 0xc2fc00000500780b */ /* 0x000fe40003f6e000 */
[----:B------:R-:W-:Y:S02]  /*9140*/  FSETP.GEU.AND P2, PT, R6, -126, PT ;  /* 0xc2fc00000600780b */ /* 0x000fe40003f4e000 */
[----:B------:R-:W-:Y:S02]  /*9150*/  FSETP.GEU.AND P1, PT, R7, -126, PT ;  /* 0xc2fc00000700780b */ /* 0x000fe40003f2e000 */
[----:B------:R-:W-:Y:S02]  /*9160*/  FSETP.GEU.AND P0, PT, R8, -126, PT ;  /* 0xc2fc00000800780b */ /* 0x000fe40003f0e000 */
[----:B------:R-:W-:Y:S02]  /*9170*/  FSETP.GEU.AND P5, PT, R9, -126, PT ;  /* 0xc2fc00000900780b */ /* 0x000fe40003fae000 */
[----:B------:R-:W-:Y:S01]  /*9180*/  FSETP.GEU.AND P4, PT, R10, -126, PT ;  /* 0xc2fc00000a00780b */ /* 0x000fe20003f8e000 */
[----:B------:R-:W-:Y:S02]  /*9190*/  @!P6 FMUL R4, R4, 0.5 ;  /* 0x3f0000000404e820 */ /* 0x000fe40000400000 */
[----:B------:R-:W-:Y:S02]  /*91a0*/  @!P3 FMUL R5, R5, 0.5 ;  /* 0x3f0000000505b820 */ /* 0x000fe40000400000 */
[----:B------:R-:W1:Y:S01]  /*91b0*/  MUFU.EX2 R110, R4 ;  /* 0x00000004006e7308 */ /* 0x000e620000000800 */
[----:B------:R-:W-:Y:S01]  /*91c0*/  @!P2 FMUL R6, R6, 0.5 ;  /* 0x3f0000000606a820 */ /* 0x000fe20000400000 */
[----:B------:R-:W-:Y:S02]  /*91d0*/  @!P1 FMUL R7, R7, 0.5 ;  /* 0x3f00000007079820 */ /* 0x000fe40000400000 */
[----:B------:R-:W-:Y:S02]  /*91e0*/  @!P0 FMUL R8, R8, 0.5 ;  /* 0x3f00000008088820 */ /* 0x000fe40000400000 */
[----:B------:R-:W-:Y:S04]  /*91f0*/  @!P5 FMUL R9, R9, 0.5 ;  /* 0x3f0000000909d820 */ /* 0x000fe80000400000 */
[----:B------:R-:W3:Y:S01]  /*9200*/  MUFU.EX2 R111, R5 ;  /* 0x00000005006f7308 */ /* 0x000ee20000000800 */
[----:B------:R-:W-:Y:S01]  /*9210*/  @!P4 FMUL R10, R10, 0.5 ;  /* 0x3f0000000a0ac820 */ /* 0x000fe20000400000 */
[C---:B--2---:R-:W-:Y:S02]  /*9220*/  FFMA2 R12, R3.reuse.F32, R32.F32x2.HI_LO, R12.F32x2.HI_LO ;  /* 0x00000020030c7249 */ /* 0x044fe4000004000c */
[----:B------:R-:W-:Y:S06]  /*9230*/  IMAD.MOV.U32 R33, RZ, RZ, R83 ;  /* 0x000000ffff217224 */ /* 0x000fec00078e0053 */
[----:B------:R-:W2:Y:S01]  /*9240*/  MUFU.EX2 R20, R6 ;  /* 0x0000000600147308 */ /* 0x000ea20000000800 */
[----:B------:R-:W-:Y:S02]  /*9250*/  FFMA2 R14, R3.F32, R34.F32x2.HI_LO, R14.F32x2.HI_LO ;  /* 0x00000022030e7249 */ /* 0x000fe4000004000e */
[----:B-1----:R-:W-:Y:S01]  /*9260*/  @!P6 FMUL R110, R110, R110 ;  /* 0x0000006e6e6ee220 */ /* 0x002fe20000400000 */
[----:B------:R-:W-:Y:S06]  /*9270*/  FSETP.GEU.AND P6, PT, R11, -126, PT ;  /* 0xc2fc00000b00780b */ /* 0x000fec0003fce000 */
[----:B------:R1:W4:Y:S01]  /*9280*/  MUFU.EX2 R109, R7 ;  /* 0x00000007006d7308 */ /* 0x0003220000000800 */
[----:B---3--:R-:W-:Y:S01]  /*9290*/  @!P3 FMUL R111, R111, R111 ;  /* 0x0000006f6f6fb220 */ /* 0x008fe20000400000 */
[----:B------:R-:W-:Y:S08]  /*92a0*/  FSETP.GEU.AND P3, PT, R12, -126, PT ;  /* 0xc2fc00000c00780b */ /* 0x000ff00003f6e000 */
[----:B------:R-:W3:Y:S01]  /*92b0*/  MUFU.EX2 R18, R8 ;  /* 0x0000000800127308 */ /* 0x000ee20000000800 */
[----:B------:R-:W-:Y:S01]  /*92c0*/  @!P6 FMUL R11, R11, 0.5 ;  /* 0x3f0000000b0be820 */ /* 0x000fe20000400000 */
[----:B--2---:R-:W-:Y:S01]  /*92d0*/  @!P2 FMUL R20, R20, R20 ;  /* 0x000000141414a220 */ /* 0x004fe20000400000 */
[----:B------:R-:W-:Y:S02]  /*92e0*/  FSETP.GEU.AND P2, PT, R13, -126, PT ;  /* 0xc2fc00000d00780b */ /* 0x000fe40003f4e000 */
[----:B------:R-:W-:Y:S05]  /*92f0*/  @!P3 FMUL R12, R12, 0.5 ;  /* 0x3f0000000c0cb820 */ /* 0x000fea0000400000 */
[----:B------:R-:W2:Y:S01]  /*9300*/  MUFU.EX2 R19, R9 ;  /* 0x0000000900137308 */ /* 0x000ea20000000800 */
[----:B-1----:R-:W1:Y:S01]  /*9310*/  LDS.128 R4, [R0+0x240b0] ;  /* 0x0240b00000047984 */ /* 0x002e620000000c00 */
[----:B----4-:R-:W-:Y:S01]  /*9320*/  @!P1 FMUL R109, R109, R109 ;  /* 0x0000006d6d6d9220 */ /* 0x010fe20000400000 */
[----:B------:R-:W-:Y:S07]  /*9330*/  FSETP.GEU.AND P1, PT, R14, -126, PT ;  /* 0xc2fc00000e00780b */ /* 0x000fee0003f2e000 */
[----:B------:R-:W4:Y:S01]  /*9340*/  MUFU.EX2 R16, R10 ;  /* 0x0000000a00107308 */ /* 0x000f220000000800 */
[----:B------:R-:W-:Y:S01]  /*9350*/  @!P2 FMUL R13, R13, 0.5 ;  /* 0x3f0000000d0da820 */ /* 0x000fe20000400000 */
[----:B---3--:R-:W-:Y:S01]  /*9360*/  @!P0 FMUL R18, R18, R18 ;  /* 0x0000001212128220 */ /* 0x008fe20000400000 */
[----:B------:R-:W-:Y:S07]  /*9370*/  FSETP.GEU.AND P0, PT, R15, -126, PT ;  /* 0xc2fc00000f00780b */ /* 0x000fee0003f0e000 */
[----:B------:R3:W5:Y:S01]  /*9380*/  MUFU.EX2 R17, R11 ;  /* 0x0000000b00117308 */ /* 0x0007620000000800 */
[----:B------:R-:W-:Y:S01]  /*9390*/  @!P1 FMUL R14, R14, 0.5 ;  /* 0x3f0000000e0e9820 */ /* 0x000fe20000400000 */
[----:B--2---:R-:W-:Y:S08]  /*93a0*/  @!P5 FMUL R19, R19, R19 ;  /* 0x000000131313d220 */ /* 0x004ff00000400000 */
[----:B------:R-:W2:Y:S01]  /*93b0*/  MUFU.EX2 R98, R12 ;  /* 0x0000000c00627308 */ /* 0x000ea20000000800 */
[----:B------:R-:W-:Y:S01]  /*93c0*/  @!P0 FMUL R15, R15, 0.5 ;  /* 0x3f0000000f0f8820 */ /* 0x000fe20000400000 */
[----:B----4-:R-:W-:Y:S08]  /*93d0*/  @!P4 FMUL R16, R16, R16 ;  /* 0x000000101010c220 */ /* 0x010ff00000400000 */
[----:B------:R-:W4:Y:S01]  /*93e0*/  MUFU.EX2 R99, R13 ;  /* 0x0000000d00637308 */ /* 0x000f220000000800 */
[----:B---3--:R-:W3:Y:S01]  /*93f0*/  LDS.128 R8, [R0+0x24100] ;  /* 0x0241000000087984 */ /* 0x008ee20000000c00 */
[----:B-----5:R-:W-:Y:S08]  /*9400*/  @!P6 FMUL R17, R17, R17 ;  /* 0x000000111111e220 */ /* 0x020ff00000400000 */
[----:B------:R-:W5:Y:S01]  /*9410*/  MUFU.EX2 R96, R14 ;  /* 0x0000000e00607308 */ /* 0x000f620000000800 */
[C---:B-1----:R-:W-:Y:S02]  /*9420*/  FFMA2 R4, R3.reuse.F32, R36.F32x2.HI_LO, R4.F32x2.HI_LO ;  /* 0x0000002403047249 */ /* 0x042fe40000040004 */
[----:B------:R-:W-:Y:S02]  /*9430*/  FFMA2 R6, R3.F32, R38.F32x2.HI_LO, R6.F32x2.HI_LO ;  /* 0x0000002603067249 */ /* 0x000fe40000040006 */
[----:B--2---:R-:W-:Y:S01]  /*9440*/  @!P3 FMUL R98, R98, R98 ;  /* 0x000000626262b220 */ /* 0x004fe20000400000 */
[----:B------:R-:W-:Y:S04]  /*9450*/  FSETP.GEU.AND P5, PT, R4, -126, PT ;  /* 0xc2fc00000400780b */ /* 0x000fe80003fae000 */
[----:B------:R1:W2:Y:S01]  /*9460*/  MUFU.EX2 R97, R15 ;  /* 0x0000000f00617308 */ /* 0x0002a20000000800 */
[----:B------:R-:W-:Y:S01]  /*9470*/  FSETP.GEU.AND P4, PT, R5, -126, PT ;  /* 0xc2fc00000500780b */ /* 0x000fe20003f8e000 */
[----:B----4-:R-:W-:Y:S01]  /*9480*/  @!P2 FMUL R99, R99, R99 ;  /* 0x000000636363a220 */ /* 0x010fe20000400000 */
[----:B------:R-:W-:Y:S02]  /*9490*/  FSETP.GEU.AND P6, PT, R6, -126, PT ;  /* 0xc2fc00000600780b */ /* 0x000fe40003fce000 */
[----:B------:R-:W-:Y:S01]  /*94a0*/  FSETP.GEU.AND P3, PT, R7, -126, PT ;  /* 0xc2fc00000700780b */ /* 0x000fe20003f6e000 */
[----:B-----5:R-:W-:Y:S03]  /*94b0*/  @!P1 FMUL R96, R96, R96 ;  /* 0x0000006060609220 */ /* 0x020fe60000400000 */
[----:B------:R-:W-:Y:S05]  /*94c0*/  @!P5 FMUL R4, R4, 0.5 ;  /* 0x3f0000000404d820 */ /* 0x000fea0000400000 */
[----:B------:R-:W-:Y:S01]  /*94d0*/  @!P4 FMUL R5, R5, 0.5 ;  /* 0x3f0000000505c820 */ /* 0x000fe20000400000 */
[----:B------:R-:W4:Y:S01]  /*94e0*/  MUFU.EX2 R94, R4 ;  /* 0x00000004005e7308 */ /* 0x000f220000000800 */
[----:B------:R-:W-:Y:S01]  /*94f0*/  @!P6 FMUL R6, R6, 0.5 ;  /* 0x3f0000000606e820 */ /* 0x000fe20000400000 */
[----:B-1----:R-:W1:Y:S01]  /*9500*/  LDS.128 R12, [R0+0x24110] ;  /* 0x02411000000c7984 */ /* 0x002e620000000c00 */
[----:B------:R-:W-:Y:S01]  /*9510*/  @!P3 FMUL R7, R7, 0.5 ;  /* 0x3f0000000707b820 */ /* 0x000fe20000400000 */
[----:B--2---:R-:W-:Y:S06]  /*9520*/  @!P0 FMUL R97, R97, R97 ;  /* 0x0000006161618220 */ /* 0x004fec0000400000 */
[----:B------:R-:W2:Y:S01]  /*9530*/  MUFU.EX2 R95, R5 ;  /* 0x00000005005f7308 */ /* 0x000ea20000000800 */
[----:B---3--:R-:W-:Y:S01]  /*9540*/  FFMA2 R8, R3.F32, R40.F32x2.HI_LO, R8.F32x2.HI_LO ;  /* 0x0000002803087249 */ /* 0x008fe20000040008 */
[----:B------:R-:W-:Y:S01]  /*9550*/  F2FP.F16.F32.PACK_AB R40, R111, R110 ;  /* 0x0000006e6f28723e */ /* 0x000fe200000000ff */
[----:B------:R-:W-:Y:S01]  /*9560*/  FFMA2 R10, R3.F32, R42.F32x2.HI_LO, R10.F32x2.HI_LO ;  /* 0x0000002a030a7249 */ /* 0x000fe2000004000a */
[----:B------:R-:W-:Y:S02]  /*9570*/  F2FP.F16.F32.PACK_AB R41, R109, R20 ;  /* 0x000000146d29723e */ /* 0x000fe400000000ff */
[----:B------:R-:W-:Y:S04]  /*9580*/  FSETP.GEU.AND P2, PT, R8, -126, PT ;  /* 0xc2fc00000800780b */ /* 0x000fe80003f4e000 */
[----:B------:R-:W3:Y:S01]  /*9590*/  MUFU.EX2 R92, R6 ;  /* 0x00000006005c7308 */ /* 0x000ee20000000800 */
[----:B------:R-:W-:Y:S01]  /*95a0*/  FSETP.GEU.AND P1, PT, R9, -126, PT ;  /* 0xc2fc00000900780b */ /* 0x000fe20003f2e000 */
[----:B----4-:R-:W-:Y:S01]  /*95b0*/  @!P5 FMUL R94, R94, R94 ;  /* 0x0000005e5e5ed220 */ /* 0x010fe20000400000 */
[----:B------:R-:W-:Y:S02]  /*95c0*/  FSETP.GEU.AND P0, PT, R10, -126, PT ;  /* 0xc2fc00000a00780b */ /* 0x000fe40003f0e000 */
[----:B------:R-:W-:Y:S02]  /*95d0*/  FSETP.GEU.AND P5, PT, R11, -126, PT ;  /* 0xc2fc00000b00780b */ /* 0x000fe40003fae000 */
[----:B------:R-:W-:Y:S03]  /*95e0*/  F2FP.F16.F32.PACK_AB R42, R19, R18 ;  /* 0x00000012132a723e */ /* 0x000fe600000000ff */
[----:B------:R4:W5:Y:S01]  /*95f0*/  MUFU.EX2 R93, R7 ;  /* 0x00000007005d7308 */ /* 0x0009620000000800 */
[----:B--2---:R-:W-:Y:S01]  /*9600*/  @!P4 FMUL R95, R95, R95 ;  /* 0x0000005f5f5fc220 */ /* 0x004fe20000400000 */
[----:B------:R-:W-:Y:S01]  /*9610*/  F2FP.F16.F32.PACK_AB R43, R17, R16 ;  /* 0x00000010112b723e */ /* 0x000fe200000000ff */
[----:B------:R-:W-:Y:S01]  /*9620*/  @!P2 FMUL R8, R8, 0.5 ;  /* 0x3f0000000808a820 */ /* 0x000fe20000400000 */
[----:B------:R-:W-:Y:S06]  /*9630*/  @!P1 FMUL R9, R9, 0.5 ;  /* 0x3f00000009099820 */ /* 0x000fec0000400000 */
[----:B------:R-:W2:Y:S01]  /*9640*/  MUFU.EX2 R90, R8 ;  /* 0x00000008005a7308 */ /* 0x000ea20000000800 */
[----:B------:R-:W-:Y:S01]  /*9650*/  @!P0 FMUL R10, R10, 0.5 ;  /* 0x3f0000000a0a8820 */ /* 0x000fe20000400000 */
[----:B------:R-:W-:Y:S01]  /*9660*/  @!P5 FMUL R11, R11, 0.5 ;  /* 0x3f0000000b0bd820 */ /* 0x000fe20000400000 */
[----:B---3--:R-:W-:Y:S07]  /*9670*/  @!P6 FMUL R92, R92, R92 ;  /* 0x0000005c5c5ce220 */ /* 0x008fee0000400000 */
[----:B------:R-:W3:Y:S01]  /*9680*/  MUFU.EX2 R91, R9 ;  /* 0x00000009005b7308 */ /* 0x000ee20000000800 */
[----:B----4-:R-:W4:Y:S01]  /*9690*/  LDS.128 R4, [R0+0x24120] ;  /* 0x0241200000047984 */ /* 0x010f220000000c00 */
[----:B-1----:R-:W-:Y:S01]  /*96a0*/  FFMA2 R12, R3.F32, R44.F32x2.HI_LO, R12.F32x2.HI_LO ;  /* 0x0000002c030c7249 */ /* 0x002fe2000004000c */
[----:B------:R-:W-:Y:S01]  /*96b0*/  F2FP.F16.F32.PACK_AB R44, R99, R98 ;  /* 0x00000062632c723e */ /* 0x000fe200000000ff */
[----:B------:R-:W-:Y:S01]  /*96c0*/  FFMA2 R14, R3.F32, R46.F32x2.HI_LO, R14.F32x2.HI_LO ;  /* 0x0000002e030e7249 */ /* 0x000fe2000004000e */
[----:B------:R-:W-:Y:S01]  /*96d0*/  F2FP.F16.F32.PACK_AB R45, R97, R96 ;  /* 0x00000060612d723e */ /* 0x000fe200000000ff */
[----:B-----5:R-:W-:Y:S01]  /*96e0*/  @!P3 FMUL R93, R93, R93 ;  /* 0x0000005d5d5db220 */ /* 0x020fe20000400000 */
[----:B------:R-:W-:Y:S03]  /*96f0*/  FSETP.GEU.AND P4, PT, R12, -126, PT ;  /* 0xc2fc00000c00780b */ /* 0x000fe60003f8e000 */
[----:B------:R-:W1:Y:S01]  /*9700*/  MUFU.EX2 R88, R10 ;  /* 0x0000000a00587308 */ /* 0x000e620000000800 */
[----:B------:R-:W-:Y:S01]  /*9710*/  FSETP.GEU.AND P6, PT, R13, -126, PT ;  /* 0xc2fc00000d00780b */ /* 0x000fe20003fce000 */
[----:B--2---:R-:W-:Y:S01]  /*9720*/  @!P2 FMUL R90, R90, R90 ;  /* 0x0000005a5a5aa220 */ /* 0x004fe20000400000 */
[----:B------:R-:W-:Y:S02]  /*9730*/  FSETP.GEU.AND P3, PT, R14, -126, PT ;  /* 0xc2fc00000e00780b */ /* 0x000fe40003f6e000 */
[----:B------:R-:W-:Y:S02]  /*9740*/  FSETP.GEU.AND P2, PT, R15, -126, PT ;  /* 0xc2fc00000f00780b */ /* 0x000fe40003f4e000 */
[----:B------:R-:W-:Y:S03]  /*9750*/  F2FP.F16.F32.PACK_AB R46, R95, R94 ;  /* 0x0000005e5f2e723e */ /* 0x000fe600000000ff */
[----:B------:R2:W5:Y:S01]  /*9760*/  MUFU.EX2 R89, R11 ;  /* 0x0000000b00597308 */ /* 0x0005620000000800 */
[----:B---3--:R-:W-:Y:S01]  /*9770*/  @!P1 FMUL R91, R91, R91 ;  /* 0x0000005b5b5b9220 */ /* 0x008fe20000400000 */
[----:B------:R-:W-:Y:S01]  /*9780*/  F2FP.F16.F32.PACK_AB R47, R93, R92 ;  /* 0x0000005c5d2f723e */ /* 0x000fe200000000ff */
[----:B------:R-:W-:Y:S01]  /*9790*/  @!P4 FMUL R12, R12, 0.5 ;  /* 0x3f0000000c0cc820 */ /* 0x000fe20000400000 */
[----:B------:R-:W-:Y:S02]  /*97a0*/  @!P6 FMUL R13, R13, 0.5 ;  /* 0x3f0000000d0de820 */ /* 0x000fe40000400000 */
[----:B------:R-:W-:Y:S04]  /*97b0*/  F2FP.F16.F32.PACK_AB R32, R91, R90 ;  /* 0x0000005a5b20723e */ /* 0x000fe800000000ff */
[----:B------:R-:W3:Y:S01]  /*97c0*/  MUFU.EX2 R86, R12 ;  /* 0x0000000c00567308 */ /* 0x000ee20000000800 */
[----:B------:R-:W-:Y:S01]  /*97d0*/  @!P3 FMUL R14, R14, 0.5 ;  /* 0x3f0000000e0eb820 */ /* 0x000fe20000400000 */
[----:B------:R-:W-:Y:S01]  /*97e0*/  @!P2 FMUL R15, R15, 0.5 ;  /* 0x3f0000000f0fa820 */ /* 0x000fe20000400000 */
[----:B-1----:R-:W-:Y:S07]  /*97f0*/  @!P0 FMUL R88, R88, R88 ;  /* 0x0000005858588220 */ /* 0x002fee0000400000 */
[----:B------:R-:W1:Y:S01]  /*9800*/  MUFU.EX2 R87, R13 ;  /* 0x0000000d00577308 */ /* 0x000e620000000800 */
[----:B--2---:R-:W2:Y:S01]  /*9810*/  LDS.128 R8, [R0+0x24130] ;  /* 0x0241300000087984 */ /* 0x004ea20000000c00 */
[----:B-----5:R-:W-:Y:S08]  /*9820*/  @!P5 FMUL R89, R89, R89 ;  /* 0x000000595959d220 */ /* 0x020ff00000400000 */
[----:B------:R-:W5:Y:S01]  /*9830*/  MUFU.EX2 R84, R14 ;  /* 0x0000000e00547308 */ /* 0x000f620000000800 */
[----:B----4-:R-:W-:Y:S01]  /*9840*/  FFMA2 R4, R3.F32, R48.F32x2.HI_LO, R4.F32x2.HI_LO ;  /* 0x0000003003047249 */ /* 0x010fe20000040004 */
[----:B------:R-:W-:Y:S01]  /*9850*/  F2FP.F16.F32.PACK_AB R48, R125, R124 ;  /* 0x0000007c7d30723e */ /* 0x000fe200000000ff */
[----:B------:R-:W-:Y:S01]  /*9860*/  FFMA2 R6, R3.F32, R50.F32x2.HI_LO, R6.F32x2.HI_LO ;  /* 0x0000003203067249 */ /* 0x000fe20000040006 */
[----:B------:R-:W-:Y:S01]  /*9870*/  F2FP.F16.F32.PACK_AB R51, R23, R33 ;  /* 0x000000211733723e */ /* 0x000fe200000000ff */
[----:B---3--:R-:W-:Y:S01]  /*9880*/  @!P4 FMUL R86, R86, R86 ;  /* 0x000000565656c220 */ /* 0x008fe20000400000 */
[----:B------:R-:W-:Y:S04]  /*9890*/  FSETP.GEU.AND P1, PT, R4, -126, PT ;  /* 0xc2fc00000400780b */ /* 0x000fe80003f2e000 */
[----:B------:R3:W4:Y:S01]  /*98a0*/  MUFU.EX2 R85, R15 ;  /* 0x0000000f00557308 */ /* 0x0007220000000800 */
[----:B------:R-:W-:Y:S01]  /*98b0*/  FSETP.GEU.AND P0, PT, R5, -126, PT ;  /* 0xc2fc00000500780b */ /* 0x000fe20003f0e000 */
[----:B-1----:R-:W-:Y:S01]  /*98c0*/  @!P6 FMUL R87, R87, R87 ;  /* 0x000000575757e220 */ /* 0x002fe20000400000 */
[----:B------:R-:W-:Y:S02]  /*98d0*/  FSETP.GEU.AND P5, PT, R6, -126, PT ;  /* 0xc2fc00000600780b */ /* 0x000fe40003fae000 */
[----:B------:R-:W-:Y:S02]  /*98e0*/  FSETP.GEU.AND P4, PT, R7, -126, PT ;  /* 0xc2fc00000700780b */ /* 0x000fe40003f8e000 */
[----:B------:R-:W-:Y:S01]  /*98f0*/  F2FP.F16.F32.PACK_AB R49, R123, R122 ;  /* 0x0000007a7b31723e */ /* 0x000fe200000000ff */
[----:B-----5:R-:W-:Y:S01]  /*9900*/  @!P3 FMUL R84, R84, R84 ;  /* 0x000000545454b220 */ /* 0x020fe20000400000 */
[----:B------:R-:W-:Y:S01]  /*9910*/  F2FP.F16.F32.PACK_AB R50, R121, R120 ;  /* 0x000000787932723e */ /* 0x000fe200000000ff */
[----:B------:R-:W-:Y:S01]  /*9920*/  @!P1 FMUL R4, R4, 0.5 ;  /* 0x3f00000004049820 */ /* 0x000fe20000400000 */
[----:B------:R-:W-:Y:S03]  /*9930*/  F2FP.F16.F32.PACK_AB R34, R87, R86 ;  /* 0x000000565722723e */ /* 0x000fe600000000ff */
[----:B------:R-:W-:Y:S01]  /*9940*/  @!P0 FMUL R5, R5, 0.5 ;  /* 0x3f00000005058820 */ /* 0x000fe20000400000 */
[----:B------:R-:W1:Y:S01]  /*9950*/  MUFU.EX2 R24, R4 ;  /* 0x0000000400187308 */ /* 0x000e620000000800 */
[----:B------:R-:W-:Y:S01]  /*9960*/  @!P5 FMUL R6, R6, 0.5 ;  /* 0x3f0000000606d820 */ /* 0x000fe20000400000 */
[----:B---3--:R-:W3:Y:S01]  /*9970*/  LDS.128 R12, [R0+0x24180] ;  /* 0x02418000000c7984 */ /* 0x008ee20000000c00 */
[----:B------:R-:W-:Y:S01]  /*9980*/  @!P4 FMUL R7, R7, 0.5 ;  /* 0x3f0000000707c820 */ /* 0x000fe20000400000 */
[----:B----4-:R-:W-:Y:S06]  /*9990*/  @!P2 FMUL R85, R85, R85 ;  /* 0x000000555555a220 */ /* 0x010fec0000400000 */
[----:B------:R-:W4:Y:S01]  /*99a0*/  MUFU.EX2 R21, R5 ;  /* 0x0000000500157308 */ /* 0x000f220000000800 */
[----:B------:R-:W-:Y:S01]  /*99b0*/  F2FP.F16.F32.PACK_AB R35, R85, R84 ;  /* 0x000000545523723e */ /* 0x000fe200000000ff */
[----:B--2---:R-:W-:Y:S01]  /*99c0*/  FFMA2 R8, R3.F32, R52.F32x2.HI_LO, R8.F32x2.HI_LO ;  /* 0x0000003403087249 */ /* 0x004fe20000040008 */
[----:B------:R-:W-:Y:S01]  /*99d0*/  F2FP.F16.F32.PACK_AB R52, R119, R118 ;  /* 0x000000767734723e */ /* 0x000fe200000000ff */
[----:B------:R-:W-:Y:S01]  /*99e0*/  FFMA2 R10, R3.F32, R54.F32x2.HI_LO, R10.F32x2.HI_LO ;  /* 0x00000036030a7249 */ /* 0x000fe2000004000a */
[----:B------:R-:W-:Y:S02]  /*99f0*/  F2FP.F16.F32.PACK_AB R53, R117, R116 ;  /* 0x000000747535723e */ /* 0x000fe400000000ff */
[----:B------:R-:W-:Y:S03]  /*9a00*/  FSETP.GEU.AND P6, PT, R8, -126, PT ;  /* 0xc2fc00000800780b */ /* 0x000fe60003fce000 */
[----:B------:R-:W2:Y:S01]  /*9a10*/  MUFU.EX2 R26, R6 ;  /* 0x00000006001a7308 */ /* 0x000ea20000000800 */
[----:B------:R-:W-:Y:S01]  /*9a20*/  FSETP.GEU.AND P3, PT, R9, -126, PT ;  /* 0xc2fc00000900780b */ /* 0x000fe20003f6e000 */
[----:B-1----:R-:W-:Y:S01]  /*9a30*/  @!P1 FMUL R24, R24, R24 ;  /* 0x0000001818189220 */ /* 0x002fe20000400000 */
[----:B------:R-:W-:Y:S02]  /*9a40*/  FSETP.GEU.AND P2, PT, R10, -126, PT ;  /* 0xc2fc00000a00780b */ /* 0x000fe40003f4e000 */
[----:B------:R-:W-:Y:S02]  /*9a50*/  FSETP.GEU.AND P1, PT, R11, -126, PT ;  /* 0xc2fc00000b00780b */ /* 0x000fe40003f2e000 */
[----:B------:R-:W-:Y:S03]  /*9a60*/  F2FP.F16.F32.PACK_AB R54, R115, R114 ;  /* 0x000000727336723e */ /* 0x000fe600000000ff */
[----:B------:R1:W5:Y:S01]  /*9a70*/  MUFU.EX2 R25, R7 ;  /* 0x0000000700197308 */ /* 0x0003620000000800 */
[----:B----4-:R-:W-:Y:S01]  /*9a80*/  @!P0 FMUL R21, R21, R21 ;  /* 0x0000001515158220 */ /* 0x010fe20000400000 */
[----:B------:R-:W-:Y:S01]  /*9a90*/  F2FP.F16.F32.PACK_AB R55, R113, R112 ;  /* 0x000000707137723e */ /* 0x000fe200000000ff */
[----:B------:R-:W-:Y:S01]  /*9aa0*/  @!P6 FMUL R8, R8, 0.5 ;  /* 0x3f0000000808e820 */ /* 0x000fe20000400000 */
[----:B------:R-:W-:Y:S02]  /*9ab0*/  @!P3 FMUL R9, R9, 0.5 ;  /* 0x3f0000000909b820 */ /* 0x000fe40000400000 */
[----:B------:R-:W-:Y:S04]  /*9ac0*/  F2FP.F16.F32.PACK_AB R36, R21, R24 ;  /* 0x000000181524723e */ /* 0x000fe800000000ff */
[----:B------:R-:W4:Y:S01]  /*9ad0*/  MUFU.EX2 R28, R8 ;  /* 0x00000008001c7308 */ /* 0x000f220000000800 */
[----:B------:R-:W-:Y:S01]  /*9ae0*/  @!P2 FMUL R10, R10, 0.5 ;  /* 0x3f0000000a0aa820 */ /* 0x000fe20000400000 */
[----:B------:R-:W-:Y:S01]  /*9af0*/  @!P1 FMUL R11, R11, 0.5 ;  /* 0x3f0000000b0b9820 */ /* 0x000fe20000400000 */
[----:B--2---:R-:W-:Y:S07]  /*9b00*/  @!P5 FMUL R26, R26, R26 ;  /* 0x0000001a1a1ad220 */ /* 0x004fee0000400000 */
[----:B------:R-:W2:Y:S01]  /*9b10*/  MUFU.EX2 R27, R9 ;  /* 0x00000009001b7308 */ /* 0x000ea20000000800 */
[----:B-1----:R-:W1:Y:S01]  /*9b20*/  LDS.128 R4, [R0+0x24190] ;  /* 0x0241900000047984 */ /* 0x002e620000000c00 */
[C---:B---3--:R-:W-:Y:S02]  /*9b30*/  FFMA2 R12, R3.reuse.F32, R58.F32x2.HI_LO, R12.F32x2.HI_LO ;  /* 0x0000003a030c7249 */ /* 0x048fe4000004000c */
[----:B------:R-:W-:Y:S02]  /*9b40*/  FFMA2 R14, R3.F32, R60.F32x2.HI_LO, R14.F32x2.HI_LO ;  /* 0x0000003c030e7249 */ /* 0x000fe4000004000e */
[----:B-----5:R-:W-:Y:S01]  /*9b50*/  @!P4 FMUL R25, R25, R25 ;  /* 0x000000191919c220 */ /* 0x020fe20000400000 */
[----:B------:R-:W-:Y:S03]  /*9b60*/  FSETP.GEU.AND P0, PT, R12, -126, PT ;  /* 0xc2fc00000c00780b */ /* 0x000fe60003f0e000 */
[----:B------:R-:W3:Y:S01]  /*9b70*/  MUFU.EX2 R58, R10 ;  /* 0x0000000a003a7308 */ /* 0x000ee20000000800 */
[----:B------:R-:W-:Y:S01]  /*9b80*/  FSETP.GEU.AND P5, PT, R13, -126, PT ;  /* 0xc2fc00000d00780b */ /* 0x000fe20003fae000 */
[----:B----4-:R-:W-:Y:S01]  /*9b90*/  @!P6 FMUL R28, R28, R28 ;  /* 0x0000001c1c1ce220 */ /* 0x010fe20000400000 */
[----:B------:R-:W-:Y:S02]  /*9ba0*/  FSETP.GEU.AND P4, PT, R14, -126, PT ;  /* 0xc2fc00000e00780b */ /* 0x000fe40003f8e000 */
[----:B------:R-:W-:Y:S01]  /*9bb0*/  FSETP.GEU.AND P6, PT, R15, -126, PT ;  /* 0xc2fc00000f00780b */ /* 0x000fe20003fce000 */
[----:B------:R-:W-:Y:S01]  /*9bc0*/  IMAD.MOV.U32 R60, RZ, RZ, R28 ;  /* 0x000000ffff3c7224 */ /* 0x000fe200078e001c */
[----:B------:R-:W-:Y:S03]  /*9bd0*/  F2FP.F16.F32.PACK_AB R37, R25, R26 ;  /* 0x0000001a1925723e */ /* 0x000fe600000000ff */
[----:B------:R4:W5:Y:S01]  /*9be0*/  MUFU.EX2 R59, R11 ;  /* 0x0000000b003b7308 */ /* 0x0009620000000800 */
[----:B--2---:R-:W-:Y:S01]  /*9bf0*/  @!P3 FMUL R27, R27, R27 ;  /* 0x0000001b1b1bb220 */ /* 0x004fe20000400000 */
[----:B------:R-:W-:Y:S03]  /*9c00*/  @!P0 FMUL R12, R12, 0.5 ;  /* 0x3f0000000c0c8820 */ /* 0x000fe60000400000 */
[----:B------:R-:W-:Y:S02]  /*9c10*/  IMAD.MOV.U32 R61, RZ, RZ, R27 ;  /* 0x000000ffff3d7224 */ /* 0x000fe400078e001b */
[----:B------:R-:W-:Y:S01]  /*9c20*/  @!P5 FMUL R13, R13, 0.5 ;  /* 0x3f0000000d0dd820 */ /* 0x000fe20000400000 */
[----:B------:R-:W-:Y:S02]  /*9c30*/  F2FP.F16.F32.PACK_AB R38, R27, R28 ;  /* 0x0000001c1b26723e */ /* 0x000fe400000000ff */
[----:B------:R-:W2:Y:S01]  /*9c40*/  MUFU.EX2 R30, R12 ;  /* 0x0000000c001e7308 */ /* 0x000ea20000000800 */
[----:B------:R-:W-:Y:S01]  /*9c50*/  @!P4 FMUL R14, R14, 0.5 ;  /* 0x3f0000000e0ec820 */ /* 0x000fe20000400000 */
[----:B------:R-:W-:Y:S01]  /*9c60*/  @!P6 FMUL R15, R15, 0.5 ;  /* 0x3f0000000f0fe820 */ /* 0x000fe20000400000 */
[----:B---3--:R-:W-:Y:S07]  /*9c70*/  @!P2 FMUL R58, R58, R58 ;  /* 0x0000003a3a3aa220 */ /* 0x008fee0000400000 */
[----:B------:R-:W3:Y:S01]  /*9c80*/  MUFU.EX2 R29, R13 ;  /* 0x0000000d001d7308 */ /* 0x000ee20000000800 */
[----:B----4-:R-:W4:Y:S01]  /*9c90*/  LDS.128 R8, [R0+0x241a0] ;  /* 0x0241a00000087984 */ /* 0x010f220000000c00 */
[----:B-----5:R-:W-:Y:S05]  /*9ca0*/  @!P1 FMUL R59, R59, R59 ;  /* 0x0000003b3b3b9220 */ /* 0x020fea0000400000 */
[----:B------:R-:W-:Y:S03]  /*9cb0*/  F2FP.F16.F32.PACK_AB R39, R59, R58 ;  /* 0x0000003a3b27723e */ /* 0x000fe600000000ff */
[----:B------:R-:W-:Y:S01]  /*9cc0*/  MUFU.EX2 R22, R14 ;  /* 0x0000000e00167308 */ /* 0x000fe20000000800 */
[C---:B-1----:R-:W-:Y:S02]  /*9cd0*/  FFMA2 R4, R3.reuse.F32, R62.F32x2.HI_LO, R4.F32x2.HI_LO ;  /* 0x0000003e03047249 */ /* 0x042fe40000040004 */
[----:B------:R-:W-:Y:S02]  /*9ce0*/  IMAD.MOV.U32 R63, RZ, RZ, R25 ;  /* 0x000000ffff3f7224 */ /* 0x000fe400078e0019 */
[----:B------:R-:W-:Y:S02]  /*9cf0*/  FFMA2 R6, R3.F32, R64.F32x2.HI_LO, R6.F32x2.HI_LO ;  /* 0x0000004003067249 */ /* 0x000fe40000040006 */
[----:B------:R-:W-:Y:S02]  /*9d00*/  IMAD.MOV.U32 R64, RZ, RZ, R24 ;  /* 0x000000ffff407224 */ /* 0x000fe400078e0018 */
[----:B--2---:R-:W-:Y:S01]  /*9d10*/  @!P0 FMUL R30, R30, R30 ;  /* 0x0000001e1e1e8220 */ /* 0x004fe20000400000 */
[----:B------:R-:W-:Y:S01]  /*9d20*/  FSETP.GEU.AND P3, PT, R4, -126, PT ;  /* 0xc2fc00000400780b */ /* 0x000fe20003f6e000 */
[----:B------:R-:W-:Y:S01]  /*9d30*/  IMAD.MOV.U32 R62, RZ, RZ, R26 ;  /* 0x000000ffff3e7224 */ /* 0x000fe200078e001a */
[----:B------:R1:W2:Y:S01]  /*9d40*/  MUFU.EX2 R31, R15 ;  /* 0x0000000f001f7308 */ /* 0x0002a20000000800 */
[----:B------:R-:W-:Y:S01]  /*9d50*/  FSETP.GEU.AND P1, PT, R6, -126, PT ;  /* 0xc2fc00000600780b */ /* 0x000fe20003f2e000 */
[----:B---3--:R-:W-:Y:S01]  /*9d60*/  @!P5 FMUL R29, R29, R29 ;  /* 0x0000001d1d1dd220 */ /* 0x008fe20000400000 */
[----:B------:R-:W-:Y:S01]  /*9d70*/  FSETP.GEU.AND P2, PT, R5, -126, PT ;  /* 0xc2fc00000500780b */ /* 0x000fe20003f4e000 */
[----:B------:R-:W-:Y:S01]  /*9d80*/  IMAD.MOV.U32 R65, RZ, RZ, R21 ;  /* 0x000000ffff417224 */ /* 0x000fe200078e0015 */
[----:B------:R-:W-:Y:S02]  /*9d90*/  FSETP.GEU.AND P0, PT, R7, -126, PT ;  /* 0xc2fc00000700780b */ /* 0x000fe40003f0e000 */
[----:B------:R-:W-:Y:S04]  /*9da0*/  F2FP.F16.F32.PACK_AB R24, R29, R30 ;  /* 0x0000001e1d18723e */ /* 0x000fe800000000ff */
[----:B------:R-:W-:Y:S03]  /*9db0*/  @!P3 FMUL R4, R4, 0.5 ;  /* 0x3f0000000404b820 */ /* 0x000fe60000400000 */
[----:B------:R-:W-:Y:S02]  /*9dc0*/  @!P1 FMUL R6, R6, 0.5 ;  /* 0x3f00000006069820 */ /* 0x000fe40000400000 */
[----:B------:R-:W-:Y:S01]  /*9dd0*/  @!P2 FMUL R5, R5, 0.5 ;  /* 0x3f0000000505a820 */ /* 0x000fe20000400000 */
[----:B------:R-:W3:Y:S01]  /*9de0*/  MUFU.EX2 R4, R4 ;  /* 0x0000000400047308 */ /* 0x000ee20000000800 */
[----:B-1----:R1:W5:Y:S01]  /*9df0*/  LDS.128 R12, [R0+0x241b0] ;  /* 0x0241b000000c7984 */ /* 0x0023620000000c00 */
[----:B------:R-:W-:Y:S01]  /*9e00*/  NOP ;  /* 0x0000000000007918 */ /* 0x000fe20000000000 */
[----:B--2---:R-:W-:Y:S01]  /*9e10*/  @!P6 FMUL R31, R31, R31 ;  /* 0x0000001f1f1fe220 */ /* 0x004fe20000400000 */
[----:B------:R-:W-:Y:S06]  /*9e20*/  @!P0 FMUL R7, R7, 0.5 ;  /* 0x3f00000007078820 */ /* 0x000fec0000400000 */
[----:B------:R2:W1:Y:S01]  /*9e30*/  MUFU.EX2 R82, R6 ;  /* 0x0000000600527308 */ /* 0x0004620000000800 */
[C---:B----4-:R-:W-:Y:S01]  /*9e40*/  FFMA2 R8, R3.reuse.F32, R66.F32x2.HI_LO, R8.F32x2.HI_LO ;  /* 0x0000004203087249 */ /* 0x050fe20000040008 */
[----:B------:R-:W-:Y:S01]  /*9e50*/  BAR.SYNC.DEFER_BLOCKING 0x3, 0x100 ;  /* 0x00c4000000007b1d */ /* 0x000fe20000010000 */
[----:B------:R-:W-:Y:S02]  /*9e60*/  FFMA2 R10, R3.F32, R68.F32x2.HI_LO, R10.F32x2.HI_LO ;  /* 0x00000044030a7249 */ /* 0x000fe4000004000a */
[----:B------:R-:W-:Y:S01]  /*9e70*/  IMAD.MOV.U32 R66, RZ, RZ, R30 ;  /* 0x000000ffff427224 */ /* 0x000fe200078e001e */
[----:B------:R-:W-:Y:S01]  /*9e80*/  FSETP.GEU.AND P5, PT, R8, -126, PT ;  /* 0xc2fc00000800780b */ /* 0x000fe20003fae000 */
[----:B------:R-:W-:Y:S03]  /*9e90*/  IMAD.MOV.U32 R67, RZ, RZ, R29 ;  /* 0x000000ffff437224 */ /* 0x000fe600078e001d */
[----:B------:R-:W4:Y:S01]  /*9ea0*/  MUFU.EX2 R5, R5 ;  /* 0x0000000500057308 */ /* 0x000f220000000800 */
[----:B---3--:R-:W-:Y:S01]  /*9eb0*/  @!P3 FMUL R4, R4, R4 ;  /* 0x000000040404b220 */ /* 0x008fe20000400000 */
[----:B------:R-:W-:Y:S01]  /*9ec0*/  FSETP.GEU.AND P6, PT, R10, -126, PT ;  /* 0xc2fc00000a00780b */ /* 0x000fe20003fce000 */
[----:B------:R-:W-:Y:S01]  /*9ed0*/  IMAD.MOV.U32 R69, RZ, RZ, R31 ;  /* 0x000000ffff457224 */ /* 0x000fe200078e001f */
[----:B------:R-:W-:Y:S06]  /*9ee0*/  FSETP.GEU.AND P3, PT, R11, -126, PT ;  /* 0xc2fc00000b00780b */ /* 0x000fec0003f6e000 */
[----:B------:R-:W3:Y:S01]  /*9ef0*/  MUFU.EX2 R83, R7 ;  /* 0x0000000700537308 */ /* 0x000ee20000000800 */
[----:B--2---:R-:W-:Y:S02]  /*9f00*/  IMAD.MOV.U32 R6, RZ, RZ, R22 ;  /* 0x000000ffff067224 */ /* 0x004fe400078e0016 */
[----:B-1----:R-:W-:Y:S01]  /*9f10*/  @!P1 FMUL R82, R82, R82 ;  /* 0x0000005252529220 */ /* 0x002fe20000400000 */
[----:B------:R-:W-:Y:S01]  /*9f20*/  @!P5 FMUL R8, R8, 0.5 ;  /* 0x3f0000000808d820 */ /* 0x000fe20000400000 */
[----:B------:R-:W-:Y:S01]  /*9f30*/  SHF.R.U32.HI R0, RZ, 0x4, R2 ;  /* 0x00000004ff007819 */ /* 0x000fe20000011602 */
[----:B------:R-:W-:Y:S01]  /*9f40*/  @!P4 FMUL R6, R6, R6 ;  /* 0x000000060606c220 */ /* 0x000fe20000400000 */
[----:B------:R-:W-:Y:S01]  /*9f50*/  FSETP.GEU.AND P4, PT, R9, -126, PT ;  /* 0xc2fc00000900780b */ /* 0x000fe20003f8e000 */
[----:B------:R-:W-:Y:S02]  /*9f60*/  @!P6 FMUL R10, R10, 0.5 ;  /* 0x3f0000000a0ae820 */ /* 0x000fe40000400000 */
[----:B------:R-:W1:Y:S01]  /*9f70*/  MUFU.EX2 R80, R8 ;  /* 0x0000000800507308 */ /* 0x000e620000000800 */
[----:B----4-:R-:W-:Y:S01]  /*9f80*/  @!P2 FMUL R5, R5, R5 ;  /* 0x000000050505a220 */ /* 0x010fe20000400000 */
[----:B------:R-:W-:Y:S01]  /*9f90*/  LOP3.LUT R0, R0, 0x8, RZ, 0xc0, !PT ;  /* 0x0000000800007812 */ /* 0x000fe200078ec0ff */
[----:B------:R-:W-:Y:S01]  /*9fa0*/  @!P3 FMUL R11, R11, 0.5 ;  /* 0x3f0000000b0bb820 */ /* 0x000fe20000400000 */
[----:B------:R-:W-:Y:S01]  /*9fb0*/  F2FP.F16.F32.PACK_AB R25, R31, R6 ;  /* 0x000000061f19723e */ /* 0x000fe200000000ff */
[----:B------:R-:W-:Y:S01]  /*9fc0*/  IMAD.MOV.U32 R68, RZ, RZ, R6 ;  /* 0x000000ffff447224 */ /* 0x000fe200078e0006 */
[----:B------:R-:W-:Y:S01]  /*9fd0*/  F2FP.F16.F32.PACK_AB R26, R5, R4 ;  /* 0x00000004051a723e */ /* 0x000fe200000000ff */
[----:B------:R-:W-:Y:S03]  /*9fe0*/  IMAD.IADD R22, R76, 0x1, -R0 ;  /* 0x000000014c167824 */ /* 0x000fe600078e0a00 */
[----:B------:R-:W2:Y:S01]  /*9ff0*/  MUFU.EX2 R78, R10 ;  /* 0x0000000a004e7308 */ /* 0x000ea20000000800 */
[----:B-----5:R-:W-:Y:S02]  /*a000*/  FFMA2 R12, R3.F32, R70.F32x2.HI_LO, R12.F32x2.HI_LO ;  /* 0x00000046030c7249 */ /* 0x020fe4000004000c */
[----:B------:R-:W-:Y:S02]  /*a010*/  IMAD.MOV.U32 R70, RZ, RZ, R4 ;  /* 0x000000ffff467224 */ /* 0x000fe400078e0004 */
[----:B------:R-:W-:Y:S01]  /*a020*/  @!P4 FMUL R9, R9, 0.5 ;  /* 0x3f0000000909c820 */ /* 0x000fe20000400000 */
[----:B------:R-:W-:Y:S01]  /*a030*/  FFMA2 R14, R3.F32, R72.F32x2.HI_LO, R14.F32x2.HI_LO ;  /* 0x00000048030e7249 */ /* 0x000fe2000004000e */
[----:B------:R-:W-:Y:S01]  /*a040*/  SHF.R.U32.HI R0, RZ, 0x15, R22 ;  /* 0x00000015ff007819 */ /* 0x000fe20000011616 */
[----:B---3--:R-:W-:Y:S01]  /*a050*/  @!P0 FMUL R83, R83, R83 ;  /* 0x0000005353538220 */ /* 0x008fe20000400000 */
[----:B------:R-:W-:Y:S01]  /*a060*/  FSETP.GEU.AND P2, PT, R12, -126, PT ;  /* 0xc2fc00000c00780b */ /* 0x000fe20003f4e000 */
[----:B------:R-:W3:Y:S01]  /*a070*/  MUFU.EX2 R81, R9 ;  /* 0x0000000900517308 */ /* 0x000ee20000000800 */
[----:B-1----:R-:W-:Y:S01]  /*a080*/  @!P5 FMUL R80, R80, R80 ;  /* 0x000000505050d220 */ /* 0x002fe20000400000 */
[----:B------:R-:W-:Y:S01]  /*a090*/  FSETP.GEU.AND P1, PT, R13, -126, PT ;  /* 0xc2fc00000d00780b */ /* 0x000fe20003f2e000 */
[----:B------:R-:W-:Y:S01]  /*a0a0*/  IMAD.MOV.U32 R22, RZ, RZ, R33 ;  /* 0x000000ffff167224 */ /* 0x000fe200078e0021 */
[----:B------:R-:W-:Y:S01]  /*a0b0*/  FSETP.GEU.AND P5, PT, R14, -126, PT ;  /* 0xc2fc00000e00780b */ /* 0x000fe20003fae000 */
[----:B------:R-:W-:Y:S01]  /*a0c0*/  IMAD.MOV.U32 R71, RZ, RZ, R5 ;  /* 0x000000ffff477224 */ /* 0x000fe200078e0005 */
[----:B------:R-:W-:Y:S01]  /*a0d0*/  ISETP.NE.AND P0, PT, R108, R0, PT ;  /* 0x000000006c00720c */ /* 0x000fe20003f05270 */
[----:B------:R-:W-:Y:S03]  /*a0e0*/  IMAD.MOV.U32 R108, RZ, RZ, R20 ;  /* 0x000000ffff6c7224 */ /* 0x000fe600078e0014 */
[----:B------:R-:W1:Y:S01]  /*a0f0*/  MUFU.EX2 R79, R11 ;  /* 0x0000000b004f7308 */ /* 0x000e620000000800 */
[----:B--2---:R-:W-:Y:S01]  /*a100*/  @!P6 FMUL R78, R78, R78 ;  /* 0x0000004e4e4ee220 */ /* 0x004fe20000400000 */
[----:B------:R-:W-:Y:S01]  /*a110*/  F2FP.F16.F32.PACK_AB R33, R89, R88 ;  /* 0x000000585921723e */ /* 0x000fe200000000ff */
[----:B------:R-:W-:Y:S01]  /*a120*/  @!P2 FMUL R12, R12, 0.5 ;  /* 0x3f0000000c0ca820 */ /* 0x000fe20000400000 */
[----:B------:R-:W-:Y:S01]  /*a130*/  F2FP.F16.F32.PACK_AB R27, R83, R82 ;  /* 0x00000052531b723e */ /* 0x000fe200000000ff */
[----:B------:R-:W-:Y:S05]  /*a140*/  @!P1 FMUL R13, R13, 0.5 ;  /* 0x3f0000000d0d9820 */ /* 0x000fea0000400000 */
[----:B------:R-:W2:Y:S01]  /*a150*/  MUFU.EX2 R76, R12 ;  /* 0x0000000c004c7308 */ /* 0x000ea20000000800 */
[----:B---3--:R-:W-:Y:S01]  /*a160*/  @!P4 FMUL R81, R81, R81 ;  /* 0x000000515151c220 */ /* 0x008fe20000400000 */
[----:B------:R-:W-:Y:S01]  /*a170*/  FSETP.GEU.AND P4, PT, R15, -126, PT ;  /* 0xc2fc00000f00780b */ /* 0x000fe20003f8e000 */
[----:B------:R-:W-:Y:S03]  /*a180*/  @!P5 FMUL R14, R14, 0.5 ;  /* 0x3f0000000e0ed820 */ /* 0x000fe60000400000 */
[----:B------:R-:W-:Y:S04]  /*a190*/  F2FP.F16.F32.PACK_AB R28, R81, R80 ;  /* 0x00000050511c723e */ /* 0x000fe800000000ff */
[----:B------:R-:W3:Y:S01]  /*a1a0*/  MUFU.EX2 R77, R13 ;  /* 0x0000000d004d7308 */ /* 0x000ee20000000800 */
[----:B-1----:R-:W-:Y:S05]  /*a1b0*/  @!P3 FMUL R79, R79, R79 ;  /* 0x0000004f4f4fb220 */ /* 0x002fea0000400000 */
[----:B------:R-:W-:Y:S01]  /*a1c0*/  F2FP.F16.F32.PACK_AB R29, R79, R78 ;  /* 0x0000004e4f1d723e */ /* 0x000fe200000000ff */
[----:B------:R-:W-:Y:S03]  /*a1d0*/  @!P4 FMUL R15, R15, 0.5 ;  /* 0x3f0000000f0fc820 */ /* 0x000fe60000400000 */
[----:B------:R-:W1:Y:S01]  /*a1e0*/  MUFU.EX2 R72, R14 ;  /* 0x0000000e00487308 */ /* 0x000e620000000800 */
[----:B--2---:R-:W-:Y:S09]  /*a1f0*/  @!P2 FMUL R76, R76, R76 ;  /* 0x0000004c4c4ca220 */ /* 0x004ff20000400000 */
[----:B------:R-:W2:Y:S01]  /*a200*/  MUFU.EX2 R73, R15 ;  /* 0x0000000f00497308 */ /* 0x000ea20000000800 */
[----:B---3--:R-:W-:Y:S05]  /*a210*/  @!P1 FMUL R77, R77, R77 ;  /* 0x0000004d4d4d9220 */ /* 0x008fea0000400000 */
[----:B------:R-:W-:Y:S01]  /*a220*/  F2FP.F16.F32.PACK_AB R30, R77, R76 ;  /* 0x0000004c4d1e723e */ /* 0x000fe200000000ff */
[----:B-1----:R-:W-:Y:S01]  /*a230*/  @!P5 FMUL R72, R72, R72 ;  /* 0x000000484848d220 */ /* 0x002fe20000400000 */
[----:B--2---:R-:W-:Y:S05]  /*a240*/  @!P4 FMUL R73, R73, R73 ;  /* 0x000000494949c220 */ /* 0x004fea0000400000 */
[----:B------:R-:W-:Y:S01]  /*a250*/  F2FP.F16.F32.PACK_AB R31, R73, R72 ;  /* 0x00000048491f723e */ /* 0x000fe200000000ff */
[----:B------:R-:W-:Y:S06]  /*a260*/  @!P0 BRA `(.L_x_175) ;  /* 0x0000000000408947 */ /* 0x000fec0003800000 */
[----:B------:R-:W1:Y:S01]  /*a270*/  LDCU.64 UR8, c[0x4][0x80] ;  /* 0x01001000ff0877ac */ /* 0x000e620008000a00 */
[----:B------:R-:W-:Y:S01]  /*a280*/  MOV R15, 0x0 ;  /* 0x00000000000f7802 */ /* 0x000fe20000000f00 */
[----:B------:R-:W-:Y:S02]  /*a290*/  HFMA2 R12, -RZ, RZ, 0, 5.9604644775390625e-08 ;  /* 0x00000001ff0c7431 */ /* 0x000fe400000001ff */
[----:B------:R-:W-:Y:S02]  /*a2a0*/  IMAD.MOV.U32 R8, RZ, RZ, 0x1be ;  /* 0x000001beff087424 */ /* 0x000fe400078e00ff */
[----:B------:R-:W-:Y:S01]  /*a2b0*/  IMAD.MOV.U32 R13, RZ, RZ, RZ ;  /* 0x000000ffff0d7224 */ /* 0x000fe200078e00ff */
[----:B------:R-:W2:Y:S01]  /*a2c0*/  LDCU.64 UR6, c[0x4][0x88] ;  /* 0x01001100ff0677ac */ /* 0x000ea20008000a00 */
[----:B------:R-:W3:Y:S01]  /*a2d0*/  LDC.64 R14, c[0x4][R15] ;  /* 0x010000000f0e7b82 */ /* 0x000ee20000000a00 */
[----:B------:R-:W4:Y:S01]  /*a2e0*/  LDCU.64 UR4, c[0x4][0x10] ;  /* 0x01000200ff0477ac */ /* 0x000f220008000a00 */
[----:B-1----:R-:W-:Y:S01]  /*a2f0*/  MOV R5, UR9 ;  /* 0x0000000900057c02 */ /* 0x002fe20008000f00 */
[----:B------:R-:W-:Y:S01]  /*a300*/  IMAD.U32 R4, RZ, RZ, UR8 ;  /* 0x00000008ff047e24 */ /* 0x000fe2000f8e00ff */
[----:B--2---:R-:W-:Y:S01]  /*a310*/  MOV R7, UR7 ;  /* 0x0000000700077c02 */ /* 0x004fe20008000f00 */
[----:B------:R-:W-:Y:S01]  /*a320*/  IMAD.U32 R6, RZ, RZ, UR6 ;  /* 0x00000006ff067e24 */ /* 0x000fe2000f8e00ff */
[----:B----4-:R-:W-:Y:S01]  /*a330*/  MOV R11, UR5 ;  /* 0x00000005000b7c02 */ /* 0x010fe20008000f00 */
[----:B------:R-:W-:Y:S02]  /*a340*/  IMAD.U32 R10, RZ, RZ, UR4 ;  /* 0x00000004ff0a7e24 */ /* 0x000fe4000f8e00ff */
[----:B------:R-:W-:Y:S07]  /*a350*/  LEPC R20, `(.L_x_175) ;  /* 0x000000001014794e */ /* 0x000fee0000000000 */
[----:B---3--:R-:W-:Y:S05]  /*a360*/  CALL.ABS.NOINC R14 ;  /* 0x000000000e007343 */ /* 0x008fea0003c00000 */
.L_x_175:
[--C-:B------:R-:W-:Y:S01]  /*a370*/  SHF.R.U32.HI R20, RZ, 0x3, R2.reuse ;  /* 0x00000003ff147819 */ /* 0x100fe20000011602 */
[----:B------:R-:W-:Y:S05]  /*a380*/  WARPSYNC.ALL ;  /* 0x0000000000007948 */ /* 0x000fea0003800000 */
[----:B------:R-:W-:Y:S02]  /*a390*/  SHF.R.U32.HI R21, RZ, 0x4, R2 ;  /* 0x00000004ff157819 */ /* 0x000fe40000011602 */
[----:B------:R-:W-:Y:S02]  /*a3a0*/  LOP3.LUT R20, R75, 0x600010, R20, 0xc8, !PT ;  /* 0x006000104b147812 */ /* 0x000fe400078ec814 */
[----:B------:R-:W-:Y:S02]  /*a3b0*/  LOP3.LUT R21, R21, 0x8, RZ, 0xc0, !PT ;  /* 0x0000000815157812 */ /* 0x000fe400078ec0ff */
[----:B------:R-:W-:Y:S05]  /*a3c0*/  LOP3.LUT R20, R20, 0x100, RZ, 0xfc, !PT ;  /* 0x0000010014147812 */ /* 0x000fea00078efcff */
[----:B------:R-:W-:Y:S05]  /*a3d0*/  IMAD.IADD R20, R20, 0x1, -R21 ;  /* 0x0000000114147824 */ /* 0x000fea00078e0a15 */
[----:B------:R-:W-:Y:S11]  /*a3e0*/  R2UR UR4, R20 ;  /* 0x00000000140472ca */ /* 0x000ff600000e0000 */
[----:B------:R-:W-:Y:S02]  /*a3f0*/  @!UPT UIADD3 URZ, UPT, UPT, URZ, URZ, URZ ;  /* 0x000000fffffff290 */ /* 0x000fe4000fffe0ff */
[----:B------:R1:W-:Y:S02]  /*a400*/  STTM.x8 tmem[UR4], R48 ;  /* 0x00000030000079ed */ /* 0x0003e400081c0004 */
[----:B-1----:R-:W-:Y:S01]  /*a410*/  SHF.R.U32.HI R48, RZ, 0x5, R2 ;  /* 0x00000005ff307819 */ /* 0x002fe20000011602 */
[----:B------:R-:W-:Y:S03]  /*a420*/  IMAD.MOV.U32 R55, RZ, RZ, R20 ;  /* 0x000000ffff377224 */ /* 0x000fe600078e0014 */
[----:B------:R-:W-:Y:S01]  /*a430*/  LOP3.LUT R48, R48, 0x3, RZ, 0xc0, !PT ;  /* 0x0000000330307812 */ /* 0x000fe200078ec0ff */
[----:B------:R-:W-:Y:S05]  /*a440*/  VIADD R0, R55, 0x10 ;  /* 0x0000001037007836 */ /* 0x000fea0000000000 */
[----:B------:R-:W-:Y:S04]  /*a450*/  SHF.R.U32.HI R0, RZ, 0x15, R0 ;  /* 0x00000015ff007819 */ /* 0x000fe80000011600 */
[----:B------:R-:W-:Y:S11]  /*a460*/  ISETP.NE.AND P0, PT, R48, R0, PT ;  /* 0x000000003000720c */ /* 0x000ff60003f05270 */
[----:B------:R-:W-:Y:S02]  /*a470*/  @!UPT UIADD3 URZ, UPT, UPT, URZ, URZ, URZ ;  /* 0x000000fffffff290 */ /* 0x000fe4000fffe0ff */
[----:B------:R-:W-:Y:S05]  /*a480*/  @!P0 BRA `(.L_x_176) ;  /* 0x0000000000408947 */ /* 0x000fea0003800000 */
        /* <DEDUP_REMOVED lines=16> */
.L_x_176:
[----:B------:R-:W-:Y:S05]  /*a590*/  WARPSYNC.ALL ;  /* 0x0000000000007948 */ /* 0x000fea0003800000 */
[C---:B------:R-:W-:Y:S01]  /*a5a0*/  R2UR UR4, R55.reuse ;  /* 0x00000000370472ca */ /* 0x040fe200000e0000 */
[----:B------:R-:W-:Y:S05]  /*a5b0*/  VIADD R0, R55, 0x20 ;  /* 0x0000002037007836 */ /* 0x000fea0000000000 */
[----:B------:R-:W-:Y:S04]  /*a5c0*/  SHF.R.U32.HI R0, RZ, 0x15, R0 ;  /* 0x00000015ff007819 */ /* 0x000fe80000011600 */
[----:B------:R-:W-:Y:S03]  /*a5d0*/  ISETP.NE.AND P0, PT, R48, R0, PT ;  /* 0x000000003000720c */ /* 0x000fe60003f05270 */
[----:B------:R1:W-:Y:S10]  /*a5e0*/  STTM.x8 tmem[UR4+0x10], R40 ;  /* 0x00001028000079ed */ /* 0x0003f400081c0004 */
[----:B------:R-:W-:Y:S05]  /*a5f0*/  @!P0 BRA `(.L_x_177) ;  /* 0x0000000000408947 */ /* 0x000fea0003800000 */
[----:B------:R-:W2:Y:S01]  /*a600*/  LDCU.64 UR8, c[0x4][0x80] ;  /* 0x01001000ff0877ac */ /* 0x000ea20008000a00 */
[----:B------:R-:W-:Y:S01]  /*a610*/  MOV R15, 0x0 ;  /* 0x00000000000f7802 */ /* 0x000fe20000000f00 */
[----:B------:R-:W-:Y:S02]  /*a620*/  HFMA2 R12, -RZ, RZ, 0, 5.9604644775390625e-08 ;  /* 0x00000001ff0c7431 */ /* 0x000fe400000001ff */
[----:B------:R-:W-:Y:S02]  /*a630*/  IMAD.MOV.U32 R8, RZ, RZ, 0x1be ;  /* 0x000001beff087424 */ /* 0x000fe400078e00ff */
[----:B------:R-:W-:Y:S01]  /*a640*/  IMAD.MOV.U32 R13, RZ, RZ, RZ ;  /* 0x000000ffff0d7224 */ /* 0x000fe200078e00ff */
[----:B------:R-:W3:Y:S01]  /*a650*/  LDCU.64 UR6, c[0x4][0x88] ;  /* 0x01001100ff0677ac */ /* 0x000ee20008000a00 */
[----:B------:R-:W4:Y:S01]  /*a660*/  LDC.64 R14, c[0x4][R15] ;  /* 0x010000000f0e7b82 */ /* 0x000f220000000a00 */
[----:B------:R-:W5:Y:S01]  /*a670*/  LDCU.64 UR4, c[0x4][0x10] ;  /* 0x01000200ff0477ac */ /* 0x000f620008000a00 */
[----:B--2---:R-:W-:Y:S01]  /*a680*/  MOV R5, UR9 ;  /* 0x0000000900057c02 */ /* 0x004fe20008000f00 */
[----:B------:R-:W-:Y:S01]  /*a690*/  IMAD.U32 R4, RZ, RZ, UR8 ;  /* 0x00000008ff047e24 */ /* 0x000fe2000f8e00ff */
[----:B---3--:R-:W-:Y:S01]  /*a6a0*/  MOV R7, UR7 ;  /* 0x0000000700077c02 */ /* 0x008fe20008000f00 */
[----:B------:R-:W-:Y:S01]  /*a6b0*/  IMAD.U32 R6, RZ, RZ, UR6 ;  /* 0x00000006ff067e24 */ /* 0x000fe2000f8e00ff */
[----:B-----5:R-:W-:Y:S01]  /*a6c0*/  MOV R11, UR5 ;  /* 0x00000005000b7c02 */ /* 0x020fe20008000f00 */
[----:B------:R-:W-:Y:S02]  /*a6d0*/  IMAD.U32 R10, RZ, RZ, UR4 ;  /* 0x00000004ff0a7e24 */ /* 0x000fe4000f8e00ff */
[----:B------:R-:W-:Y:S07]  /*a6e0*/  LEPC R20, `(.L_x_177) ;  /* 0x000000001014794e */ /* 0x000fee0000000000 */
[----:B-1--4-:R-:W-:Y:S05]  /*a6f0*/  CALL.ABS.NOINC R14 ;  /* 0x000000000e007343 */ /* 0x012fea0003c00000 */
.L_x_177:
[----:B------:R-:W-:Y:S05]  /*a700*/  WARPSYNC.ALL ;  /* 0x0000000000007948 */ /* 0x000fea0003800000 */
[C---:B------:R-:W-:Y:S01]  /*a710*/  R2UR UR4, R55.reuse ;  /* 0x00000000370472ca */ /* 0x040fe200000e0000 */
[----:B------:R-:W-:Y:S05]  /*a720*/  VIADD R0, R55, 0x30 ;  /* 0x0000003037007836 */ /* 0x000fea0000000000 */
[----:B------:R-:W-:Y:S04]  /*a730*/  SHF.R.U32.HI R0, RZ, 0x15, R0 ;  /* 0x00000015ff007819 */ /* 0x000fe80000011600 */
[----:B------:R-:W-:Y:S03]  /*a740*/  ISETP.NE.AND P0, PT, R48, R0, PT ;  /* 0x000000003000720c */ /* 0x000fe60003f05270 */
[----:B------:R2:W-:Y:S10]  /*a750*/  STTM.x8 tmem[UR4+0x20], R32 ;  /* 0x00002020000079ed */ /* 0x0005f400081c0004 */
[----:B------:R-:W-:Y:S05]  /*a760*/  @!P0 BRA `(.L_x_178) ;  /* 0x0000000000408947 */ /* 0x000fea0003800000 */
[----:B------:R-:W3:Y:S01]  /*a770*/  LDCU.64 UR8, c[0x4][0x80] ;  /* 0x01001000ff0877ac */ /* 0x000ee20008000a00 */
[----:B------:R-:W-:Y:S01]  /*a780*/  MOV R15, 0x0 ;  /* 0x00000000000f7802 */ /* 0x000fe20000000f00 */
[----:B------:R-:W-:Y:S02]  /*a790*/  HFMA2 R12, -RZ, RZ, 0, 5.9604644775390625e-08 ;  /* 0x00000001ff0c7431 */ /* 0x000fe400000001ff */
[----:B------:R-:W-:Y:S02]  /*a7a0*/  IMAD.MOV.U32 R8, RZ, RZ, 0x1be ;  /* 0x000001beff087424 */ /* 0x000fe400078e00ff */
[----:B------:R-:W-:Y:S01]  /*a7b0*/  IMAD.MOV.U32 R13, RZ, RZ, RZ ;  /* 0x000000ffff0d7224 */ /* 0x000fe200078e00ff */
[----:B------:R-:W4:Y:S01]  /*a7c0*/  LDCU.64 UR6, c[0x4][0x88] ;  /* 0x01001100ff0677ac */ /* 0x000f220008000a00 */
[----:B------:R-:W1:Y:S01]  /*a7d0*/  LDC.64 R14, c[0x4][R15] ;  /* 0x010000000f0e7b82 */ /* 0x000e620000000a00 */
[----:B------:R-:W5:Y:S01]  /*a7e0*/  LDCU.64 UR4, c[0x4][0x10] ;  /* 0x01000200ff0477ac */ /* 0x000f620008000a00 */
[----:B---3--:R-:W-:Y:S01]  /*a7f0*/  MOV R5, UR9 ;  /* 0x0000000900057c02 */ /* 0x008fe20008000f00 */
[----:B------:R-:W-:Y:S01]  /*a800*/  IMAD.U32 R4, RZ, RZ, UR8 ;  /* 0x00000008ff047e24 */ /* 0x000fe2000f8e00ff */
[----:B----4-:R-:W-:Y:S01]  /*a810*/  MOV R7, UR7 ;  /* 0x0000000700077c02 */ /* 0x010fe20008000f00 */
[----:B------:R-:W-:Y:S01]  /*a820*/  IMAD.U32 R6, RZ, RZ, UR6 ;  /* 0x00000006ff067e24 */ /* 0x000fe2000f8e00ff */
[----:B-----5:R-:W-:Y:S01]  /*a830*/  MOV R11, UR5 ;  /* 0x00000005000b7c02 */ /* 0x020fe20008000f00 */
[----:B------:R-:W-:Y:S02]  /*a840*/  IMAD.U32 R10, RZ, RZ, UR4 ;  /* 0x00000004ff0a7e24 */ /* 0x000fe4000f8e00ff */
[----:B------:R-:W-:Y:S07]  /*a850*/  LEPC R20, `(.L_x_178) ;  /* 0x000000001014794e */ /* 0x000fee0000000000 */
[----:B-12---:R-:W-:Y:S05]  /*a860*/  CALL.ABS.NOINC R14 ;  /* 0x000000000e007343 */ /* 0x006fea0003c00000 */
.L_x_178:
[----:B------:R-:W-:Y:S05]  /*a870*/  WARPSYNC.ALL ;  /* 0x0000000000007948 */ /* 0x000fea0003800000 */
[----:B------:R-:W-:Y:S11]  /*a880*/  R2UR UR4, R55 ;  /* 0x00000000370472ca */ /* 0x000ff600000e0000 */
[----:B------:R-:W-:Y:S02]  /*a890*/  @!UPT UIADD3 URZ, UPT, UPT, URZ, URZ, URZ ;  /* 0x000000fffffff290 */ /* 0x000fe4000fffe0ff */
[----:B------:R3:W-:Y:S01]  /*a8a0*/  STTM.x8 tmem[UR4+0x30], R24 ;  /* 0x00003018000079ed */ /* 0x0007e200081c0004 */
[----:B------:R-:W-:Y:S05]  /*a8b0*/  BRA `(.L_x_179) ;  /* 0x0000001c00547947 */ /* 0x000fea0003800000 */
.L_x_174:
[----:B---3--:R-:W-:Y:S01]  /*a8c0*/  SHF.R.U32.HI R0, RZ, 0x1, R2 ;  /* 0x00000001ff007819 */ /* 0x008fe20000011602 */
[----:B------:R-:W1:Y:S01]  /*a8d0*/  LDC R3, c[0x0][0x448] ;  /* 0x00011200ff037b82 */ /* 0x000e620000000800 */
[----:B------:R-:W-:Y:S05]  /*a8e0*/  WARPSYNC.ALL ;  /* 0x0000000000007948 */ /* 0x000fea0003800000 */
[----:B------:R-:W-:Y:S02]  /*a8f0*/  R2UR UR4, R76 ;  /* 0x000000004c0472ca */ /* 0x000fe400000e0000 */
[----:B------:R-:W-:Y:S02]  /*a900*/  LOP3.LUT R0, R0, 0x40, RZ, 0xc0, !PT ;  /* 0x0000004000007812 */ /* 0x000fe400078ec0ff */
[----:B------:R-:W-:Y:S02]  /*a910*/  LOP3.LUT R36, R36, 0x160, RZ, 0xfc, !PT ;  /* 0x0000016024247812 */ /* 0x000fe400078efcff */
[----:B------:R-:W-:Y:S05]  /*a920*/  IADD3 R0, PT, PT, R56, R0, RZ ;  /* 0x0000000038007210 */ /* 0x000fea0007ffe0ff */
[----:B--2---:R-:W2:Y:S02]  /*a930*/  LDS.128 R4, [R0+0x24000] ;  /* 0x0240000000047984 */ /* 0x004ea40000000c00 */
[----:B------:R-:W2:Y:S06]  /*a940*/  LDTM.x16 R16, tmem[UR4] ;  /* 0x00000004001079ee */ /* 0x000eac0008240000 */
[----:B------:R-:W3:Y:S01]  /*a950*/  LDS.128 R8, [R0+0x24010] ;  /* 0x0240100000087984 */ /* 0x000ee20000000c00 */
[----:B------:R-:W-:Y:S07]  /*a960*/  R2UR UR4, R34 ;  /* 0x00000000220472ca */ /* 0x000fee00000e0000 */
[----:B----4-:R-:W4:Y:S01]  /*a970*/  LDS.128 R12, [R0+0x24020] ;  /* 0x02402000000c7984 */ /* 0x010f220000000c00 */
[----:B-1----:R-:W-:Y:S04]  /*a980*/  FMUL R3, R3, 1.4426950216293334961 ;  /* 0x3fb8aa3b03037820 */ /* 0x002fe80000400000 */
[C---:B--2---:R-:W-:Y:S02]  /*a990*/  FFMA2 R4, R3.reuse.F32, R16.F32x2.HI_LO, R4.F32x2.HI_LO ;  /* 0x0000001003047249 */ /* 0x044fe40000040004 */
[----:B------:R-:W-:Y:S03]  /*a9a0*/  FFMA2 R6, R3.F32, R18.F32x2.HI_LO, R6.F32x2.HI_LO ;  /* 0x0000001203067249 */ /* 0x000fe60000040006 */
[----:B------:R-:W-:Y:S02]  /*a9b0*/  FSETP.GEU.AND P2, PT, R4, -126, PT ;  /* 0xc2fc00000400780b */ /* 0x000fe40003f4e000 */
[----:B------:R-:W-:Y:S01]  /*a9c0*/  FSETP.GEU.AND P1, PT, R5, -126, PT ;  /* 0xc2fc00000500780b */ /* 0x000fe20003f2e000 */
[C---:B---3--:R-:W-:Y:S01]  /*a9d0*/  FFMA2 R8, R3.reuse.F32, R20.F32x2.HI_LO, R8.F32x2.HI_LO ;  /* 0x0000001403087249 */ /* 0x048fe20000040008 */
[----:B------:R-:W-:Y:S01]  /*a9e0*/  FSETP.GEU.AND P6, PT, R6, -126, PT ;  /* 0xc2fc00000600780b */ /* 0x000fe20003fce000 */
[----:B------:R-:W-:Y:S01]  /*a9f0*/  FFMA2 R10, R3.F32, R22.F32x2.HI_LO, R10.F32x2.HI_LO ;  /* 0x00000016030a7249 */ /* 0x000fe2000004000a */
[----:B------:R-:W-:Y:S02]  /*aa00*/  FSETP.GEU.AND P5, PT, R7, -126, PT ;  /* 0xc2fc00000700780b */ /* 0x000fe40003fae000 */
[----:B------:R-:W-:Y:S02]  /*aa10*/  FSETP.GEU.AND P4, PT, R8, -126, PT ;  /* 0xc2fc00000800780b */ /* 0x000fe40003f8e000 */
[----:B------:R-:W-:Y:S01]  /*aa20*/  FSETP.GEU.AND P3, PT, R9, -126, PT ;  /* 0xc2fc00000900780b */ /* 0x000fe20003f6e000 */
[----:B----4-:R-:W-:Y:S01]  /*aa30*/  FFMA2 R12, R3.F32, R24.F32x2.HI_LO, R12.F32x2.HI_LO ;  /* 0x00000018030c7249 */ /* 0x010fe2000004000c */
[----:B------:R-:W-:Y:S01]  /*aa40*/  FSETP.GEU.AND P0, PT, R10, -126, PT ;  /* 0xc2fc00000a00780b */ /* 0x000fe20003f0e000 */
[----:B------:R-:W-:Y:S02]  /*aa50*/  @!P2 FMUL R4, R4, 0.5 ;  /* 0x3f0000000404a820 */ /* 0x000fe40000400000 */
[----:B------:R-:W-:Y:S01]  /*aa60*/  @!P1 FMUL R5, R5, 0.5 ;  /* 0x3f00000005059820 */ /* 0x000fe20000400000 */
[----:B------:R-:W-:Y:S01]  /*aa70*/  FFMA2 R32, R3.F32, R26.F32x2.HI_LO, R14.F32x2.HI_LO ;  /* 0x0000001a03207249 */ /* 0x000fe2000004000e */
[----:B------:R-:W1:Y:S01]  /*aa80*/  MUFU.EX2 R124, R4 ;  /* 0x00000004007c7308 */ /* 0x000e620000000800 */
[----:B------:R-:W-:Y:S01]  /*aa90*/  @!P6 FMUL R6, R6, 0.5 ;  /* 0x3f0000000606e820 */ /* 0x000fe20000400000 */
[----:B------:R-:W-:Y:S02]  /*aaa0*/  @!P5 FMUL R7, R7, 0.5 ;  /* 0x3f0000000707d820 */ /* 0x000fe40000400000 */
[----:B------:R-:W-:Y:S02]  /*aab0*/  @!P4 FMUL R8, R8, 0.5 ;  /* 0x3f0000000808c820 */ /* 0x000fe40000400000 */
[----:B------:R-:W-:Y:S04]  /*aac0*/  @!P3 FMUL R9, R9, 0.5 ;  /* 0x3f0000000909b820 */ /* 0x000fe80000400000 */
[----:B------:R-:W2:Y:S01]  /*aad0*/  MUFU.EX2 R125, R5 ;  /* 0x00000005007d7308 */ /* 0x000ea20000000800 */
[----:B------:R-:W-:Y:S09]  /*aae0*/  @!P0 FMUL R10, R10, 0.5 ;  /* 0x3f0000000a0a8820 */ /* 0x000ff20000400000 */
[----:B------:R-:W3:Y:S01]  /*aaf0*/  MUFU.EX2 R122, R6 ;  /* 0x00000006007a7308 */ /* 0x000ee20000000800 */
[----:B-1----:R-:W-:Y:S01]  /*ab00*/  @!P2 FMUL R124, R124, R124 ;  /* 0x0000007c7c7ca220 */ /* 0x002fe20000400000 */
[----:B------:R-:W-:Y:S08]  /*ab10*/  FSETP.GEU.AND P2, PT, R11, -126, PT ;  /* 0xc2fc00000b00780b */ /* 0x000ff00003f4e000 */
[----:B------:R1:W4:Y:S01]  /*ab20*/  MUFU.EX2 R123, R7 ;  /* 0x00000007007b7308 */ /* 0x0003220000000800 */
[----:B--2---:R-:W-:Y:S01]  /*ab30*/  @!P1 FMUL R125, R125, R125 ;  /* 0x0000007d7d7d9220 */ /* 0x004fe20000400000 */
[----:B------:R-:W-:Y:S04]  /*ab40*/  FSETP.GEU.AND P1, PT, R12, -126, PT ;  /* 0xc2fc00000c00780b */ /* 0x000fe80003f2e000 */
[----:B------:R-:W-:Y:S01]  /*ab50*/  F2FP.F16.F32.PACK_AB R48, R125, R124 ;  /* 0x0000007c7d30723e */ /* 0x000fe200000000ff */
[----:B------:R-:W-:Y:S03]  /*ab60*/  @!P2 FMUL R11, R11, 0.5 ;  /* 0x3f0000000b0ba820 */ /* 0x000fe60000400000 */
[----:B------:R-:W2:Y:S01]  /*ab70*/  MUFU.EX2 R120, R8 ;  /* 0x0000000800787308 */ /* 0x000ea20000000800 */
[----:B---3--:R-:W-:Y:S01]  /*ab80*/  @!P6 FMUL R122, R122, R122 ;  /* 0x0000007a7a7ae220 */ /* 0x008fe20000400000 */
[----:B------:R-:W-:Y:S03]  /*ab90*/  FSETP.GEU.AND P6, PT, R13, -126, PT ;  /* 0xc2fc00000d00780b */ /* 0x000fe60003fce000 */
[----:B------:R-:W-:Y:S05]  /*aba0*/  @!P1 FMUL R12, R12, 0.5 ;  /* 0x3f0000000c0c9820 */ /* 0x000fea0000400000 */
[----:B------:R-:W3:Y:S01]  /*abb0*/  MUFU.EX2 R121, R9 ;  /* 0x0000000900797308 */ /* 0x000ee20000000800 */
[----:B-1----:R-:W1:Y:S01]  /*abc0*/  LDS.128 R4, [R0+0x24030] ;  /* 0x0240300000047984 */ /* 0x002e620000000c00 */
[----:B----4-:R-:W-:Y:S01]  /*abd0*/  @!P5 FMUL R123, R123, R123 ;  /* 0x0000007b7b7bd220 */ /* 0x010fe20000400000 */
[----:B------:R-:W-:Y:S02]  /*abe0*/  FSETP.GEU.AND P5, PT, R32, -126, PT ;  /* 0xc2fc00002000780b */ /* 0x000fe40003fae000 */
[----:B------:R-:W-:Y:S05]  /*abf0*/  @!P6 FMUL R13, R13, 0.5 ;  /* 0x3f0000000d0de820 */ /* 0x000fea0000400000 */
[----:B------:R-:W4:Y:S01]  /*ac00*/  MUFU.EX2 R39, R10 ;  /* 0x0000000a00277308 */ /* 0x000f220000000800 */
[----:B--2---:R-:W-:Y:S01]  /*ac10*/  @!P4 FMUL R120, R120, R120 ;  /* 0x000000787878c220 */ /* 0x004fe20000400000 */
[----:B------:R-:W-:Y:S02]  /*ac20*/  FSETP.GEU.AND P4, PT, R33, -126, PT ;  /* 0xc2fc00002100780b */ /* 0x000fe40003f8e000 */
[----:B------:R-:W-:Y:S06]  /*ac30*/  F2FP.F16.F32.PACK_AB R49, R123, R122 ;  /* 0x0000007a7b31723e */ /* 0x000fec00000000ff */
[----:B------:R2:W5:Y:S01]  /*ac40*/  MUFU.EX2 R38, R11 ;  /* 0x0000000b00267308 */ /* 0x0005620000000800 */
[----:B------:R-:W-:Y:S01]  /*ac50*/  @!P5 FMUL R32, R32, 0.5 ;  /* 0x3f0000002020d820 */ /* 0x000fe20000400000 */
[----:B---3--:R-:W-:Y:S03]  /*ac60*/  @!P3 FMUL R121, R121, R121 ;  /* 0x000000797979b220 */ /* 0x008fe60000400000 */
[----:B------:R-:W-:Y:S05]  /*ac70*/  @!P4 FMUL R33, R33, 0.5 ;  /* 0x3f0000002121c820 */ /* 0x000fea0000400000 */
[----:B------:R-:W3:Y:S01]  /*ac80*/  MUFU.EX2 R118, R12 ;  /* 0x0000000c00767308 */ /* 0x000ee20000000800 */
[----:B----4-:R-:W-:Y:S01]  /*ac90*/  @!P0 FMUL R39, R39, R39 ;  /* 0x0000002727278220 */ /* 0x010fe20000400000 */
[----:B------:R-:W-:Y:S08]  /*aca0*/  F2FP.F16.F32.PACK_AB R50, R121, R120 ;  /* 0x000000787932723e */ /* 0x000ff000000000ff */
[----:B------:R-:W4:Y:S01]  /*acb0*/  MUFU.EX2 R119, R13 ;  /* 0x0000000d00777308 */ /* 0x000f220000000800 */
[----:B--2---:R-:W2:Y:S01]  /*acc0*/  LDS.128 R8, [R0+0x24080] ;  /* 0x0240800000087984 */ /* 0x004ea20000000c00 */
[----:B-----5:R-:W-:Y:S05]  /*acd0*/  @!P2 FMUL R38, R38, R38 ;  /* 0x000000262626a220 */ /* 0x020fea0000400000 */
[----:B------:R-:W-:Y:S03]  /*ace0*/  F2FP.F16.F32.PACK_AB R51, R38, R39 ;  /* 0x000000272633723e */ /* 0x000fe600000000ff */
[----:B------:R-:W5:Y:S01]  /*acf0*/  MUFU.EX2 R116, R32 ;  /* 0x0000002000747308 */ /* 0x000f620000000800 */
[C---:B-1----:R-:W-:Y:S02]  /*ad00*/  FFMA2 R4, R3.reuse.F32, R28.F32x2.HI_LO, R4.F32x2.HI_LO ;  /* 0x0000001c03047249 */ /* 0x042fe40000040004 */
[----:B------:R-:W-:Y:S02]  /*ad10*/  FFMA2 R6, R3.F32, R30.F32x2.HI_LO, R6.F32x2.HI_LO ;  /* 0x0000001e03067249 */ /* 0x000fe40000040006 */
[----:B------:R-:W1:Y:S01]  /*ad20*/  LDS.128 R28, [R0+0x24090] ;  /* 0x02409000001c7984 */ /* 0x000e620000000c00 */
[----:B------:R-:W-:Y:S01]  /*ad30*/  FSETP.GEU.AND P3, PT, R4, -126, PT ;  /* 0xc2fc00000400780b */ /* 0x000fe20003f6e000 */
[----:B---3--:R-:W-:Y:S03]  /*ad40*/  @!P1 FMUL R118, R118, R118 ;  /* 0x0000007676769220 */ /* 0x008fe60000400000 */
[----:B------:R3:W3:Y:S01]  /*ad50*/  MUFU.EX2 R117, R33 ;  /* 0x0000002100757308 */ /* 0x0006e20000000800 */
[----:B------:R-:W-:Y:S01]  /*ad60*/  FSETP.GEU.AND P0, PT, R5, -126, PT ;  /* 0xc2fc00000500780b */ /* 0x000fe20003f0e000 */
[----:B----4-:R-:W-:Y:S01]  /*ad70*/  @!P6 FMUL R119, R119, R119 ;  /* 0x000000777777e220 */ /* 0x010fe20000400000 */
[----:B------:R-:W-:Y:S01]  /*ad80*/  FSETP.GEU.AND P2, PT, R6, -126, PT ;  /* 0xc2fc00000600780b */ /* 0x000fe20003f4e000 */
[----:B------:R-:W2:Y:S01]  /*ad90*/  LDTM.x16 R12, tmem[UR4] ;  /* 0x00000004000c79ee */ /* 0x000ea20008240000 */
[----:B------:R-:W-:Y:S02]  /*ada0*/  R2UR UR4, R37 ;  /* 0x00000000250472ca */ /* 0x000fe400000e0000 */
[----:B------:R-:W-:Y:S01]  /*adb0*/  FSETP.GEU.AND P1, PT, R7, -126, PT ;  /* 0xc2fc00000700780b */ /* 0x000fe20003f2e000 */
[----:B-----5:R-:W-:Y:S01]  /*adc0*/  @!P5 FMUL R116, R116, R116 ;  /* 0x000000747474d220 */ /* 0x020fe20000400000 */
[----:B------:R-:W-:Y:S01]  /*add0*/  F2FP.F16.F32.PACK_AB R52, R119, R118 ;  /* 0x000000767734723e */ /* 0x000fe200000000ff */
[----:B------:R-:W-:Y:S04]  /*ade0*/  @!P3 FMUL R4, R4, 0.5 ;  /* 0x3f0000000404b820 */ /* 0x000fe80000400000 */
[----:B------:R-:W-:Y:S01]  /*adf0*/  @!P0 FMUL R5, R5, 0.5 ;  /* 0x3f00000005058820 */ /* 0x000fe20000400000 */
[----:B------:R-:W4:Y:S01]  /*ae00*/  MUFU.EX2 R114, R4 ;  /* 0x0000000400727308 */ /* 0x000f220000000800 */
[----:B------:R-:W-:Y:S01]  /*ae10*/  @!P2 FMUL R6, R6, 0.5 ;  /* 0x3f0000000606a820 */ /* 0x000fe20000400000 */
[----:B---3--:R-:W-:Y:S01]  /*ae20*/  LDS.128 R32, [R0+0x240b0] ;  /* 0x0240b00000207984 */ /* 0x008fe20000000c00 */
[----:B------:R-:W-:Y:S02]  /*ae30*/  @!P4 FMUL R117, R117, R117 ;  /* 0x000000757575c220 */ /* 0x000fe40000400000 */
[----:B------:R-:W-:Y:S05]  /*ae40*/  @!P1 FMUL R7, R7, 0.5 ;  /* 0x3f00000007079820 */ /* 0x000fea0000400000 */
[----:B------:R-:W3:Y:S01]  /*ae50*/  MUFU.EX2 R115, R5 ;  /* 0x0000000500737308 */ /* 0x000ee20000000800 */
[----:B------:R-:W-:Y:S01]  /*ae60*/  F2FP.F16.F32.PACK_AB R53, R117, R116 ;  /* 0x000000747535723e */ /* 0x000fe200000000ff */
[C---:B--2---:R-:W-:Y:S08]  /*ae70*/  FFMA2 R8, R3.reuse.F32, R12.F32x2.HI_LO, R8.F32x2.HI_LO ;  /* 0x0000000c03087249 */ /* 0x044ff00000040008 */
[----:B------:R-:W2:Y:S01]  /*ae80*/  MUFU.EX2 R112, R6 ;  /* 0x0000000600707308 */ /* 0x000ea20000000800 */
[----:B------:R-:W-:Y:S01]  /*ae90*/  FFMA2 R10, R3.F32, R14.F32x2.HI_LO, R10.F32x2.HI_LO ;  /* 0x0000000e030a7249 */ /* 0x000fe2000004000a */
[----:B------:R-:W-:Y:S01]  /*aea0*/  FSETP.GEU.AND P6, PT, R8, -126, PT ;  /* 0xc2fc00000800780b */ /* 0x000fe20003fce000 */
[----:B----4-:R-:W-:Y:S01]  /*aeb0*/  @!P3 FMUL R114, R114, R114 ;  /* 0x000000727272b220 */ /* 0x010fe20000400000 */
[----:B------:R-:W-:Y:S01]  /*aec0*/  FSETP.GEU.AND P5, PT, R9, -126, PT ;  /* 0xc2fc00000900780b */ /* 0x000fe20003fae000 */
[C---:B-1----:R-:W-:Y:S01]  /*aed0*/  FFMA2 R28, R3.reuse.F32, R16.F32x2.HI_LO, R28.F32x2.HI_LO ;  /* 0x00000010031c7249 */ /* 0x042fe2000004001c */
[----:B------:R-:W-:Y:S04]  /*aee0*/  FSETP.GEU.AND P4, PT, R10, -126, PT ;  /* 0xc2fc00000a00780b */ /* 0x000fe80003f8e000 */
[----:B------:R1:W4:Y:S01]  /*aef0*/  MUFU.EX2 R113, R7 ;  /* 0x0000000700717308 */ /* 0x0003220000000800 */
[----:B------:R-:W-:Y:S01]  /*af00*/  FFMA2 R30, R3.F32, R18.F32x2.HI_LO, R30.F32x2.HI_LO ;  /* 0x00000012031e7249 */ /* 0x000fe2000004001e */
[----:B------:R-:W-:Y:S01]  /*af10*/  FSETP.GEU.AND P3, PT, R11, -126, PT ;  /* 0xc2fc00000b00780b */ /* 0x000fe20003f6e000 */
[----:B---3--:R-:W-:Y:S01]  /*af20*/  @!P0 FMUL R115, R115, R115 ;  /* 0x0000007373738220 */ /* 0x008fe20000400000 */
[----:B------:R-:W-:Y:S01]  /*af30*/  FSETP.GEU.AND P0, PT, R28, -126, PT ;  /* 0xc2fc00001c00780b */ /* 0x000fe20003f0e000 */
[----:B------:R-:W-:Y:S01]  /*af40*/  @!P6 FMUL R8, R8, 0.5 ;  /* 0x3f0000000808e820 */ /* 0x000fe20000400000 */
[----:B--2---:R-:W-:Y:S01]  /*af50*/  @!P2 FMUL R112, R112, R112 ;  /* 0x000000707070a220 */ /* 0x004fe20000400000 */
[----:B------:R-:W-:Y:S01]  /*af60*/  @!P5 FMUL R9, R9, 0.5 ;  /* 0x3f0000000909d820 */ /* 0x000fe20000400000 */
[----:B------:R-:W-:Y:S02]  /*af70*/  FSETP.GEU.AND P2, PT, R29, -126, PT ;  /* 0xc2fc00001d00780b */ /* 0x000fe40003f4e000 */
[----:B------:R-:W2:Y:S01]  /*af80*/  MUFU.EX2 R110, R8 ;  /* 0x00000008006e7308 */ /* 0x000ea20000000800 */
[----:B------:R-:W-:Y:S01]  /*af90*/  @!P4 FMUL R10, R10, 0.5 ;  /* 0x3f0000000a0ac820 */ /* 0x000fe20000400000 */
[----:B------:R-:W-:Y:S03]  /*afa0*/  F2FP.F16.F32.PACK_AB R54, R115, R114 ;  /* 0x000000727336723e */ /* 0x000fe600000000ff */
[----:B------:R-:W-:Y:S01]  /*afb0*/  @!P3 FMUL R11, R11, 0.5 ;  /* 0x3f0000000b0bb820 */ /* 0x000fe20000400000 */
[----:B-1----:R-:W1:Y:S01]  /*afc0*/  LDS.128 R4, [R0+0x240a0] ;  /* 0x0240a00000047984 */ /* 0x002e620000000c00 */
[----:B------:R-:W-:Y:S01]  /*afd0*/  @!P0 FMUL R28, R28, 0.5 ;  /* 0x3f0000001c1c8820 */ /* 0x000fe20000400000 */
[----:B----4-:R-:W-:Y:S02]  /*afe0*/  @!P1 FMUL R113, R113, R113 ;  /* 0x0000007171719220 */ /* 0x010fe40000400000 */
[----:B------:R-:W3:Y:S01]  /*aff0*/  MUFU.EX2 R111, R9 ;  /* 0x00000009006f7308 */ /* 0x000ee20000000800 */
[----:B------:R-:W-:Y:S01]  /*b000*/  FSETP.GEU.AND P1, PT, R30, -126, PT ;  /* 0xc2fc00001e00780b */ /* 0x000fe20003f2e000 */
[----:B------:R-:W-:Y:S01]  /*b010*/  @!P2 FMUL R29, R29, 0.5 ;  /* 0x3f0000001d1da820 */ /* 0x000fe20000400000 */
[----:B------:R-:W-:Y:S07]  /*b020*/  F2FP.F16.F32.PACK_AB R55, R113, R112 ;  /* 0x000000707137723e */ /* 0x000fee00000000ff */
[----:B------:R-:W4:Y:S01]  /*b030*/  MUFU.EX2 R42, R28 ;  /* 0x0000001c002a7308 */ /* 0x000f220000000800 */
[----:B--2---:R-:W-:Y:S01]  /*b040*/  @!P6 FMUL R110, R110, R110 ;  /* 0x0000006e6e6ee220 */ /* 0x004fe20000400000 */
[----:B------:R-:W-:Y:S02]  /*b050*/  FSETP.GEU.AND P6, PT, R31, -126, PT ;  /* 0xc2fc00001f00780b */ /* 0x000fe40003fce000 */
[----:B------:R-:W-:Y:S06]  /*b060*/  @!P1 FMUL R30, R30, 0.5 ;  /* 0x3f0000001e1e9820 */ /* 0x000fec0000400000 */
[----:B------:R-:W2:Y:S01]  /*b070*/  MUFU.EX2 R43, R29 ;  /* 0x0000001d002b7308 */ /* 0x000ea20000000800 */
[----:B---3--:R-:W-:Y:S04]  /*b080*/  @!P5 FMUL R111, R111, R111 ;  /* 0x0000006f6f6fd220 */ /* 0x008fe80000400000 */
[----:B------:R-:W-:Y:S05]  /*b090*/  @!P6 FMUL R31, R31, 0.5 ;  /* 0x3f0000001f1fe820 */ /* 0x000fea0000400000 */
[----:B------:R-:W3:Y:S01]  /*b0a0*/  MUFU.EX2 R45, R30 ;  /* 0x0000001e002d7308 */ /* 0x000ee20000000800 */
[----:B----4-:R-:W-:Y:S09]  /*b0b0*/  @!P0 FMUL R42, R42, R42 ;  /* 0x0000002a2a2a8220 */ /* 0x010ff20000400000 */
[----:B------:R-:W4:Y:S01]  /*b0c0*/  MUFU.EX2 R44, R31 ;  /* 0x0000001f002c7308 */ /* 0x000f220000000800 */
[----:B--2---:R-:W-:Y:S01]  /*b0d0*/  @!P2 FMUL R43, R43, R43 ;  /* 0x0000002b2b2ba220 */ /* 0x004fe20000400000 */
[C---:B-1----:R-:W-:Y:S02]  /*b0e0*/  FFMA2 R4, R3.reuse.F32, R20.F32x2.HI_LO, R4.F32x2.HI_LO ;  /* 0x0000001403047249 */ /* 0x042fe40000040004 */
[C---:B------:R-:W-:Y:S06]  /*b0f0*/  FFMA2 R6, R3.reuse.F32, R22.F32x2.HI_LO, R6.F32x2.HI_LO ;  /* 0x0000001603067249 */ /* 0x040fec0000040006 */
[----:B------:R-:W1:Y:S01]  /*b100*/  MUFU.EX2 R41, R10 ;  /* 0x0000000a00297308 */ /* 0x000e620000000800 */
[C---:B------:R-:W-:Y:S01]  /*b110*/  FFMA2 R32, R3.reuse.F32, R24.F32x2.HI_LO, R32.F32x2.HI_LO ;  /* 0x0000001803207249 */ /* 0x040fe20000040020 */
[----:B------:R-:W-:Y:S01]  /*b120*/  FSETP.GEU.AND P5, PT, R4, -126, PT ;  /* 0xc2fc00000400780b */ /* 0x000fe20003fae000 */
[----:B------:R-:W-:Y:S01]  /*b130*/  FFMA2 R34, R3.F32, R26.F32x2.HI_LO, R34.F32x2.HI_LO ;  /* 0x0000001a03227249 */ /* 0x000fe20000040022 */
[----:B------:R-:W-:Y:S01]  /*b140*/  FSETP.GEU.AND P0, PT, R7, -126, PT ;  /* 0xc2fc00000700780b */ /* 0x000fe20003f0e000 */
[----:B------:R-:W-:Y:S01]  /*b150*/  LDS.128 R24, [R0+0x24130] ;  /* 0x0241300000187984 */ /* 0x000fe20000000c00 */
[----:B------:R-:W-:Y:S01]  /*b160*/  FSETP.GEU.AND P2, PT, R32, -126, PT ;  /* 0xc2fc00002000780b */ /* 0x000fe20003f4e000 */
[----:B---3--:R-:W-:Y:S03]  /*b170*/  @!P1 FMUL R45, R45, R45 ;  /* 0x0000002d2d2d9220 */ /* 0x008fe60000400000 */
[----:B------:R2:W3:Y:S01]  /*b180*/  MUFU.EX2 R109, R11 ;  /* 0x0000000b006d7308 */ /* 0x0004e20000000800 */
[----:B------:R-:W-:Y:S01]  /*b190*/  FSETP.GEU.AND P1, PT, R33, -126, PT ;  /* 0xc2fc00002100780b */ /* 0x000fe20003f2e000 */
[----:B----4-:R-:W-:Y:S01]  /*b1a0*/  @!P6 FMUL R44, R44, R44 ;  /* 0x0000002c2c2ce220 */ /* 0x010fe20000400000 */
[----:B------:R-:W-:Y:S01]  /*b1b0*/  FSETP.GEU.AND P6, PT, R34, -126, PT ;  /* 0xc2fc00002200780b */ /* 0x000fe20003fce000 */
[----:B------:R-:W4:Y:S01]  /*b1c0*/  LDS.128 R28, [R0+0x24100] ;  /* 0x02410000001c7984 */ /* 0x000f220000000c00 */
[----:B------:R-:W-:Y:S02]  /*b1d0*/  @!P5 FMUL R4, R4, 0.5 ;  /* 0x3f0000000404d820 */ /* 0x000fe40000400000 */
[----:B------:R-:W-:Y:S01]  /*b1e0*/  @!P0 FMUL R7, R7, 0.5 ;  /* 0x3f00000007078820 */ /* 0x000fe20000400000 */
[----:B-1----:R-:W-:Y:S02]  /*b1f0*/  @!P4 FMUL R41, R41, R41 ;  /* 0x000000292929c220 */ /* 0x002fe40000400000 */
[----:B------:R-:W1:Y:S01]  /*b200*/  MUFU.EX2 R98, R4 ;  /* 0x0000000400627308 */ /* 0x000e620000000800 */
[----:B------:R-:W-:Y:S01]  /*b210*/  FSETP.GEU.AND P4, PT, R5, -126, PT ;  /* 0xc2fc00000500780b */ /* 0x000fe20003f8e000 */
[----:B------:R-:W-:Y:S02]  /*b220*/  @!P2 FMUL R32, R32, 0.5 ;  /* 0x3f0000002020a820 */ /* 0x000fe40000400000 */
[----:B------:R-:W-:Y:S02]  /*b230*/  @!P1 FMUL R33, R33, 0.5 ;  /* 0x3f00000021219820 */ /* 0x000fe40000400000 */
[----:B------:R-:W-:Y:S01]  /*b240*/  @!P6 FMUL R34, R34, 0.5 ;  /* 0x3f0000002222e820 */ /* 0x000fe20000400000 */
[----:B--2---:R-:W4:Y:S01]  /*b250*/  LDTM.x16 R8, tmem[UR4] ;  /* 0x00000004000879ee */ /* 0x004f220008240000 */
[----:B------:R-:W-:Y:S02]  /*b260*/  R2UR UR4, R36 ;  /* 0x00000000240472ca */ /* 0x000fe400000e0000 */
[----:B------:R-:W2:Y:S01]  /*b270*/  MUFU.EX2 R97, R7 ;  /* 0x0000000700617308 */ /* 0x000ea20000000800 */
[----:B---3--:R-:W-:Y:S01]  /*b280*/  @!P3 FMUL R109, R109, R109 ;  /* 0x0000006d6d6db220 */ /* 0x008fe20000400000 */
[----:B------:R-:W-:Y:S02]  /*b290*/  FSETP.GEU.AND P3, PT, R6, -126, PT ;  /* 0xc2fc00000600780b */ /* 0x000fe40003f6e000 */
[----:B------:R-:W-:Y:S06]  /*b2a0*/  @!P4 FMUL R5, R5, 0.5 ;  /* 0x3f0000000505c820 */ /* 0x000fec0000400000 */
[----:B------:R-:W3:Y:S01]  /*b2b0*/  MUFU.EX2 R94, R32 ;  /* 0x00000020005e7308 */ /* 0x000ee20000000800 */
[----:B-1----:R-:W-:Y:S01]  /*b2c0*/  @!P5 FMUL R98, R98, R98 ;  /* 0x000000626262d220 */ /* 0x002fe20000400000 */
[----:B------:R-:W-:Y:S03]  /*b2d0*/  FSETP.GEU.AND P5, PT, R35, -126, PT ;  /* 0xc2fc00002300780b */ /* 0x000fe60003fae000 */
[----:B------:R-:W-:Y:S05]  /*b2e0*/  @!P3 FMUL R6, R6, 0.5 ;  /* 0x3f0000000606b820 */ /* 0x000fea0000400000 */
[----:B------:R-:W1:Y:S01]  /*b2f0*/  MUFU.EX2 R99, R5 ;  /* 0x0000000500637308 */ /* 0x000e620000000800 */
[----:B--2---:R-:W-:Y:S04]  /*b300*/  @!P0 FMUL R97, R97, R97 ;  /* 0x0000006161618220 */ /* 0x004fe80000400000 */
[----:B------:R-:W-:Y:S05]  /*b310*/  @!P5 FMUL R35, R35, 0.5 ;  /* 0x3f0000002323d820 */ /* 0x000fea0000400000 */
[----:B------:R2:W5:Y:S01]  /*b320*/  MUFU.EX2 R96, R6 ;  /* 0x0000000600607308 */ /* 0x0005620000000800 */
[----:B---3--:R-:W-:Y:S01]  /*b330*/  @!P2 FMUL R94, R94, R94 ;  /* 0x0000005e5e5ea220 */ /* 0x008fe20000400000 */
[C---:B----4-:R-:W-:Y:S02]  /*b340*/  FFMA2 R28, R3.reuse.F32, R8.F32x2.HI_LO, R28.F32x2.HI_LO ;  /* 0x00000008031c7249 */ /* 0x050fe4000004001c */
[----:B------:R-:W-:Y:S02]  /*b350*/  FFMA2 R30, R3.F32, R10.F32x2.HI_LO, R30.F32x2.HI_LO ;  /* 0x0000000a031e7249 */ /* 0x000fe4000004001e */
[----:B------:R-:W-:Y:S04]  /*b360*/  LDS.128 R8, [R0+0x24120] ;  /* 0x0241200000087984 */ /* 0x000fe80000000c00 */
[----:B------:R-:W3:Y:S01]  /*b370*/  MUFU.EX2 R95, R33 ;  /* 0x00000021005f7308 */ /* 0x000ee20000000800 */
[----:B------:R-:W-:Y:S01]  /*b380*/  FSETP.GEU.AND P0, PT, R30, -126, PT ;  /* 0xc2fc00001e00780b */ /* 0x000fe20003f0e000 */
[----:B-1----:R-:W-:Y:S01]  /*b390*/  @!P4 FMUL R99, R99, R99 ;  /* 0x000000636363c220 */ /* 0x002fe20000400000 */
[----:B------:R-:W-:Y:S02]  /*b3a0*/  FSETP.GEU.AND P4, PT, R28, -126, PT ;  /* 0xc2fc00001c00780b */ /* 0x000fe40003f8e000 */
[----:B------:R-:W-:Y:S05]  /*b3b0*/  FSETP.GEU.AND P2, PT, R31, -126, PT ;  /* 0xc2fc00001f00780b */ /* 0x000fea0003f4e000 */
[----:B------:R-:W1:Y:S01]  /*b3c0*/  MUFU.EX2 R92, R34 ;  /* 0x00000022005c7308 */ /* 0x000e620000000800 */
[----:B--2---:R-:W2:Y:S01]  /*b3d0*/  LDS.128 R4, [R0+0x24110] ;  /* 0x0241100000047984 */ /* 0x004ea20000000c00 */
[----:B-----5:R-:W-:Y:S01]  /*b3e0*/  @!P3 FMUL R96, R96, R96 ;  /* 0x000000606060b220 */ /* 0x020fe20000400000 */
[----:B------:R-:W-:Y:S01]  /*b3f0*/  FSETP.GEU.AND P3, PT, R29, -126, PT ;  /* 0xc2fc00001d00780b */ /* 0x000fe20003f6e000 */
[----:B------:R-:W-:Y:S06]  /*b400*/  @!P0 FMUL R30, R30, 0.5 ;  /* 0x3f0000001e1e8820 */ /* 0x000fec0000400000 */
[----:B------:R-:W4:Y:S01]  /*b410*/  MUFU.EX2 R93, R35 ;  /* 0x00000023005d7308 */ /* 0x000f220000000800 */
[----:B------:R-:W-:Y:S01]  /*b420*/  @!P4 FMUL R28, R28, 0.5 ;  /* 0x3f0000001c1cc820 */ /* 0x000fe20000400000 */
[----:B------:R-:W-:Y:S01]  /*b430*/  @!P2 FMUL R31, R31, 0.5 ;  /* 0x3f0000001f1fa820 */ /* 0x000fe20000400000 */
[----:B---3--:R-:W-:Y:S07]  /*b440*/  @!P1 FMUL R95, R95, R95 ;  /* 0x0000005f5f5f9220 */ /* 0x008fee0000400000 */
[----:B------:R-:W3:Y:S01]  /*b450*/  MUFU.EX2 R90, R28 ;  /* 0x0000001c005a7308 */ /* 0x000ee20000000800 */
[----:B------:R-:W-:Y:S01]  /*b460*/  @!P3 FMUL R29, R29, 0.5 ;  /* 0x3f0000001d1db820 */ /* 0x000fe20000400000 */
[----:B-1----:R-:W-:Y:S01]  /*b470*/  @!P6 FMUL R92, R92, R92 ;  /* 0x0000005c5c5ce220 */ /* 0x002fe20000400000 */
[----:B------:R-:W-:Y:S07]  /*b480*/  F2FP.F16.F32.PACK_AB R46, R95, R94 ;  /* 0x0000005e5f2e723e */ /* 0x000fee00000000ff */
[----:B------:R-:W1:Y:S01]  /*b490*/  MUFU.EX2 R91, R29 ;  /* 0x0000001d005b7308 */ /* 0x000e620000000800 */
[----:B----4-:R-:W-:Y:S05]  /*b4a0*/  @!P5 FMUL R93, R93, R93 ;  /* 0x0000005d5d5dd220 */ /* 0x010fea0000400000 */
[----:B------:R-:W-:Y:S04]  /*b4b0*/  F2FP.F16.F32.PACK_AB R47, R93, R92 ;  /* 0x0000005c5d2f723e */ /* 0x000fe800000000ff */
[----:B------:R-:W4:Y:S01]  /*b4c0*/  MUFU.EX2 R88, R30 ;  /* 0x0000001e00587308 */ /* 0x000f220000000800 */
[----:B---3--:R-:W-:Y:S09]  /*b4d0*/  @!P4 FMUL R90, R90, R90 ;  /* 0x0000005a5a5ac220 */ /* 0x008ff20000400000 */
[----:B------:R-:W3:Y:S01]  /*b4e0*/  MUFU.EX2 R89, R31 ;  /* 0x0000001f00597308 */ /* 0x000ee20000000800 */
[C---:B--2---:R-:W-:Y:S02]  /*b4f0*/  FFMA2 R4, R3.reuse.F32, R12.F32x2.HI_LO, R4.F32x2.HI_LO ;  /* 0x0000000c03047249 */ /* 0x044fe40000040004 */
[C---:B------:R-:W-:Y:S02]  /*b500*/  FFMA2 R6, R3.reuse.F32, R14.F32x2.HI_LO, R6.F32x2.HI_LO ;  /* 0x0000000e03067249 */ /* 0x040fe40000040006 */
[C---:B------:R-:W-:Y:S01]  /*b510*/  FFMA2 R8, R3.reuse.F32, R16.F32x2.HI_LO, R8.F32x2.HI_LO ;  /* 0x0000001003087249 */ /* 0x040fe20000040008 */
[----:B------:R-:W-:Y:S01]  /*b520*/  FSETP.GEU.AND P1, PT, R4, -126, PT ;  /* 0xc2fc00000400780b */ /* 0x000fe20003f2e000 */
[----:B------:R-:W-:Y:S01]  /*b530*/  FFMA2 R32, R3.F32, R18.F32x2.HI_LO, R10.F32x2.HI_LO ;  /* 0x0000001203207249 */ /* 0x000fe2000004000a */
[----:B------:R-:W-:Y:S01]  /*b540*/  FSETP.GEU.AND P6, PT, R5, -126, PT ;  /* 0xc2fc00000500780b */ /* 0x000fe20003fce000 */
[C---:B------:R-:W-:Y:S01]  /*b550*/  FFMA2 R24, R3.reuse.F32, R20.F32x2.HI_LO, R24.F32x2.HI_LO ;  /* 0x0000001403187249 */ /* 0x040fe20000040018 */
[----:B------:R-:W-:Y:S01]  /*b560*/  FSETP.GEU.AND P5, PT, R6, -126, PT ;  /* 0xc2fc00000600780b */ /* 0x000fe20003fae000 */
[----:B------:R-:W-:Y:S01]  /*b570*/  FFMA2 R26, R3.F32, R22.F32x2.HI_LO, R26.F32x2.HI_LO ;  /* 0x00000016031a7249 */ /* 0x000fe2000004001a */
[----:B------:R-:W-:Y:S01]  /*b580*/  FSETP.GEU.AND P4, PT, R7, -126, PT ;  /* 0xc2fc00000700780b */ /* 0x000fe20003f8e000 */
[----:B------:R-:W-:Y:S01]  /*b590*/  LDS.128 R20, [R0+0x24190] ;  /* 0x0241900000147984 */ /* 0x000fe20000000c00 */
[----:B-1----:R-:W-:Y:S01]  /*b5a0*/  @!P3 FMUL R91, R91, R91 ;  /* 0x0000005b5b5bb220 */ /* 0x002fe20000400000 */
[----:B------:R-:W-:Y:S01]  /*b5b0*/  FSETP.GEU.AND P3, PT, R8, -126, PT ;  /* 0xc2fc00000800780b */ /* 0x000fe20003f6e000 */
[----:B----4-:R-:W-:Y:S01]  /*b5c0*/  @!P0 FMUL R88, R88, R88 ;  /* 0x0000005858588220 */ /* 0x010fe20000400000 */
[----:B------:R-:W-:Y:S01]  /*b5d0*/  FSETP.GEU.AND P0, PT, R9, -126, PT ;  /* 0xc2fc00000900780b */ /* 0x000fe20003f0e000 */
[----:B---3--:R-:W-:Y:S01]  /*b5e0*/  @!P2 FMUL R89, R89, R89 ;  /* 0x000000595959a220 */ /* 0x008fe20000400000 */
[----:B------:R-:W-:Y:S01]  /*b5f0*/  @!P1 FMUL R4, R4, 0.5 ;  /* 0x3f00000004049820 */ /* 0x000fe20000400000 */
[----:B------:R-:W-:Y:S01]  /*b600*/  FSETP.GEU.AND P2, PT, R32, -126, PT ;  /* 0xc2fc00002000780b */ /* 0x000fe20003f4e000 */
[----:B------:R-:W1:Y:S01]  /*b610*/  LDS.128 R28, [R0+0x24180] ;  /* 0x02418000001c7984 */ /* 0x000e620000000c00 */
[----:B------:R-:W-:Y:S01]  /*b620*/  @!P6 FMUL R5, R5, 0.5 ;  /* 0x3f0000000505e820 */ /* 0x000fe20000400000 */
[----:B------:R-:W2:Y:S01]  /*b630*/  MUFU.EX2 R86, R4 ;  /* 0x0000000400567308 */ /* 0x000ea20000000800 */
[----:B------:R-:W-:Y:S01]  /*b640*/  @!P5 FMUL R6, R6, 0.5 ;  /* 0x3f0000000606d820 */ /* 0x000fe20000400000 */
[----:B------:R-:W-:Y:S03]  /*b650*/  @!P4 FMUL R7, R7, 0.5 ;  /* 0x3f0000000707c820 */ /* 0x000fe60000400000 */
[----:B------:R-:W-:Y:S02]  /*b660*/  @!P3 FMUL R8, R8, 0.5 ;  /* 0x3f0000000808b820 */ /* 0x000fe40000400000 */
[----:B------:R-:W-:Y:S03]  /*b670*/  @!P0 FMUL R9, R9, 0.5 ;  /* 0x3f00000009098820 */ /* 0x000fe60000400000 */
[----:B------:R-:W3:Y:S01]  /*b680*/  MUFU.EX2 R87, R5 ;  /* 0x0000000500577308 */ /* 0x000ee20000000800 */
[----:B------:R-:W-:Y:S09]  /*b690*/  @!P2 FMUL R32, R32, 0.5 ;  /* 0x3f0000002020a820 */ /* 0x000ff20000400000 */
[----:B------:R-:W4:Y:S01]  /*b6a0*/  MUFU.EX2 R84, R6 ;  /* 0x0000000600547308 */ /* 0x000f220000000800 */
[----:B--2---:R-:W-:Y:S01]  /*b6b0*/  @!P1 FMUL R86, R86, R86 ;  /* 0x0000005656569220 */ /* 0x004fe20000400000 */
[----:B------:R-:W-:Y:S08]  /*b6c0*/  FSETP.GEU.AND P1, PT, R33, -126, PT ;  /* 0xc2fc00002100780b */ /* 0x000ff00003f2e000 */
[----:B------:R-:W2:Y:S01]  /*b6d0*/  MUFU.EX2 R85, R7 ;  /* 0x0000000700557308 */ /* 0x000ea20000000800 */
[----:B---3--:R-:W-:Y:S01]  /*b6e0*/  @!P6 FMUL R87, R87, R87 ;  /* 0x000000575757e220 */ /* 0x008fe20000400000 */
[----:B------:R-:W-:Y:S04]  /*b6f0*/  FSETP.GEU.AND P6, PT, R24, -126, PT ;  /* 0xc2fc00001800780b */ /* 0x000fe80003fce000 */
[----:B------:R-:W-:Y:S01]  /*b700*/  F2FP.F16.F32.PACK_AB R34, R87, R86 ;  /* 0x000000565722723e */ /* 0x000fe200000000ff */
[----:B------:R-:W-:Y:S03]  /*b710*/  @!P1 FMUL R33, R33, 0.5 ;  /* 0x3f00000021219820 */ /* 0x000fe60000400000 */
[----:B------:R-:W3:Y:S01]  /*b720*/  MUFU.EX2 R64, R8 ;  /* 0x0000000800407308 */ /* 0x000ee20000000800 */
[----:B----4-:R-:W-:Y:S01]  /*b730*/  @!P5 FMUL R84, R84, R84 ;  /* 0x000000545454d220 */ /* 0x010fe20000400000 */
[----:B------:R-:W-:Y:S03]  /*b740*/  FSETP.GEU.AND P5, PT, R25, -126, PT ;  /* 0xc2fc00001900780b */ /* 0x000fe60003fae000 */
[----:B------:R-:W-:Y:S05]  /*b750*/  @!P6 FMUL R24, R24, 0.5 ;  /* 0x3f0000001818e820 */ /* 0x000fea0000400000 */
[----:B------:R4:W5:Y:S01]  /*b760*/  MUFU.EX2 R65, R9 ;  /* 0x0000000900417308 */ /* 0x0009620000000800 */
        /* <DEDUP_REMOVED lines=9> */
[----:B----4-:R-:W1:Y:S01]  /*b800*/  LDTM.x16 R4, tmem[UR4] ;  /* 0x00000004000479ee */ /* 0x010e620008240000 */
[----:B-----5:R-:W-:Y:S03]  /*b810*/  @!P0 FMUL R65, R65, R65 ;  /* 0x0000004141418220 */ /* 0x020fe60000400000 */
[----:B------:R-:W-:Y:S05]  /*b820*/  @!P3 FMUL R27, R27, 0.5 ;  /* 0x3f0000001b1bb820 */ /* 0x000fea0000400000 */
[----:B------:R-:W4:Y:S01]  /*b830*/  MUFU.EX2 R60, R24 ;  /* 0x00000018003c7308 */ /* 0x000f220000000800 */
[----:B--2---:R-:W-:Y:S01]  /*b840*/  @!P2 FMUL R62, R62, R62 ;  /* 0x0000003e3e3ea220 */ /* 0x004fe20000400000 */
[----:B------:R-:W-:Y:S02]  /*b850*/  F2FP.F16.F32.PACK_AB R32, R91, R90 ;  /* 0x0000005a5b20723e */ /* 0x000fe400000000ff */
[----:B------:R-:W-:Y:S06]  /*b860*/  F2FP.F16.F32.PACK_AB R36, R65, R64 ;  /* 0x000000404124723e */ /* 0x000fec00000000ff */
[----:B------:R-:W2:Y:S01]  /*b870*/  MUFU.EX2 R61, R25 ;  /* 0x00000019003d7308 */ /* 0x000ea20000000800 */
[----:B---3--:R-:W-:Y:S01]  /*b880*/  @!P1 FMUL R63, R63, R63 ;  /* 0x0000003f3f3f9220 */ /* 0x008fe20000400000 */
[----:B------:R-:W-:Y:S04]  /*b890*/  F2FP.F16.F32.PACK_AB R33, R89, R88 ;  /* 0x000000585921723e */ /* 0x000fe800000000ff */
[----:B------:R-:W-:Y:S04]  /*b8a0*/  F2FP.F16.F32.PACK_AB R37, R63, R62 ;  /* 0x0000003e3f25723e */ /* 0x000fe800000000ff */
[----:B------:R-:W3:Y:S01]  /*b8b0*/  MUFU.EX2 R58, R26 ;  /* 0x0000001a003a7308 */ /* 0x000ee20000000800 */
[C---:B-1----:R-:W-:Y:S02]  /*b8c0*/  FFMA2 R28, R3.reuse.F32, R4.F32x2.HI_LO, R28.F32x2.HI_LO ;  /* 0x00000004031c7249 */ /* 0x042fe4000004001c */
[C---:B------:R-:W-:Y:S02]  /*b8d0*/  FFMA2 R30, R3.reuse.F32, R6.F32x2.HI_LO, R30.F32x2.HI_LO ;  /* 0x00000006031e7249 */ /* 0x040fe4000004001e */
[----:B------:R-:W1:Y:S01]  /*b8e0*/  LDS.128 R4, [R0+0x241a0] ;  /* 0x0241a00000047984 */ /* 0x000e620000000c00 */
[----:B------:R-:W-:Y:S01]  /*b8f0*/  FFMA2 R20, R3.F32, R8.F32x2.HI_LO, R20.F32x2.HI_LO ;  /* 0x0000000803147249 */ /* 0x000fe20000040014 */
[----:B------:R-:W-:Y:S03]  /*b900*/  FSETP.GEU.AND P2, PT, R29, -126, PT ;  /* 0xc2fc00001d00780b */ /* 0x000fe60003f4e000 */
[----:B------:R-:W5:Y:S01]  /*b910*/  MUFU.EX2 R59, R27 ;  /* 0x0000001b003b7308 */ /* 0x000f620000000800 */
[----:B------:R-:W-:Y:S01]  /*b920*/  FFMA2 R22, R3.F32, R10.F32x2.HI_LO, R22.F32x2.HI_LO ;  /* 0x0000000a03167249 */ /* 0x000fe20000040016 */
[----:B------:R-:W-:Y:S01]  /*b930*/  FSETP.GEU.AND P1, PT, R30, -126, PT ;  /* 0xc2fc00001e00780b */ /* 0x000fe20003f2e000 */
[----:B----4-:R-:W-:Y:S01]  /*b940*/  @!P6 FMUL R60, R60, R60 ;  /* 0x0000003c3c3ce220 */ /* 0x010fe20000400000 */
[----:B------:R-:W-:Y:S01]  /*b950*/  FSETP.GEU.AND P0, PT, R28, -126, PT ;  /* 0xc2fc00001c00780b */ /* 0x000fe20003f0e000 */
[----:B------:R4:W1:Y:S01]  /*b960*/  LDS.128 R8, [R0+0x241b0] ;  /* 0x0241b00000087984 */ /* 0x0008620000000c00 */
[----:B------:R-:W-:Y:S01]  /*b970*/  NOP ;  /* 0x0000000000007918 */ /* 0x000fe20000000000 */
[----:B--2---:R-:W-:Y:S01]  /*b980*/  @!P5 FMUL R61, R61, R61 ;  /* 0x0000003d3d3dd220 */ /* 0x004fe20000400000 */
[----:B------:R-:W-:Y:S01]  /*b990*/  FSETP.GEU.AND P6, PT, R31, -126, PT ;  /* 0xc2fc00001f00780b */ /* 0x000fe20003fce000 */
[----:B---3--:R-:W-:Y:S01]  /*b9a0*/  @!P4 FMUL R58, R58, R58 ;  /* 0x0000003a3a3ac220 */ /* 0x008fe20000400000 */
[----:B------:R-:W-:Y:S01]  /*b9b0*/  FSETP.GEU.AND P5, PT, R20, -126, PT ;  /* 0xc2fc00001400780b */ /* 0x000fe20003fae000 */
[----:B------:R-:W-:Y:S01]  /*b9c0*/  @!P2 FMUL R29, R29, 0.5 ;  /* 0x3f0000001d1da820 */ /* 0x000fe20000400000 */
[----:B------:R-:W-:Y:S01]  /*b9d0*/  BAR.SYNC.DEFER_BLOCKING 0x3, 0x100 ;  /* 0x00c4000000007b1d */ /* 0x000fe20000010000 */
[----:B------:R-:W-:Y:S02]  /*b9e0*/  FSETP.GEU.AND P4, PT, R21, -126, PT ;  /* 0xc2fc00001500780b */ /* 0x000fe40003f8e000 */
[----:B------:R-:W-:Y:S01]  /*b9f0*/  @!P1 FMUL R30, R30, 0.5 ;  /* 0x3f0000001e1e9820 */ /* 0x000fe20000400000 */
[----:B-----5:R-:W-:Y:S01]  /*ba00*/  @!P3 FMUL R59, R59, R59 ;  /* 0x0000003b3b3bb220 */ /* 0x020fe20000400000 */
[----:B------:R-:W-:Y:S01]  /*ba10*/  FSETP.GEU.AND P3, PT, R22, -126, PT ;  /* 0xc2fc00001600780b */ /* 0x000fe20003f6e000 */
[----:B------:R-:W2:Y:S01]  /*ba20*/  MUFU.EX2 R67, R29 ;  /* 0x0000001d00437308 */ /* 0x000ea20000000800 */
[----:B------:R-:W-:Y:S02]  /*ba30*/  @!P0 FMUL R28, R28, 0.5 ;  /* 0x3f0000001c1c8820 */ /* 0x000fe40000400000 */
[----:B------:R-:W-:Y:S02]  /*ba40*/  @!P6 FMUL R31, R31, 0.5 ;  /* 0x3f0000001f1fe820 */ /* 0x000fe40000400000 */
[----:B------:R-:W-:Y:S05]  /*ba50*/  @!P5 FMUL R20, R20, 0.5 ;  /* 0x3f0000001414d820 */ /* 0x000fea0000400000 */
[----:B------:R-:W3:Y:S01]  /*ba60*/  MUFU.EX2 R68, R30 ;  /* 0x0000001e00447308 */ /* 0x000ee20000000800 */
[----:B------:R-:W-:Y:S01]  /*ba70*/  @!P4 FMUL R21, R21, 0.5 ;  /* 0x3f0000001515c820 */ /* 0x000fe20000400000 */
[----:B----4-:R-:W-:Y:S01]  /*ba80*/  SHF.R.U32.HI R0, RZ, 0x4, R2 ;  /* 0x00000004ff007819 */ /* 0x010fe20000011602 */
[----:B------:R-:W-:Y:S03]  /*ba90*/  @!P3 FMUL R22, R22, 0.5 ;  /* 0x3f0000001616b820 */ /* 0x000fe60000400000 */
[----:B------:R-:W-:Y:S04]  /*baa0*/  LOP3.LUT R40, R0, 0x8, RZ, 0xc0, !PT ;  /* 0x0000000800287812 */ /* 0x000fe800078ec0ff */
[----:B------:R-:W4:Y:S01]  /*bab0*/  MUFU.EX2 R66, R28 ;  /* 0x0000001c00427308 */ /* 0x000f220000000800 */
[----:B--2---:R-:W-:Y:S01]  /*bac0*/  @!P2 FMUL R67, R67, R67 ;  /* 0x000000434343a220 */ /* 0x004fe20000400000 */
[C---:B-1----:R-:W-:Y:S01]  /*bad0*/  FFMA2 R4, R3.reuse.F32, R12.F32x2.HI_LO, R4.F32x2.HI_LO ;  /* 0x0000000c03047249 */ /* 0x042fe20000040004 */
[----:B------:R-:W-:Y:S01]  /*bae0*/  IADD3 R0, PT, PT, R76, -R40, RZ ;  /* 0x800000284c007210 */ /* 0x000fe20007ffe0ff */
[----:B------:R-:W-:Y:S01]  /*baf0*/  FFMA2 R6, R3.F32, R14.F32x2.HI_LO, R6.F32x2.HI_LO ;  /* 0x0000000e03067249 */ /* 0x000fe20000040006 */
[----:B------:R-:W-:Y:S02]  /*bb00*/  F2FP.F16.F32.PACK_AB R40, R111, R110 ;  /* 0x0000006e6f28723e */ /* 0x000fe400000000ff */
[----:B------:R-:W-:Y:S03]  /*bb10*/  FSETP.GEU.AND P2, PT, R4, -126, PT ;  /* 0xc2fc00000400780b */ /* 0x000fe60003f4e000 */
[----:B------:R-:W1:Y:S01]  /*bb20*/  MUFU.EX2 R69, R31 ;  /* 0x0000001f00457308 */ /* 0x000e620000000800 */
[----:B---3--:R-:W-:Y:S01]  /*bb30*/  @!P1 FMUL R68, R68, R68 ;  /* 0x0000004444449220 */ /* 0x008fe20000400000 */
[----:B------:R-:W-:Y:S01]  /*bb40*/  FSETP.GEU.AND P1, PT, R5, -126, PT ;  /* 0xc2fc00000500780b */ /* 0x000fe20003f2e000 */
[C---:B------:R-:W-:Y:S01]  /*bb50*/  FFMA2 R8, R3.reuse.F32, R16.F32x2.HI_LO, R8.F32x2.HI_LO ;  /* 0x0000001003087249 */ /* 0x040fe20000040008 */
[----:B------:R-:W-:Y:S01]  /*bb60*/  SHF.R.U32.HI R0, RZ, 0x15, R0 ;  /* 0x00000015ff007819 */ /* 0x000fe20000011600 */
[----:B------:R-:W-:Y:S01]  /*bb70*/  FFMA2 R10, R3.F32, R18.F32x2.HI_LO, R10.F32x2.HI_LO ;  /* 0x00000012030a7249 */ /* 0x000fe2000004000a */
[----:B------:R-:W-:Y:S04]  /*bb80*/  MOV R18, R42 ;  /* 0x0000002a00127202 */ /* 0x000fe80000000f00 */
[----:B------:R-:W2:Y:S01]  /*bb90*/  MUFU.EX2 R70, R20 ;  /* 0x0000001400467308 */ /* 0x000ea20000000800 */
[----:B----4-:R-:W-:Y:S01]  /*bba0*/  @!P0 FMUL R66, R66, R66 ;  /* 0x0000004242428220 */ /* 0x010fe20000400000 */
[----:B------:R-:W-:Y:S01]  /*bbb0*/  FSETP.GEU.AND P0, PT, R23, -126, PT ;  /* 0xc2fc00001700780b */ /* 0x000fe20003f0e000 */
[----:B------:R-:W-:Y:S01]  /*bbc0*/  @!P2 FMUL R4, R4, 0.5 ;  /* 0x3f0000000404a820 */ /* 0x000fe20000400000 */
[----:B------:R-:W-:Y:S01]  /*bbd0*/  F2FP.F16.F32.PACK_AB R42, R43, R42 ;  /* 0x0000002a2b2a723e */ /* 0x000fe200000000ff */
[----:B------:R-:W-:Y:S05]  /*bbe0*/  @!P1 FMUL R5, R5, 0.5 ;  /* 0x3f00000005059820 */ /* 0x000fea0000400000 */
[----:B------:R-:W3:Y:S01]  /*bbf0*/  MUFU.EX2 R71, R21 ;  /* 0x0000001500477308 */ /* 0x000ee20000000800 */
[----:B-1----:R-:W-:Y:S01]  /*bc00*/  @!P6 FMUL R69, R69, R69 ;  /* 0x000000454545e220 */ /* 0x002fe20000400000 */
[----:B------:R-:W-:Y:S02]  /*bc10*/  FSETP.GEU.AND P6, PT, R6, -126, PT ;  /* 0xc2fc00000600780b */ /* 0x000fe40003fce000 */
[----:B------:R-:W-:Y:S02]  /*bc20*/  MOV R19, R43 ;  /* 0x0000002b00137202 */ /* 0x000fe40000000f00 */
[-C--:B------:R-:W-:Y:S01]  /*bc30*/  MOV R16, R45.reuse ;  /* 0x0000002d00107202 */ /* 0x080fe20000000f00 */
[----:B------:R-:W-:Y:S03]  /*bc40*/  @!P0 FMUL R23, R23, 0.5 ;  /* 0x3f00000017178820 */ /* 0x000fe60000400000 */
[----:B------:R-:W1:Y:S01]  /*bc50*/  MUFU.EX2 R82, R22 ;  /* 0x0000001600527308 */ /* 0x000e620000000800 */
[----:B--2---:R-:W-:Y:S01]  /*bc60*/  @!P5 FMUL R70, R70, R70 ;  /* 0x000000464646d220 */ /* 0x004fe20000400000 */
[----:B------:R-:W-:Y:S02]  /*bc70*/  FSETP.GEU.AND P5, PT, R7, -126, PT ;  /* 0xc2fc00000700780b */ /* 0x000fe40003fae000 */
[----:B------:R-:W-:Y:S02]  /*bc80*/  F2FP.F16.F32.PACK_AB R43, R44, R45 ;  /* 0x0000002d2c2b723e */ /* 0x000fe400000000ff */
[----:B------:R-:W-:Y:S01]  /*bc90*/  MOV R17, R44 ;  /* 0x0000002c00117202 */ /* 0x000fe20000000f00 */
[----:B------:R-:W-:Y:S03]  /*bca0*/  @!P6 FMUL R6, R6, 0.5 ;  /* 0x3f0000000606e820 */ /* 0x000fe60000400000 */
[----:B------:R-:W2:Y:S01]  /*bcb0*/  MUFU.EX2 R80, R4 ;  /* 0x0000000400507308 */ /* 0x000ea20000000800 */
[----:B---3--:R-:W-:Y:S01]  /*bcc0*/  @!P4 FMUL R71, R71, R71 ;  /* 0x000000474747c220 */ /* 0x008fe20000400000 */
[----:B------:R-:W-:Y:S02]  /*bcd0*/  FSETP.GEU.AND P4, PT, R8, -126, PT ;  /* 0xc2fc00000800780b */ /* 0x000fe40003f8e000 */
[----:B------:R-:W-:Y:S02]  /*bce0*/  F2FP.F16.F32.PACK_AB R44, R99, R98 ;  /* 0x00000062632c723e */ /* 0x000fe400000000ff */
[----:B------:R-:W-:Y:S01]  /*bcf0*/  F2FP.F16.F32.PACK_AB R45, R97, R96 ;  /* 0x00000060612d723e */ /* 0x000fe200000000ff */
[----:B------:R-:W-:Y:S03]  /*bd00*/  @!P5 FMUL R7, R7, 0.5 ;  /* 0x3f0000000707d820 */ /* 0x000fe60000400000 */
[----:B------:R-:W3:Y:S01]  /*bd10*/  MUFU.EX2 R81, R5 ;  /* 0x0000000500517308 */ /* 0x000ee20000000800 */
[----:B-1----:R-:W-:Y:S01]  /*bd20*/  @!P3 FMUL R82, R82, R82 ;  /* 0x000000525252b220 */ /* 0x002fe20000400000 */
[----:B------:R-:W-:Y:S02]  /*bd30*/  FSETP.GEU.AND P3, PT, R9, -126, PT ;  /* 0xc2fc00000900780b */ /* 0x000fe40003f6e000 */
[----:B------:R-:W-:Y:S02]  /*bd40*/  MOV R22, R39 ;  /* 0x0000002700167202 */ /* 0x000fe40000000f00 */
[----:B------:R-:W-:Y:S01]  /*bd50*/  F2FP.F16.F32.PACK_AB R39, R59, R58 ;  /* 0x0000003a3b27723e */ /* 0x000fe200000000ff */
[----:B------:R-:W-:Y:S03]  /*bd60*/  @!P4 FMUL R8, R8, 0.5 ;  /* 0x3f0000000808c820 */ /* 0x000fe60000400000 */
[----:B------:R-:W1:Y:S01]  /*bd70*/  MUFU.EX2 R83, R23 ;  /* 0x0000001700537308 */ /* 0x000e620000000800 */
[----:B--2---:R-:W-:Y:S01]  /*bd80*/  @!P2 FMUL R80, R80, R80 ;  /* 0x000000505050a220 */ /* 0x004fe20000400000 */
[C---:B------:R-:W-:Y:S02]  /*bd90*/  FSETP.GEU.AND P2, PT, R10.reuse, -126, PT ;  /* 0xc2fc00000a00780b */ /* 0x040fe40003f4e000 */
[----:B------:R-:W-:Y:S02]  /*bda0*/  F2FP.F16.F32.PACK_AB R24, R67, R66 ;  /* 0x000000424318723e */ /* 0x000fe400000000ff */
[----:B------:R-:W-:Y:S01]  /*bdb0*/  F2FP.F16.F32.PACK_AB R25, R69, R68 ;  /* 0x000000444519723e */ /* 0x000fe200000000ff */
        /* <DEDUP_REMOVED lines=9> */
[----:B------:R-:W-:Y:S02]  /*be50*/  ISETP.NE.AND P0, PT, R108, R0, PT ;  /* 0x000000006c00720c */ /* 0x000fe40003f05270 */
[----:B------:R-:W-:Y:S02]  /*be60*/  MOV R23, R38 ;  /* 0x0000002600177202 */ /* 0x000fe40000000f00 */
[-C--:B------:R-:W-:Y:S01]  /*be70*/  MOV R108, R41.reuse ;  /* 0x00000029006c7202 */ /* 0x080fe20000000f00 */
[----:B------:R-:W-:Y:S03]  /*be80*/  @!P1 FMUL R11, R11, 0.5 ;  /* 0x3f0000000b0b9820 */ /* 0x000fe60000400000 */
[----:B------:R-:W1:Y:S01]  /*be90*/  MUFU.EX2 R76, R8 ;  /* 0x00000008004c7308 */ /* 0x000e620000000800 */
[----:B--2---:R-:W-:Y:S01]  /*bea0*/  @!P6 FMUL R78, R78, R78 ;  /* 0x0000004e4e4ee220 */ /* 0x004fe20000400000 */
[----:B------:R-:W-:Y:S02]  /*beb0*/  F2FP.F16.F32.PACK_AB R41, R109, R41 ;  /* 0x000000296d29723e */ /* 0x000fe400000000ff */
[----:B------:R-:W-:Y:S02]  /*bec0*/  F2FP.F16.F32.PACK_AB R38, R61, R60 ;  /* 0x0000003c3d26723e */ /* 0x000fe400000000ff */
[----:B------:R-:W-:Y:S04]  /*bed0*/  F2FP.F16.F32.PACK_AB R27, R83, R82 ;  /* 0x00000052531b723e */ /* 0x000fe800000000ff */
[----:B------:R-:W2:Y:S01]  /*bee0*/  MUFU.EX2 R77, R9 ;  /* 0x00000009004d7308 */ /* 0x000ea20000000800 */
[----:B---3--:R-:W-:Y:S05]  /*bef0*/  @!P5 FMUL R79, R79, R79 ;  /* 0x0000004f4f4fd220 */ /* 0x008fea0000400000 */
[----:B------:R-:W-:Y:S04]  /*bf00*/  F2FP.F16.F32.PACK_AB R29, R79, R78 ;  /* 0x0000004e4f1d723e */ /* 0x000fe800000000ff */
[----:B------:R-:W3:Y:S01]  /*bf10*/  MUFU.EX2 R72, R10 ;  /* 0x0000000a00487308 */ /* 0x000ee20000000800 */
[----:B-1----:R-:W-:Y:S09]  /*bf20*/  @!P4 FMUL R76, R76, R76 ;  /* 0x0000004c4c4cc220 */ /* 0x002ff20000400000 */
[----:B------:R-:W1:Y:S01]  /*bf30*/  MUFU.EX2 R73, R11 ;  /* 0x0000000b00497308 */ /* 0x000e620000000800 */
[----:B--2---:R-:W-:Y:S05]  /*bf40*/  @!P3 FMUL R77, R77, R77 ;  /* 0x0000004d4d4db220 */ /* 0x004fea0000400000 */
[----:B------:R-:W-:Y:S01]  /*bf50*/  F2FP.F16.F32.PACK_AB R30, R77, R76 ;  /* 0x0000004c4d1e723e */ /* 0x000fe200000000ff */
[----:B---3--:R-:W-:Y:S01]  /*bf60*/  @!P2 FMUL R72, R72, R72 ;  /* 0x000000484848a220 */ /* 0x008fe20000400000 */
[----:B-1----:R-:W-:Y:S05]  /*bf70*/  @!P1 FMUL R73, R73, R73 ;  /* 0x0000004949499220 */ /* 0x002fea0000400000 */
        /* <DEDUP_REMOVED lines=18> */
.L_x_180:
        /* <DEDUP_REMOVED lines=10> */
[--C-:B-1----:R-:W-:Y:S02]  /*c140*/  SHF.R.U32.HI R55, RZ, 0x3, R2.reuse ;  /* 0x00000003ff377819 */ /* 0x102fe40000011602 */
[----:B------:R-:W-:Y:S02]  /*c150*/  SHF.R.U32.HI R48, RZ, 0x5, R2 ;  /* 0x00000005ff307819 */ /* 0x000fe40000011602 */
[----:B------:R-:W-:Y:S02]  /*c160*/  LOP3.LUT R55, R75, 0x600010, R55, 0xc8, !PT ;  /* 0x006000104b377812 */ /* 0x000fe400078ec837 */
[----:B------:R-:W-:Y:S02]  /*c170*/  LOP3.LUT R48, R48, 0x3, RZ, 0xc0, !PT ;  /* 0x0000000330307812 */ /* 0x000fe400078ec0ff */
[----:B------:R-:W-:Y:S05]  /*c180*/  LOP3.LUT R55, R55, 0x100, RZ, 0xfc, !PT ;  /* 0x0000010037377812 */ /* 0x000fea00078efcff */
[----:B------:R-:W-:Y:S04]  /*c190*/  IMAD.IADD R55, R55, 0x1, -R20 ;  /* 0x0000000137377824 */ /* 0x000fe800078e0a14 */
        /* <DEDUP_REMOVED lines=21> */
.L_x_181:
        /* <DEDUP_REMOVED lines=23> */
.L_x_182:
        /* <DEDUP_REMOVED lines=23> */
.L_x_183:
[----:B------:R-:W-:Y:S05]  /*c5d0*/  WARPSYNC.ALL ;  /* 0x0000000000007948 */ /* 0x000fea0003800000 */
[----:B------:R-:W-:Y:S11]  /*c5e0*/  R2UR UR4, R55 ;  /* 0x00000000370472ca */ /* 0x000ff600000e0000 */
[----:B------:R-:W-:Y:S02]  /*c5f0*/  @!UPT UIADD3 URZ, UPT, UPT, URZ, URZ, URZ ;  /* 0x000000fffffff290 */ /* 0x000fe4000fffe0ff */
[----:B------:R4:W-:Y:S02]  /*c600*/  STTM.x8 tmem[UR4+0x30], R24 ;  /* 0x00003018000079ed */ /* 0x0009e400081c0004 */
.L_x_179:
[----:B------:R-:W-:Y:S01]  /*c610*/  ISETP.NE.AND P0, PT, R107, 0x3, PT ;  /* 0x000000036b00780c */ /* 0x000fe20003f05270 */
[----:B------:R-:W1:Y:S01]  /*c620*/  FENCE.VIEW.ASYNC.T ;  /* 0x00000000000073c6 */ /* 0x000e620000000200 */
[----:B------:R-:W-:Y:S11]  /*c630*/  BSSY.RECONVERGENT B0, `(.L_x_184) ;  /* 0x0000003000007945 */ /* 0x000ff60003800200 */
[----:B------:R-:W-:Y:S05]  /*c640*/  @!P0 BRA `(.L_x_185) ;  /* 0x0000000000048947 */ /* 0x000fea0003800000 */
[----:B------:R-:W-:Y:S05]  /*c650*/  BPT.TRAP 0x1 ;  /* 0x000000040000795c */ /* 0x000fea0000300000 */
.L_x_185:
[----:B------:R-:W-:Y:S05]  /*c660*/  BSYNC.RECONVERGENT B0 ;  /* 0x0000000000007941 */ /* 0x000fea0003800200 */
.L_x_184:
[----:B-1----:R1:W-:Y:S01]  /*c670*/  SYNCS.ARRIVE.TRANS64.A1T0 RZ, [R56+URZ+0x24880], RZ ;  /* 0x024880ff38ff79a7 */ /* 0x0023e200081000ff */
[----:B------:R-:W-:Y:S04]  /*c680*/  BSSY.RECONVERGENT B0, `(.L_x_186) ;  /* 0x0000004000007945 */ /* 0x000fe80003800200 */
[----:B------:R-:W-:Y:S05]  /*c690*/  @!P0 BRA `(.L_x_187) ;  /* 0x0000000000088947 */ /* 0x000fea0003800000 */
[----:B------:R-:W-:Y:S05]  /*c6a0*/  BPT.TRAP 0x1 ;  /* 0x000000040000795c */ /* 0x000fea0000300000 */
[----:B------:R-:W-:Y:S05]  /*c6b0*/  BPT.TRAP 0x1 ;  /* 0x000000040000795c */ /* 0x000fea0000300000 */
.L_x_187:
[----:B------:R-:W-:Y:S05]  /*c6c0*/  BSYNC.RECONVERGENT B0 ;  /* 0x0000000000007941 */ /* 0x000fea0003800200 */
.L_x_186:
[----:B------:R-:W-:Y:S01]  /*c6d0*/  IADD3 R0, PT, PT, R56, 0x24858, RZ ;  /* 0x0002485838007810 */ /* 0x000fe20007ffe0ff */
[----:B------:R-:W-:Y:S03]  /*c6e0*/  BSSY.RECONVERGENT B0, `(.L_x_188) ;  /* 0x0000005000007945 */ /* 0x000fe60003800200 */
[----:B------:R-:W-:Y:S04]  /*c6f0*/  PRMT R0, R57, 0x654, R0 ;  /* 0x0000065439007816 */ /* 0x000fe80000000000 */
[----:B------:R1:W-:Y:S01]  /*c700*/  SYNCS.ARRIVE.TRANS64.RED.A1T0 RZ, [R0+URZ], RZ ;  /* 0x000000ff00ff79a7 */ /* 0x0003e200081004ff */
[----:B------:R-:W-:Y:S05]  /*c710*/  @!P0 BRA `(.L_x_189) ;  /* 0x0000000000048947 */ /* 0x000fea0003800000 */
[----:B------:R-:W-:Y:S05]  /*c720*/  BPT.TRAP 0x1 ;  /* 0x000000040000795c */ /* 0x000fea0000300000 */
.L_x_189:
[----:B------:R-:W-:Y:S05]  /*c730*/  BSYNC.RECONVERGENT B0 ;  /* 0x0000000000007941 */ /* 0x000fea0003800200 */
.L_x_188:
[----:B-1----:R-:W-:Y:S01]  /*c740*/  IADD3 R0, PT, PT, R56, 0x24838, RZ ;  /* 0x0002483838007810 */ /* 0x002fe20007ffe0ff */
[----:B------:R-:W-:Y:S03]  /*c750*/  BSSY.RECONVERGENT B0, `(.L_x_190) ;  /* 0x0000005000007945 */ /* 0x000fe60003800200 */
[----:B------:R-:W-:Y:S04]  /*c760*/  PRMT R0, R57, 0x654, R0 ;  /* 0x0000065439007816 */ /* 0x000fe80000000000 */
[----:B------:R1:W-:Y:S01]  /*c770*/  SYNCS.ARRIVE.TRANS64.RED.A1T0 RZ, [R0+URZ], RZ ;  /* 0x000000ff00ff79a7 */ /* 0x0003e200081004ff */
[----:B------:R-:W-:Y:S05]  /*c780*/  @!P0 BRA `(.L_x_191) ;  /* 0x0000000000048947 */ /* 0x000fea0003800000 */
[----:B------:R-:W-:Y:S05]  /*c790*/  BPT.TRAP 0x1 ;  /* 0x000000040000795c */ /* 0x000fea0000300000 */
.L_x_191:
[----:B------:R-:W-:Y:S05]  /*c7a0*/  BSYNC.RECONVERGENT B0 ;  /* 0x0000000000007941 */ /* 0x000fea0003800200 */
.L_x_190:
[----:B-1----:R-:W-:Y:S01]  /*c7b0*/  SHF.L.U32 R0, R102, 0x1f, RZ ;  /* 0x0000001f66007819 */ /* 0x002fe200000006ff */
[----:B------:R-:W-:Y:S03]  /*c7c0*/  BSSY B0, `(.L_x_192) ;  /* 0x0000003000007945 */ /* 0x000fe60003800000 */
[----:B------:R-:W1:Y:S02]  /*c7d0*/  SYNCS.PHASECHK.TRANS64.TRYWAIT P1, [R56+URZ+0x24840], R0 ;  /* 0x02484000380075a7 */ /* 0x000e6400080211ff */
[----:B-1----:R-:W-:Y:S05]  /*c7e0*/  @!P1 BRA `(.L_x_193) ;  /* 0x0000004400ac9947 */ /* 0x002fea0003800000 */
.L_x_293:
[----:B------:R-:W-:Y:S05]  /*c7f0*/  BSYNC B0 ;  /* 0x0000000000007941 */ /* 0x000fea0003800000 */
.L_x_192:
[----:B------:R-:W-:Y:S04]  /*c800*/  BSSY.RECONVERGENT B0, `(.L_x_194) ;  /* 0x0000003000007945 */ /* 0x000fe80003800200 */
[----:B------:R-:W-:Y:S05]  /*c810*/  @!P0 BRA `(.L_x_195) ;  /* 0x0000000000048947 */ /* 0x000fea0003800000 */
[----:B------:R-:W-:Y:S05]  /*c820*/  BPT.TRAP 0x1 ;  /* 0x000000040000795c */ /* 0x000fea0000300000 */
.L_x_195:
[----:B------:R-:W-:Y:S05]  /*c830*/  BSYNC.RECONVERGENT B0 ;  /* 0x0000000000007941 */ /* 0x000fea0003800200 */
.L_x_194:
[----:B------:R-:W-:Y:S01]  /*c840*/  SHF.L.U32 R0, R106, 0x1f, RZ ;  /* 0x0000001f6a007819 */ /* 0x000fe200000006ff */
[----:B------:R-:W-:Y:S03]  /*c850*/  BSSY B0, `(.L_x_196) ;  /* 0x0000003000007945 */ /* 0x000fe60003800000 */
[----:B------:R-:W1:Y:S02]  /*c860*/  SYNCS.PHASECHK.TRANS64.TRYWAIT P1, [R56+URZ+0x24860], R0 ;  /* 0x02486000380075a7 */ /* 0x000e6400080211ff */
[----:B-1----:R-:W-:Y:S05]  /*c870*/  @!P1 BRA `(.L_x_197) ;  /* 0x00000044009c9947 */ /* 0x002fea0003800000 */
.L_x_294:
[----:B------:R-:W-:Y:S05]  /*c880*/  BSYNC B0 ;  /* 0x0000000000007941 */ /* 0x000fea0003800000 */
.L_x_196:
[----:B------:R-:W-:Y:S04]  /*c890*/  BSSY.RECONVERGENT B0, `(.L_x_198) ;  /* 0x0000003000007945 */ /* 0x000fe80003800200 */
[----:B------:R-:W-:Y:S05]  /*c8a0*/  @!P0 BRA `(.L_x_199) ;  /* 0x0000000000048947 */ /* 0x000fea0003800000 */
[----:B------:R-:W-:Y:S05]  /*c8b0*/  BPT.TRAP 0x1 ;  /* 0x000000040000795c */ /* 0x000fea0000300000 */
.L_x_199:
[----:B------:R-:W-:Y:S05]  /*c8c0*/  BSYNC.RECONVERGENT B0 ;  /* 0x0000000000007941 */ /* 0x000fea0003800200 */
.L_x_198:
[----:B------:R-:W-:Y:S02]  /*c8d0*/  SHF.L.U32 R3, R105, 0x1f, RZ ;  /* 0x0000001f69037819 */ /* 0x000fe400000006ff */
[----:B------:R-:W-:Y:S02]  /*c8e0*/  SHF.R.U32.HI R0, RZ, 0x3, R2 ;  /* 0x00000003ff007819 */ /* 0x000fe40000011602 */
[----:B------:R-:W1:Y:S02]  /*c8f0*/  SYNCS.PHASECHK.TRANS64.TRYWAIT P0, [R56+URZ+0x24898], R3 ;  /* 0x02489803380075a7 */ /* 0x000e6400080011ff */
[----:B------:R-:W-:Y:S04]  /*c900*/  LOP3.LUT R75, R75, 0x600010, R0, 0xc8, !PT ;  /* 0x006000104b4b7812 */ /* 0x000fe800078ec800 */
[----:B------:R-:W-:Y:S01]  /*c910*/  LOP3.LUT R0, R75, 0x100, RZ, 0xfc, !PT ;  /* 0x000001004b007812 */ /* 0x000fe200078efcff */
[----:B-1----:R-:W-:Y:S06]  /*c920*/  @!P0 BRA `(.L_x_200) ;  /* 0x0000004400848947 */ /* 0x002fec0003800000 */
.L_x_295:
[----:B------:R-:W-:Y:S01]  /*c930*/  SHF.R.U32.HI R2, RZ, 0x5, R2 ;  /* 0x00000005ff027819 */ /* 0x000fe20000011602 */
[----:B------:R-:W-:Y:S05]  /*c940*/  WARPSYNC.ALL ;  /* 0x0000000000007948 */ /* 0x000fea0003800000 */
[C---:B------:R-:W-:Y:S01]  /*c950*/  R2UR UR4, R0.reuse ;  /* 0x00000000000472ca */ /* 0x040fe200000e0000 */
[----:B------:R-:W-:Y:S01]  /*c960*/  VIADD R0, R0, 0xffffffa0 ;  /* 0xffffffa000007836 */ /* 0x000fe20000000000 */
[----:B------:R-:W-:Y:S04]  /*c970*/  LOP3.LUT R2, R2, 0x3, RZ, 0xc0, !PT ;  /* 0x0000000302027812 */ /* 0x000fe800078ec0ff */
[----:B------:R-:W-:Y:S04]  /*c980*/  SHF.R.U32.HI R0, RZ, 0x15, R0 ;  /* 0x00000015ff007819 */ /* 0x000fe80000011600 */
[----:B------:R-:W-:Y:S03]  /*c990*/  ISETP.NE.AND P0, PT, R2, R0, PT ;  /* 0x000000000200720c */ /* 0x000fe60003f05270 */
[----:B--234-:R-:W1:Y:S10]  /*c9a0*/  LDTM.x16 R28, tmem[UR4+-0x80] ;  /* 0xffff8004001c79ee */ /* 0x01ce74000824ff00 */
[----:B-1----:R-:W-:Y:S05]  /*c9b0*/  @!P0 BRA `(.L_x_201) ;  /* 0x0000000000408947 */ /* 0x002fea0003800000 */
        /* <DEDUP_REMOVED lines=16> */
.L_x_201:
[C---:B------:R-:W-:Y:S01]  /*cac0*/  LOP3.LUT R0, R75.reuse, 0xa0, RZ, 0xfc, !PT ;  /* 0x000000a04b007812 */ /* 0x040fe200078efcff */
[----:B------:R-:W-:Y:S05]  /*cad0*/  WARPSYNC.ALL ;  /* 0x0000000000007948 */ /* 0x000fea0003800000 */
[----:B------:R-:W-:Y:S01]  /*cae0*/  R2UR UR6, R0 ;  /* 0x00000000000672ca */ /* 0x000fe200000e0000 */
[----:B------:R-:W1:Y:S01]  /*caf0*/  S2R R46, SR_TID.X ;  /* 0x00000000002e7919 */ /* 0x000e620000002100 */
[----:B------:R-:W-:Y:S01]  /*cb00*/  LOP3.LUT R75, R75, 0xc0, RZ, 0xfc, !PT ;  /* 0x000000c04b4b7812 */ /* 0x000fe200078efcff */
[----:B------:R-:W2:Y:S01]  /*cb10*/  S2UR UR38, SR_CgaCtaId ;  /* 0x00000000002679c3 */ /* 0x000ea20000008800 */
[----:B------:R-:W-:Y:S02]  /*cb20*/  UMOV UR37, 0x400 ;  /* 0x0000040000257882 */ /* 0x000fe40000000000 */
[----:B------:R-:W-:Y:S02]  /*cb30*/  R2UR UR5, R75 ;  /* 0x000000004b0572ca */ /* 0x000fe400000e0000 */
[--C-:B-1----:R-:W-:Y:S01]  /*cb40*/  SHF.R.U32.HI R53, RZ, 0x1, R46.reuse ;  /* 0x00000001ff357819 */ /* 0x102fe2000001162e */
[----:B--2---:R-:W-:Y:S01]  /*cb50*/  ULEA UR37, UR38, UR37, 0x18 ;  /* 0x0000002526257291 */ /* 0x004fe2000f8ec0ff */
[----:B------:R-:W-:Y:S01]  /*cb60*/  SHF.R.U32.HI R47, RZ, 0x3, R46 ;  /* 0x00000003ff2f7819 */ /* 0x000fe2000001162e */
[----:B------:R-:W-:Y:S01]  /*cb70*/  IMAD.U32 R52, R46, 0x10000, RZ ;  /* 0x000100002e347824 */ /* 0x000fe200078e00ff */
[----:B------:R-:W-:Y:S04]  /*cb80*/  LOP3.LUT R53, R53, 0x40, RZ, 0xc0, !PT ;  /* 0x0000004035357812 */ /* 0x000fe800078ec0ff */
[----:B------:R-:W-:Y:S02]  /*cb90*/  LOP3.LUT R0, R52, 0x600010, R47, 0xc8, !PT ;  /* 0x0060001034007812 */ /* 0x000fe400078ec82f */
[----:B------:R-:W1:Y:S02]  /*cba0*/  LDS.128 R12, [R53+UR37+0x24200] ;  /* 0x02420025350c7984 */ /* 0x000e640008000c00 */
[----:B------:R-:W-:Y:S04]  /*cbb0*/  LOP3.LUT R0, R0, 0xe0, RZ, 0xfc, !PT ;  /* 0x000000e000007812 */ /* 0x000fe800078efcff */
[----:B------:R-:W-:Y:S02]  /*cbc0*/  R2UR UR4, R0 ;  /* 0x00000000000472ca */ /* 0x000fe400000e0000 */
[----:B------:R-:W2:Y:S08]  /*cbd0*/  LDS.128 R8, [R53+UR37+0x24220] ;  /* 0x0242202535087984 */ /* 0x000eb00008000c00 */
[----:B------:R-:W3:Y:S08]  /*cbe0*/  LDS.128 R24, [R53+UR37+0x24210] ;  /* 0x0242102535187984 */ /* 0x000ef00008000c00 */
[----:B------:R-:W4:Y:S08]  /*cbf0*/  LDS.128 R4, [R53+UR37+0x24230] ;  /* 0x0242302535047984 */ /* 0x000f300008000c00 */
[----:B------:R-:W-:Y:S01]  /*cc00*/  LDS.128 R48, [R53+UR37+0x24290] ;  /* 0x0242902535307984 */ /* 0x000fe20008000c00 */
[----:B-1----:R-:W-:Y:S02]  /*cc10*/  FADD2 R2, R28.F32x2.HI_LO, R12.F32x2.HI_LO ;  /* 0x0000000c1c02724b */ /* 0x002fe40000000000 */
[----:B------:R-:W-:Y:S05]  /*cc20*/  FADD2 R20, R30.F32x2.HI_LO, R14.F32x2.HI_LO ;  /* 0x0000000e1e14724b */ /* 0x000fea0000000000 */
[----:B------:R-:W1:Y:S01]  /*cc30*/  LDS.128 R12, [R53+UR37+0x24280] ;  /* 0x02428025350c7984 */ /* 0x000e620008000c00 */
[----:B------:R-:W-:Y:S02]  /*cc40*/  FMUL2 R2, R2.F32x2.HI_LO, R124.F32x2.HI_LO ;  /* 0x0000007c0202724a */ /* 0x000fe40000000000 */
[----:B------:R-:W-:Y:S02]  /*cc50*/  FMUL2 R122, R20.F32x2.HI_LO, R122.F32x2.HI_LO ;  /* 0x0000007a147a724a */ /* 0x000fe40000000000 */
[----:B--2---:R-:W-:Y:S01]  /*cc60*/  FADD2 R36, R36.F32x2.HI_LO, R8.F32x2.HI_LO ;  /* 0x000000082424724b */ /* 0x004fe20000000000 */
[----:B------:R-:W-:Y:S01]  /*cc70*/  F2FP.F16.F32.PACK_AB R20, R3, R2 ;  /* 0x000000020314723e */ /* 0x000fe200000000ff */
[----:B------:R-:W-:Y:S01]  /*cc80*/  FADD2 R38, R38.F32x2.HI_LO, R10.F32x2.HI_LO ;  /* 0x0000000a2626724b */ /* 0x000fe20000000000 */
[----:B------:R-:W-:Y:S01]  /*cc90*/  F2FP.F16.F32.PACK_AB R0, R123, R122 ;  /* 0x0000007a7b00723e */ /* 0x000fe200000000ff */
[----:B------:R-:W2:Y:S01]  /*cca0*/  LDS.128 R8, [R53+UR37+0x242a0] ;  /* 0x0242a02535087984 */ /* 0x000ea20008000c00 */
[----:B------:R-:W-:Y:S01]  /*ccb0*/  PRMT R54, R20, 0x7632, R54 ;  /* 0x0000763214367816 */ /* 0x000fe20000000036 */
[----:B------:R-:W-:Y:S01]  /*ccc0*/  FMUL2 R36, R36.F32x2.HI_LO, R118.F32x2.HI_LO ;  /* 0x000000762424724a */ /* 0x000fe20000000000 */
[----:B------:R-:W-:Y:S01]  /*ccd0*/  PRMT R55, R20, 0x7610, R55 ;  /* 0x0000761014377816 */ /* 0x000fe20000000037 */
[----:B---3--:R-:W-:Y:S01]  /*cce0*/  FADD2 R32, R32.F32x2.HI_LO, R24.F32x2.HI_LO ;  /* 0x000000182020724b */ /* 0x008fe20000000000 */
[----:B------:R-:W-:Y:S01]  /*ccf0*/  PRMT R56, R0, 0x7632, R56 ;  /* 0x0000763200387816 */ /* 0x000fe20000000038 */
[----:B------:R-:W-:Y:S01]  /*cd00*/  FADD2 R34, R34.F32x2.HI_LO, R26.F32x2.HI_LO ;  /* 0x0000001a2222724b */ /* 0x000fe20000000000 */
[----:B------:R-:W-:Y:S01]  /*cd10*/  PRMT R57, R0, 0x7610, R57 ;  /* 0x0000761000397816 */ /* 0x000fe20000000039 */
[----:B------:R-:W-:Y:S01]  /*cd20*/  FMUL2 R2, R32.F32x2.HI_LO, R120.F32x2.HI_LO ;  /* 0x000000782002724a */ /* 0x000fe20000000000 */
[----:B------:R-:W-:Y:S01]  /*cd30*/  F2FP.F16.F32.PACK_AB R0, R37, R36 ;  /* 0x000000242500723e */ /* 0x000fe200000000ff */
[----:B------:R-:W-:Y:S02]  /*cd40*/  FMUL2 R44, R34.F32x2.HI_LO, R22.F32x2.HI_LO ;  /* 0x00000016222c724a */ /* 0x000fe40000000000 */
[----:B------:R-:W1:Y:S01]  /*cd50*/  LDTM.x16 R20, tmem[UR6] ;  /* 0x00000006001479ee */ /* 0x000e620008240000 */
[----:B------:R-:W-:Y:S01]  /*cd60*/  F2FP.F16.F32.PACK_AB R2, R3, R2 ;  /* 0x000000020302723e */ /* 0x000fe200000000ff */
[----:B----4-:R-:W-:Y:S01]  /*cd70*/  FADD2 R40, R40.F32x2.HI_LO, R4.F32x2.HI_LO ;  /* 0x000000042828724b */ /* 0x010fe20000000000 */
[----:B------:R-:W-:Y:S01]  /*cd80*/  PRMT R107, R0, 0x7610, R107 ;  /* 0x00007610006b7816 */ /* 0x000fe2000000006b */
[----:B------:R-:W-:Y:S01]  /*cd90*/  FADD2 R42, R42.F32x2.HI_LO, R6.F32x2.HI_LO ;  /* 0x000000062a2a724b */ /* 0x000fe20000000000 */
[----:B------:R-:W-:Y:S01]  /*cda0*/  F2FP.F16.F32.PACK_AB R44, R45, R44 ;  /* 0x0000002c2d2c723e */ /* 0x000fe200000000ff */
[----:B------:R-:W3:Y:S01]  /*cdb0*/  LDS.128 R4, [R53+UR37+0x242b0] ;  /* 0x0242b02535047984 */ /* 0x000ee20008000c00 */
[----:B------:R-:W-:Y:S01]  /*cdc0*/  PRMT R45, R2, 0x7632, R45 ;  /* 0x00007632022d7816 */ /* 0x000fe2000000002d */
[----:B------:R-:W-:Y:S01]  /*cdd0*/  FMUL2 R40, R40.F32x2.HI_LO, R114.F32x2.HI_LO ;  /* 0x000000722828724a */ /* 0x000fe20000000000 */
[----:B------:R-:W-:Y:S01]  /*cde0*/  PRMT R75, R44, 0x7632, R75 ;  /* 0x000076322c4b7816 */ /* 0x000fe2000000004b */
[----:B------:R-:W-:Y:S02]  /*cdf0*/  FMUL2 R42, R42.F32x2.HI_LO, R112.F32x2.HI_LO ;  /* 0x000000702a2a724a */ /* 0x000fe40000000000 */
[----:B------:R-:W-:Y:S03]  /*ce00*/  FMUL2 R38, R38.F32x2.HI_LO, R116.F32x2.HI_LO ;  /* 0x000000742626724a */ /* 0x000fe60000000000 */
[----:B------:R-:W-:Y:S02]  /*ce10*/  F2FP.F16.F32.PACK_AB R3, R43, R42 ;  /* 0x0000002a2b03723e */ /* 0x000fe400000000ff */
[----:B------:R-:W-:Y:S02]  /*ce20*/  F2FP.F16.F32.PACK_AB R38, R39, R38 ;  /* 0x000000262726723e */ /* 0x000fe400000000ff */
[C---:B------:R-:W-:Y:S02]  /*ce30*/  PRMT R115, R3.reuse, 0x7632, R115 ;  /* 0x0000763203737816 */ /* 0x040fe40000000073 */
[----:B------:R-:W-:Y:S02]  /*ce40*/  PRMT R39, R0, 0x7632, R39 ;  /* 0x0000763200277816 */ /* 0x000fe40000000027 */
[----:B------:R-:W-:Y:S01]  /*ce50*/  PRMT R116, R3, 0x7610, R116 ;  /* 0x0000761003747816 */ /* 0x000fe20000000074 */
[----:B-1----:R-:W-:Y:S01]  /*ce60*/  FADD2 R20, R20.F32x2.HI_LO, R12.F32x2.HI_LO ;  /* 0x0000000c1414724b */ /* 0x002fe20000000000 */
[----:B------:R-:W-:Y:S01]  /*ce70*/  F2FP.F16.F32.PACK_AB R0, R41, R40 ;  /* 0x000000282900723e */ /* 0x000fe200000000ff */
[----:B------:R-:W-:Y:S01]  /*ce80*/  FADD2 R22, R22.F32x2.HI_LO, R14.F32x2.HI_LO ;  /* 0x0000000e1616724b */ /* 0x000fe20000000000 */
[----:B------:R-:W-:Y:S01]  /*ce90*/  PRMT R112, R38, 0x7632, R112 ;  /* 0x0000763226707816 */ /* 0x000fe20000000070 */
[----:B------:R-:W1:Y:S01]  /*cea0*/  LDS.128 R40, [R53+UR37+0x24300] ;  /* 0x0243002535287984 */ /* 0x000e620008000c00 */
[----:B------:R-:W-:Y:S01]  /*ceb0*/  PRMT R113, R0, 0x7632, R113 ;  /* 0x0000763200717816 */ /* 0x000fe20000000071 */
[----:B------:R-:W-:Y:S01]  /*cec0*/  FMUL2 R20, R20.F32x2.HI_LO, R110.F32x2.HI_LO ;  /* 0x0000006e1414724a */ /* 0x000fe20000000000 */
[----:B------:R-:W-:Y:S01]  /*ced0*/  PRMT R114, R0, 0x7610, R114 ;  /* 0x0000761000727816 */ /* 0x000fe20000000072 */
[----:B------:R-:W-:Y:S02]  /*cee0*/  FMUL2 R22, R22.F32x2.HI_LO, R108.F32x2.HI_LO ;  /* 0x0000006c1616724a */ /* 0x000fe40000000000 */
[----:B--2---:R-:W-:Y:S01]  /*cef0*/  FADD2 R28, R28.F32x2.HI_LO, R8.F32x2.HI_LO ;  /* 0x000000081c1c724b */ /* 0x004fe20000000000 */
[----:B------:R-:W-:Y:S01]  /*cf00*/  F2FP.F16.F32.PACK_AB R20, R21, R20 ;  /* 0x000000141514723e */ /* 0x000fe200000000ff */
[----:B------:R-:W2:Y:S01]  /*cf10*/  LDS.128 R108, [R53+UR37+0x24310] ;  /* 0x02431025356c7984 */ /* 0x000ea20008000c00 */
[----:B------:R-:W-:Y:S01]  /*cf20*/  F2FP.F16.F32.PACK_AB R0, R23, R22 ;  /* 0x000000161700723e */ /* 0x000fe200000000ff */
[----:B------:R-:W-:Y:S01]  /*cf30*/  FADD2 R10, R30.F32x2.HI_LO, R10.F32x2.HI_LO ;  /* 0x0000000a1e0a724b */ /* 0x000fe20000000000 */
[----:B------:R-:W-:Y:S01]  /*cf40*/  PRMT R117, R20, 0x7632, R117 ;  /* 0x0000763214757816 */ /* 0x000fe20000000075 */
[----:B------:R-:W-:Y:S01]  /*cf50*/  FMUL2 R98, R28.F32x2.HI_LO, R98.F32x2.HI_LO ;  /* 0x000000621c62724a */ /* 0x000fe20000000000 */
[----:B------:R-:W-:Y:S01]  /*cf60*/  PRMT R118, R20, 0x7610, R118 ;  /* 0x0000761014767816 */ /* 0x000fe20000000076 */
[----:B------:R-:W-:Y:S01]  /*cf70*/  FADD2 R24, R24.F32x2.HI_LO, R48.F32x2.HI_LO ;  /* 0x000000301818724b */ /* 0x000fe20000000000 */
[C---:B------:R-:W-:Y:S01]  /*cf80*/  PRMT R119, R0.reuse, 0x7632, R119 ;  /* 0x0000763200777816 */ /* 0x040fe20000000077 */
[----:B------:R-:W4:Y:S01]  /*cf90*/  LDS.128 R28, [R53+UR37+0x24320] ;  /* 0x02432025351c7984 */ /* 0x000f220008000c00 */
[----:B------:R-:W-:Y:S01]  /*cfa0*/  PRMT R120, R0, 0x7610, R120 ;  /* 0x0000761000787816 */ /* 0x000fe20000000078 */
[----:B------:R-:W-:Y:S02]  /*cfb0*/  FADD2 R26, R26.F32x2.HI_LO, R50.F32x2.HI_LO ;  /* 0x000000321a1a724b */ /* 0x000fe40000000000 */
[----:B------:R-:W-:Y:S02]  /*cfc0*/  FMUL2 R36, R24.F32x2.HI_LO, R18.F32x2.HI_LO ;  /* 0x000000121824724a */ /* 0x000fe40000000000 */
[----:B------:R-:W-:Y:S02]  /*cfd0*/  FMUL2 R48, R26.F32x2.HI_LO, R16.F32x2.HI_LO ;  /* 0x000000101a30724a */ /* 0x000fe40000000000 */
[----:B------:R-:W1:Y:S01]  /*cfe0*/  LDTM.x16 R12, tmem[UR5] ;  /* 0x00000005000c79ee */ /* 0x000e620008240000 */
[----:B------:R-:W-:Y:S01]  /*cff0*/  F2FP.F16.F32.PACK_AB R0, R37, R36 ;  /* 0x000000242500723e */ /* 0x000fe200000000ff */
[----:B---3--:R-:W-:Y:S01]  /*d000*/  FADD2 R32, R32.F32x2.HI_LO, R4.F32x2.HI_LO ;  /* 0x000000042020724b */ /* 0x008fe20000000000 */
[----:B------:R-:W-:Y:S01]  /*d010*/  F2FP.F16.F32.PACK_AB R48, R49, R48 ;  /* 0x000000303130723e */ /* 0x000fe200000000ff */
[----:B------:R-:W-:Y:S01]  /*d020*/  FADD2 R6, R34.F32x2.HI_LO, R6.F32x2.HI_LO ;  /* 0x000000062206724b */ /* 0x000fe20000000000 */
[----:B------:R-:W-:Y:S01]  /*d030*/  PRMT R49, R0, 0x7632, R49 ;  /* 0x0000763200317816 */ /* 0x000fe20000000031 */
[----:B------:R-:W-:Y:S01]  /*d040*/  FMUL2 R94, R32.F32x2.HI_LO, R94.F32x2.HI_LO ;  /* 0x0000005e205e724a */ /* 0x000fe20000000000 */
[----:B------:R-:W-:Y:S01]  /*d050*/  PRMT R121, R0, 0x7610, R121 ;  /* 0x0000761000797816 */ /* 0x000fe20000000079 */
[----:B------:R-:W3:Y:S01]  /*d060*/  LDS.128 R32, [R53+UR37+0x24330] ;  /* 0x0243302535207984 */ /* 0x000ee20008000c00 */
[----:B------:R-:W-:Y:S01]  /*d070*/  F2FP.F16.F32.PACK_AB R0, R99, R98 ;  /* 0x000000626300723e */ /* 0x000fe200000000ff */
[----:B------:R-:W-:Y:S01]  /*d080*/  FMUL2 R6, R6.F32x2.HI_LO, R92.F32x2.HI_LO ;  /* 0x0000005c0606724a */ /* 0x000fe20000000000 */
[----:B------:R-:W-:Y:S01]  /*d090*/  F2FP.F16.F32.PACK_AB R94, R95, R94 ;  /* 0x0000005e5f5e723e */ /* 0x000fe200000000ff */
[----:B------:R-:W-:Y:S01]  /*d0a0*/  FMUL2 R10, R10.F32x2.HI_LO, R96.F32x2.HI_LO ;  /* 0x000000600a0a724a */ /* 0x000fe20000000000 */
[C---:B------:R-:W-:Y:S02]  /*d0b0*/  PRMT R97, R0.reuse, 0x7632, R97 ;  /* 0x0000763200617816 */ /* 0x040fe40000000061 */
[----:B------:R-:W-:Y:S02]  /*d0c0*/  F2FP.F16.F32.PACK_AB R6, R7, R6 ;  /* 0x000000060706723e */ /* 0x000fe400000000ff */
[----:B------:R-:W-:Y:S02]  /*d0d0*/  PRMT R98, R0, 0x7610, R98 ;  /* 0x0000761000627816 */ /* 0x000fe40000000062 */
[----:B------:R-:W-:Y:S02]  /*d0e0*/  F2FP.F16.F32.PACK_AB R10, R11, R10 ;  /* 0x0000000a0b0a723e */ /* 0x000fe400000000ff */
[----:B------:R-:W-:Y:S02]  /*d0f0*/  PRMT R99, R6, 0x7632, R99 ;  /* 0x0000763206637816 */ /* 0x000fe40000000063 */
[----:B------:R-:W-:Y:S01]  /*d100*/  PRMT R92, R10, 0x7632, R92 ;  /* 0x000076320a5c7816 */ /* 0x000fe2000000005c */
[----:B-1----:R-:W-:Y:S01]  /*d110*/  FADD2 R14, R14.F32x2.HI_LO, R42.F32x2.HI_LO ;  /* 0x0000002a0e0e724b */ /* 0x002fe20000000000 */
[----:B------:R-:W-:Y:S01]  /*d120*/  PRMT R93, R10, 0x7610, R93 ;  /* 0x000076100a5d7816 */ /* 0x000fe2000000005d */
[----:B--2---:R-:W-:Y:S01]  /*d130*/  FADD2 R16, R16.F32x2.HI_LO, R108.F32x2.HI_LO ;  /* 0x0000006c1010724b */ /* 0x004fe20000000000 */
[----:B------:R-:W-:Y:S01]  /*d140*/  PRMT R122, R6, 0x7610, R122 ;  /* 0x00007610067a7816 */ /* 0x000fe2000000007a */
[----:B------:R-:W-:Y:S01]  /*d150*/  FMUL2 R14, R14.F32x2.HI_LO, R88.F32x2.HI_LO ;  /* 0x000000580e0e724a */ /* 0x000fe20000000000 */
[----:B------:R-:W-:Y:S01]  /*d160*/  PRMT R96, R48, 0x7632, R96 ;  /* 0x0000763230607816 */ /* 0x000fe20000000060 */
[----:B------:R-:W-:Y:S01]  /*d170*/  FADD2 R18, R18.F32x2.HI_LO, R110.F32x2.HI_LO ;  /* 0x0000006e1212724b */ /* 0x000fe20000000000 */
[----:B------:R-:W-:Y:S01]  /*d180*/  PRMT R95, R94, 0x7632, R95 ;  /* 0x000076325e5f7816 */ /* 0x000fe2000000005f */
[----:B------:R-:W-:Y:S01]  /*d190*/  FMUL2 R36, R16.F32x2.HI_LO, R86.F32x2.HI_LO ;  /* 0x000000561024724a */ /* 0x000fe20000000000 */
[----:B------:R-:W-:Y:S01]  /*d1a0*/  F2FP.F16.F32.PACK_AB R0, R15, R14 ;  /* 0x0000000e0f00723e */ /* 0x000fe200000000ff */
[----:B----4-:R-:W-:Y:S02]  /*d1b0*/  FADD2 R20, R20.F32x2.HI_LO, R28.F32x2.HI_LO ;  /* 0x0000001c1414724b */ /* 0x010fe40000000000 */
[----:B------:R-:W-:Y:S01]  /*d1c0*/  FMUL2 R50, R18.F32x2.HI_LO, R84.F32x2.HI_LO ;  /* 0x000000541232724a */ /* 0x000fe20000000000 */
[----:B------:R-:W-:Y:S01]  /*d1d0*/  PRMT R84, R0, 0x7632, R84 ;  /* 0x0000763200547816 */ /* 0x000fe20000000054 */
[----:B------:R-:W-:Y:S01]  /*d1e0*/  FADD2 R12, R12.F32x2.HI_LO, R40.F32x2.HI_LO ;  /* 0x000000280c0c724b */ /* 0x000fe20000000000 */
[----:B------:R-:W-:Y:S01]  /*d1f0*/  PRMT R85, R0, 0x7610, R85 ;  /* 0x0000761000557816 */ /* 0x000fe20000000055 */
[----:B------:R-:W1:Y:S01]  /*d200*/  LDS.128 R40, [R53+UR37+0x24380] ;  /* 0x0243802535287984 */ /* 0x000e620008000c00 */
[----:B------:R-:W-:Y:S01]  /*d210*/  F2FP.F16.F32.PACK_AB R0, R37, R36 ;  /* 0x000000242500723e */ /* 0x000fe200000000ff */
[----:B------:R-:W-:Y:S02]  /*d220*/  FMUL2 R12, R12.F32x2.HI_LO, R90.F32x2.HI_LO ;  /* 0x0000005a0c0c724a */ /* 0x000fe40000000000 */
[----:B------:R-:W-:Y:S01]  /*d230*/  FADD2 R22, R22.F32x2.HI_LO, R30.F32x2.HI_LO ;  /* 0x0000001e1616724b */ /* 0x000fe20000000000 */
[----:B------:R-:W-:Y:S01]  /*d240*/  PRMT R36, R0, 0x7632, R36 ;  /* 0x0000763200247816 */ /* 0x000fe20000000024 */
[----:B------:R-:W-:Y:S01]  /*d250*/  FMUL2 R20, R20.F32x2.HI_LO, R64.F32x2.HI_LO ;  /* 0x000000401414724a */ /* 0x000fe20000000000 */
[----:B------:R-:W-:Y:S01]  /*d260*/  F2FP.F16.F32.PACK_AB R3, R13, R12 ;  /* 0x0000000c0d03723e */ /* 0x000fe200000000ff */
[----:B------:R-:W2:Y:S01]  /*d270*/  LDS.128 R88, [R53+UR37+0x24390] ;  /* 0x0243902535587984 */ /* 0x000ea20008000c00 */
[----:B------:R-:W-:Y:S01]  /*d280*/  PRMT R37, R0, 0x7610, R37 ;  /* 0x0000761000257816 */ /* 0x000fe20000000025 */
[----:B---3--:R-:W-:Y:S01]  /*d290*/  FADD2 R24, R24.F32x2.HI_LO, R32.F32x2.HI_LO ;  /* 0x000000201818724b */ /* 0x008fe20000000000 */
[----:B------:R-:W-:Y:S01]  /*d2a0*/  F2FP.F16.F32.PACK_AB R0, R21, R20 ;  /* 0x000000141500723e */ /* 0x000fe200000000ff */
[----:B------:R-:W-:Y:S01]  /*d2b0*/  FADD2 R20, R26.F32x2.HI_LO, R34.F32x2.HI_LO ;  /* 0x000000221a14724b */ /* 0x000fe20000000000 */
[----:B------:R-:W-:Y:S01]  /*d2c0*/  PRMT R86, R3, 0x7632, R86 ;  /* 0x0000763203567816 */ /* 0x000fe20000000056 */
[----:B------:R-:W-:Y:S01]  /*d2d0*/  FMUL2 R22, R22.F32x2.HI_LO, R62.F32x2.HI_LO ;  /* 0x0000003e1616724a */ /* 0x000fe20000000000 */
[----:B------:R-:W-:Y:S01]  /*d2e0*/  PRMT R87, R3, 0x7610, R87 ;  /* 0x0000761003577816 */ /* 0x000fe20000000057 */
[----:B------:R-:W1:Y:S01]  /*d2f0*/  LDTM.x16 R4, tmem[UR4] ;  /* 0x00000004000479ee */ /* 0x000e620008240000 */
[----:B------:R-:W-:Y:S01]  /*d300*/  F2FP.F16.F32.PACK_AB R3, R51, R50 ;  /* 0x000000323303723e */ /* 0x000fe200000000ff */
[----:B------:R-:W3:Y:S01]  /*d310*/  LDS.128 R28, [R53+UR37+0x243a0] ;  /* 0x0243a025351c7984 */ /* 0x000ee20008000c00 */
[----:B------:R-:W-:Y:S02]  /*d320*/  FMUL2 R20, R20.F32x2.HI_LO, R58.F32x2.HI_LO ;  /* 0x0000003a1414724a */ /* 0x000fe40000000000 */
[C---:B------:R-:W-:Y:S02]  /*d330*/  PRMT R50, R3.reuse, 0x7632, R50 ;  /* 0x0000763203327816 */ /* 0x040fe40000000032 */
[----:B------:R-:W-:Y:S02]  /*d340*/  PRMT R51, R3, 0x7610, R51 ;  /* 0x0000761003337816 */ /* 0x000fe40000000033 */
[----:B------:R-:W-:Y:S01]  /*d350*/  F2FP.F16.F32.PACK_AB R3, R23, R22 ;  /* 0x000000161703723e */ /* 0x000fe200000000ff */
[----:B------:R4:W5:Y:S01]  /*d360*/  LDS.128 R32, [R53+UR37+0x243b0] ;  /* 0x0243b02535207984 */ /* 0x0009620008000c00 */
[----:B------:R-:W-:Y:S01]  /*d370*/  F2FP.F16.F32.PACK_AB R20, R21, R20 ;  /* 0x000000141514723e */ /* 0x000fe200000000ff */
[----:B------:R-:W-:Y:S01]  /*d380*/  NOP ;  /* 0x0000000000007918 */ /* 0x000fe20000000000 */
[----:B------:R-:W-:Y:S01]  /*d390*/  PRMT R26, R3, 0x7632, R26 ;  /* 0x00007632031a7816 */ /* 0x000fe2000000001a */
[----:B------:R-:W-:Y:S01]  /*d3a0*/  FMUL2 R22, R24.F32x2.HI_LO, R60.F32x2.HI_LO ;  /* 0x0000003c1816724a */ /* 0x000fe20000000000 */
[----:B------:R-:W-:Y:S01]  /*d3b0*/  PRMT R24, R0, 0x7632, R24 ;  /* 0x0000763200187816 */ /* 0x000fe20000000018 */
[----:B------:R-:W-:Y:S01]  /*d3c0*/  IMAD.SHL.U32 R60, R100, 0x4, RZ ;  /* 0x00000004643c7824 */ /* 0x000fe200078e00ff */
[----:B------:R-:W-:Y:S01]  /*d3d0*/  PRMT R25, R0, 0x7610, R25 ;  /* 0x0000761000197816 */ /* 0x000fe20000000019 */
[----:B------:R-:W-:Y:S01]  /*d3e0*/  IMAD.MOV.U32 R0, RZ, RZ, 0x33334444 ;  /* 0x33334444ff007424 */ /* 0x000fe200078e00ff */
[----:B------:R-:W-:Y:S02]  /*d3f0*/  F2FP.F16.F32.PACK_AB R22, R23, R22 ;  /* 0x000000161716723e */ /* 0x000fe400000000ff */
[----:B------:R-:W-:Y:S02]  /*d400*/  PRMT R27, R3, 0x7610, R27 ;  /* 0x00007610031b7816 */ /* 0x000fe4000000001b */
[----:B------:R-:W-:Y:S01]  /*d410*/  SHF.R.U64 R0, R0, R60, 0x123333 ;  /* 0x0012333300007419 */ /* 0x000fe2000000123c */
[----:B-1----:R-:W-:Y:S01]  /*d420*/  FADD2 R6, R6.F32x2.HI_LO, R42.F32x2.HI_LO ;  /* 0x0000002a0606724b */ /* 0x002fe20000000000 */
[----:B------:R-:W-:Y:S01]  /*d430*/  PRMT R23, R22, 0x7632, R23 ;  /* 0x0000763216177816 */ /* 0x000fe20000000017 */
[----:B------:R-:W-:Y:S01]  /*d440*/  FADD2 R4, R4.F32x2.HI_LO, R40.F32x2.HI_LO ;  /* 0x000000280404724b */ /* 0x000fe20000000000 */
[----:B------:R-:W-:Y:S01]  /*d450*/  LOP3.LUT R42, R0, 0x7, RZ, 0xc0, !PT ;  /* 0x00000007002a7812 */ /* 0x000fe200078ec0ff */
[----:B------:R-:W-:Y:S01]  /*d460*/  FMUL2 R6, R6.F32x2.HI_LO, R68.F32x2.HI_LO ;  /* 0x000000440606724a */ /* 0x000fe20000000000 */
[----:B------:R-:W-:Y:S01]  /*d470*/  PRMT R40, R20, 0x7632, R40 ;  /* 0x0000763214287816 */ /* 0x000fe20000000028 */
[----:B------:R-:W-:Y:S01]  /*d480*/  FMUL2 R4, R4.F32x2.HI_LO, R66.F32x2.HI_LO ;  /* 0x000000420404724a */ /* 0x000fe20000000000 */
[----:B------:R-:W-:Y:S01]  /*d490*/  ISETP.NE.AND P0, PT, R42, 0x3, PT ;  /* 0x000000032a00780c */ /* 0x000fe20003f05270 */
[----:B--2---:R-:W-:Y:S01]  /*d4a0*/  FADD2 R8, R8.F32x2.HI_LO, R88.F32x2.HI_LO ;  /* 0x000000580808724b */ /* 0x004fe20000000000 */
[----:B------:R-:W-:Y:S01]  /*d4b0*/  F2FP.F16.F32.PACK_AB R6, R7, R6 ;  /* 0x000000060706723e */ /* 0x000fe200000000ff */
[----:B------:R-:W-:Y:S01]  /*d4c0*/  FADD2 R10, R10.F32x2.HI_LO, R90.F32x2.HI_LO ;  /* 0x0000005a0a0a724b */ /* 0x000fe20000000000 */
[----:B------:R-:W-:Y:S01]  /*d4d0*/  F2FP.F16.F32.PACK_AB R4, R5, R4 ;  /* 0x000000040504723e */ /* 0x000fe200000000ff */
[----:B------:R-:W-:Y:S01]  /*d4e0*/  FMUL2 R8, R8.F32x2.HI_LO, R70.F32x2.HI_LO ;  /* 0x000000460808724a */ /* 0x000fe20000000000 */
[----:B------:R-:W-:Y:S01]  /*d4f0*/  PRMT R41, R20, 0x7610, R41 ;  /* 0x0000761014297816 */ /* 0x000fe20000000029 */
[----:B------:R-:W-:Y:S01]  /*d500*/  FMUL2 R10, R10.F32x2.HI_LO, R82.F32x2.HI_LO ;  /* 0x000000520a0a724a */ /* 0x000fe20000000000 */
[----:B------:R-:W-:Y:S02]  /*d510*/  PRMT R43, R4, 0x7632, R43 ;  /* 0x00007632042b7816 */ /* 0x000fe4000000002b */
[----:B------:R-:W-:Y:S01]  /*d520*/  F2FP.F16.F32.PACK_AB R8, R9, R8 ;  /* 0x000000080908723e */ /* 0x000fe200000000ff */
[----:B---3--:R-:W-:Y:S01]  /*d530*/  FADD2 R12, R12.F32x2.HI_LO, R28.F32x2.HI_LO ;  /* 0x0000001c0c0c724b */ /* 0x008fe20000000000 */
[----:B------:R-:W-:Y:S01]  /*d540*/  F2FP.F16.F32.PACK_AB R10, R11, R10 ;  /* 0x0000000a0b0a723e */ /* 0x000fe200000000ff */
[----:B------:R-:W-:Y:S01]  /*d550*/  FADD2 R14, R14.F32x2.HI_LO, R30.F32x2.HI_LO ;  /* 0x0000001e0e0e724b */ /* 0x000fe20000000000 */
[----:B----4-:R-:W-:Y:S01]  /*d560*/  PRMT R53, R4, 0x7610, R53 ;  /* 0x0000761004357816 */ /* 0x010fe20000000035 */
[----:B------:R-:W-:Y:S01]  /*d570*/  FMUL2 R12, R12.F32x2.HI_LO, R80.F32x2.HI_LO ;  /* 0x000000500c0c724a */ /* 0x000fe20000000000 */
[----:B------:R-:W-:Y:S01]  /*d580*/  PRMT R58, R6, 0x7632, R58 ;  /* 0x00007632063a7816 */ /* 0x000fe2000000003a */
[----:B------:R-:W-:Y:S01]  /*d590*/  FMUL2 R14, R14.F32x2.HI_LO, R78.F32x2.HI_LO ;  /* 0x0000004e0e0e724a */ /* 0x000fe20000000000 */
[----:B------:R-:W-:Y:S01]  /*d5a0*/  PRMT R59, R6, 0x7610, R59 ;  /* 0x00007610063b7816 */ /* 0x000fe2000000003b */
[----:B-----5:R-:W-:Y:S01]  /*d5b0*/  FADD2 R16, R16.F32x2.HI_LO, R32.F32x2.HI_LO ;  /* 0x000000201010724b */ /* 0x020fe20000000000 */
[----:B------:R-:W-:Y:S01]  /*d5c0*/  F2FP.F16.F32.PACK_AB R12, R13, R12 ;  /* 0x0000000c0d0c723e */ /* 0x000fe200000000ff */
[----:B------:R-:W-:Y:S01]  /*d5d0*/  FADD2 R18, R18.F32x2.HI_LO, R34.F32x2.HI_LO ;  /* 0x000000221212724b */ /* 0x000fe20000000000 */
[----:B------:R-:W-:Y:S01]  /*d5e0*/  F2FP.F16.F32.PACK_AB R14, R15, R14 ;  /* 0x0000000e0f0e723e */ /* 0x000fe200000000ff */
[----:B------:R-:W-:Y:S01]  /*d5f0*/  FMUL2 R16, R16.F32x2.HI_LO, R76.F32x2.HI_LO ;  /* 0x0000004c1010724a */ /* 0x000fe20000000000 */
[----:B------:R-:W-:Y:S01]  /*d600*/  PRMT R28, R8, 0x7632, R28 ;  /* 0x00007632081c7816 */ /* 0x000fe2000000001c */
[----:B------:R-:W-:Y:S01]  /*d610*/  FMUL2 R18, R18.F32x2.HI_LO, R72.F32x2.HI_LO ;  /* 0x000000481212724a */ /* 0x000fe20000000000 */
[----:B------:R-:W-:Y:S02]  /*d620*/  PRMT R29, R8, 0x7610, R29 ;  /* 0x00007610081d7816 */ /* 0x000fe4000000001d */
[----:B------:R-:W-:Y:S02]  /*d630*/  F2FP.F16.F32.PACK_AB R16, R17, R16 ;  /* 0x000000101110723e */ /* 0x000fe400000000ff */
[----:B------:R-:W-:Y:S02]  /*d640*/  F2FP.F16.F32.PACK_AB R18, R19, R18 ;  /* 0x000000121312723e */ /* 0x000fe400000000ff */
[C---:B------:R-:W-:Y:S02]  /*d650*/  PRMT R30, R10.reuse, 0x7632, R30 ;  /* 0x000076320a1e7816 */ /* 0x040fe4000000001e */
[----:B------:R-:W-:Y:S02]  /*d660*/  PRMT R31, R10, 0x7610, R31 ;  /* 0x000076100a1f7816 */ /* 0x000fe4000000001f */
[C---:B------:R-:W-:Y:S02]  /*d670*/  PRMT R32, R12.reuse, 0x7632, R32 ;  /* 0x000076320c207816 */ /* 0x040fe40000000020 */
[----:B------:R-:W-:Y:S02]  /*d680*/  PRMT R33, R12, 0x7610, R33 ;  /* 0x000076100c217816 */ /* 0x000fe40000000021 */
[C---:B------:R-:W-:Y:S02]  /*d690*/  PRMT R17, R14.reuse, 0x7632, R17 ;  /* 0x000076320e117816 */ /* 0x040fe40000000011 */
[----:B------:R-:W-:Y:S02]  /*d6a0*/  PRMT R19, R14, 0x7610, R19 ;  /* 0x000076100e137816 */ /* 0x000fe40000000013 */
[----:B------:R-:W-:Y:S02]  /*d6b0*/  PRMT R34, R16, 0x7632, R34 ;  /* 0x0000763210227816 */ /* 0x000fe40000000022 */
[----:B------:R-:W-:Y:S01]  /*d6c0*/  PRMT R35, R18, 0x7632, R35 ;  /* 0x0000763212237816 */ /* 0x000fe20000000023 */
[----:B------:R-:W-:Y:S06]  /*d6d0*/  @!P0 BRA `(.L_x_202) ;  /* 0x0000000000088947 */ /* 0x000fec0003800000 */
[----:B------:R-:W-:Y:S05]  /*d6e0*/  BPT.TRAP 0x1 ;  /* 0x000000040000795c */ /* 0x000fea0000300000 */
[----:B------:R-:W-:Y:S05]  /*d6f0*/  BPT.TRAP 0x1 ;  /* 0x000000040000795c */ /* 0x000fea0000300000 */
.L_x_202:
[----:B------:R-:W-:Y:S04]  /*d700*/  UIADD3 UR4, UPT, UPT, UR37, 0x24868, URZ ;  /* 0x0002486825047890 */ /* 0x000fe8000fffe0ff */
[----:B------:R-:W-:Y:S09]  /*d710*/  UPRMT UR4, UR38, 0x654, UR4 ;  /* 0x0000065426047896 */ /* 0x000ff20008000004 */
[----:B------:R-:W-:Y:S01]  /*d720*/  SYNCS.ARRIVE.TRANS64.RED.A1T0 RZ, [UR4], RZ ;  /* 0x000000ffffff79a7 */ /* 0x000fe20008100404 */
[----:B------:R-:W-:Y:S04]  /*d730*/  UIADD3 UR4, UPT, UPT, UR37, 0x14000, URZ ;  /* 0x0001400025047890 */ /* 0x000fe8000fffe0ff */
[----:B------:R-:W-:Y:S09]  /*d740*/  ULOP3.LUT UP0, URZ, UR4, 0x3f0, URZ, 0xc0, !UPT ;  /* 0x000003f004ff7892 */ /* 0x000ff2000f80c0ff */
[----:B------:R-:W-:Y:S05]  /*d750*/  BRA.U !UP0, `(.L_x_203) ;  /* 0x0000000108407547 */ /* 0x000fea000b800000 */
        /* <DEDUP_REMOVED lines=16> */
.L_x_203:
[C---:B------:R-:W-:Y:S01]  /*d860*/  LOP3.LUT P0, RZ, R46.reuse, 0x2, RZ, 0xc0, !PT ;  /* 0x000000022eff7812 */ /* 0x040fe2000780c0ff */
[C---:B------:R-:W-:Y:S01]  /*d870*/  IMAD.SHL.U32 R3, R46.reuse, 0x40, RZ ;  /* 0x000000402e037824 */ /* 0x040fe200078e00ff */
[----:B------:R-:W-:Y:S01]  /*d880*/  SHF.R.U32.HI R5, RZ, 0x7, R46 ;  /* 0x00000007ff057819 */ /* 0x000fe2000001162e */
[----:B------:R-:W-:Y:S01]  /*d890*/  IMAD.SHL.U32 R0, R46, 0x8, RZ ;  /* 0x000000082e007824 */ /* 0x000fe200078e00ff */
[----:B------:R-:W-:Y:S01]  /*d8a0*/  LOP3.LUT R54, R54, 0xffff, RZ, 0xc0, !PT ;  /* 0x0000ffff36367812 */ /* 0x000fe200078ec0ff */
[----:B------:R-:W-:Y:S01]  /*d8b0*/  IMAD.U32 R17, R17, 0x10000, RZ ;  /* 0x0001000011117824 */ /* 0x000fe200078e00ff */
[----:B------:R-:W-:Y:S01]  /*d8c0*/  LOP3.LUT R4, R3, 0x1c0, RZ, 0xc0, !PT ;  /* 0x000001c003047812 */ /* 0x000fe200078ec0ff */
[----:B------:R-:W-:Y:S01]  /*d8d0*/  IMAD.U32 R30, R30, 0x10000, RZ ;  /* 0x000100001e1e7824 */ /* 0x000fe200078e00ff */
[----:B------:R-:W-:Y:S01]  /*d8e0*/  LOP3.LUT R45, R45, 0xffff, RZ, 0xc0, !PT ;  /* 0x0000ffff2d2d7812 */ /* 0x000fe200078ec0ff */
[----:B------:R-:W-:Y:S01]  /*d8f0*/  IMAD.U32 R99, R99, 0x10000, RZ ;  /* 0x0001000063637824 */ /* 0x000fe200078e00ff */
[----:B------:R-:W-:Y:S01]  /*d900*/  LOP3.LUT R0, R4, 0x38, R0, 0xf8, !PT ;  /* 0x0000003804007812 */ /* 0x000fe200078ef800 */
[----:B------:R-:W-:Y:S01]  /*d910*/  IMAD.U32 R58, R58, 0x10000, RZ ;  /* 0x000100003a3a7824 */ /* 0x000fe200078e00ff */
[----:B------:R-:W-:Y:S01]  /*d920*/  LOP3.LUT R4, R46, 0x1, RZ, 0xc0, !PT ;  /* 0x000000012e047812 */ /* 0x000fe200078ec0ff */
[----:B------:R-:W-:Y:S01]  /*d930*/  IMAD.U32 R56, R56, 0x10000, RZ ;  /* 0x0001000038387824 */ /* 0x000fe200078e00ff */
[----:B------:R-:W-:Y:S01]  /*d940*/  LOP3.LUT R0, R0, 0x1e00, R3, 0xf8, !PT ;  /* 0x00001e0000007812 */ /* 0x000fe200078ef803 */
[----:B------:R-:W-:Y:S01]  /*d950*/  IMAD.MOV.U32 R3, RZ, RZ, 0x10 ;  /* 0x00000010ff037424 */ /* 0x000fe200078e00ff */
[----:B------:R-:W-:Y:S01]  /*d960*/  LOP3.LUT R5, R5, 0x1, RZ, 0xc0, !PT ;  /* 0x0000000105057812 */ /* 0x000fe200078ec0ff */
[----:B------:R-:W-:Y:S01]  /*d970*/  IMAD.U32 R35, R35, 0x10000, RZ ;  /* 0x0001000023237824 */ /* 0x000fe200078e00ff */
[----:B------:R-:W-:Y:S01]  /*d980*/  ISETP.NE.U32.AND P2, PT, R4, 0x1, PT ;  /* 0x000000010400780c */ /* 0x000fe20003f45070 */
[----:B------:R-:W-:Y:S01]  /*d990*/  IMAD.U32 R112, R112, 0x10000, RZ ;  /* 0x0001000070707824 */ /* 0x000fe200078e00ff */
[----:B------:R-:W-:Y:S01]  /*d9a0*/  SEL R6, R3, 0xfffffff0, !P0 ;  /* 0xfffffff003067807 */ /* 0x000fe20004000000 */
[----:B------:R-:W-:Y:S01]  /*d9b0*/  IMAD.U32 R115, R115, 0x10000, RZ ;  /* 0x0001000073737824 */ /* 0x000fe200078e00ff */
[----:B------:R-:W-:Y:S01]  /*d9c0*/  LEA R8, P1, R54, RZ, 0x10 ;  /* 0x000000ff36087211 */ /* 0x000fe200078280ff */
[----:B------:R-:W-:Y:S01]  /*d9d0*/  IMAD.U32 R96, R96, 0x10000, RZ ;  /* 0x0001000060607824 */ /* 0x000fe200078e00ff */
[----:B------:R-:W-:Y:S01]  /*d9e0*/  LEA R4, P0, R45, RZ, 0x10 ;  /* 0x000000ff2d047211 */ /* 0x000fe200078080ff */
[----:B------:R-:W-:Y:S01]  /*d9f0*/  IMAD R0, R6, R5, R0 ;  /* 0x0000000506007224 */ /* 0x000fe200078e0200 */
[----:B------:R-:W-:Y:S01]  /*da00*/  LOP3.LUT R39, R39, 0xffff, RZ, 0xc0, !PT ;  /* 0x0000ffff27277812 */ /* 0x000fe200078ec0ff */
[----:B------:R-:W-:Y:S01]  /*da10*/  IMAD.U32 R84, R84, 0x10000, RZ ;  /* 0x0001000054547824 */ /* 0x000fe200078e00ff */
[----:B------:R-:W-:Y:S01]  /*da20*/  LOP3.LUT R113, R113, 0xffff, RZ, 0xc0, !PT ;  /* 0x0000ffff71717812 */ /* 0x000fe200078ec0ff */
[----:B------:R-:W-:Y:S01]  /*da30*/  IMAD.U32 R50, R50, 0x10000, RZ ;  /* 0x0001000032327824 */ /* 0x000fe200078e00ff */
[----:B------:R-:W-:Y:S02]  /*da40*/  LEA.HI.X R9, R54, RZ, RZ, 0x10, P1 ;  /* 0x000000ff36097211 */ /* 0x000fe400008f84ff */
[----:B------:R-:W-:Y:S02]  /*da50*/  LEA.HI.X R5, R45, RZ, RZ, 0x10, P0 ;  /* 0x000000ff2d057211 */ /* 0x000fe400000f84ff */
[----:B------:R-:W-:Y:S02]  /*da60*/  LOP3.LUT R55, R8, 0xffff, R55, 0xf8, !PT ;  /* 0x0000ffff08377812 */ /* 0x000fe400078ef837 */
[----:B------:R-:W-:Y:S02]  /*da70*/  LEA R6, P1, R39, RZ, 0x10 ;  /* 0x000000ff27067211 */ /* 0x000fe400078280ff */
[----:B------:R-:W-:Y:S02]  /*da80*/  LEA R8, P0, R113, RZ, 0x10 ;  /* 0x000000ff71087211 */ /* 0x000fe400078080ff */
[----:B------:R-:W-:Y:S02]  /*da90*/  LOP3.LUT R117, R117, 0xffff, RZ, 0xc0, !PT ;  /* 0x0000ffff75757812 */ /* 0x000fe400078ec0ff */
[----:B------:R-:W-:Y:S02]  /*daa0*/  LOP3.LUT R49, R49, 0xffff, RZ, 0xc0, !PT ;  /* 0x0000ffff31317812 */ /* 0x000fe400078ec0ff */
[----:B------:R-:W-:Y:S02]  /*dab0*/  LOP3.LUT R57, R9, 0xffff, R57, 0xf8, !PT ;  /* 0x0000ffff09397812 */ /* 0x000fe400078ef839 */
[----:B------:R-:W-:Y:S02]  /*dac0*/  LEA.HI.X R7, R39, RZ, RZ, 0x10, P1 ;  /* 0x000000ff27077211 */ /* 0x000fe400008f84ff */
[----:B------:R-:W-:Y:S02]  /*dad0*/  LOP3.LUT R2, R4, 0xffff, R2, 0xf8, !PT ;  /* 0x0000ffff04027812 */ /* 0x000fe400078ef802 */
[----:B------:R-:W-:Y:S02]  /*dae0*/  LEA.HI.X R9, R113, RZ, RZ, 0x10, P0 ;  /* 0x000000ff71097211 */ /* 0x000fe400000f84ff */
[----:B------:R-:W-:Y:S02]  /*daf0*/  LEA R4, P1, R117, RZ, 0x10 ;  /* 0x000000ff75047211 */ /* 0x000fe400078280ff */
[----:B------:R-:W-:Y:S02]  /*db00*/  LEA R10, P0, R49, RZ, 0x10 ;  /* 0x000000ff310a7211 */ /* 0x000fe400078080ff */
[----:B------:R-:W-:Y:S02]  /*db10*/  LOP3.LUT R97, R97, 0xffff, RZ, 0xc0, !PT ;  /* 0x0000ffff61617812 */ /* 0x000fe400078ec0ff */
[----:B------:R-:W-:Y:S02]  /*db20*/  LOP3.LUT R95, R95, 0xffff, RZ, 0xc0, !PT ;  /* 0x0000ffff5f5f7812 */ /* 0x000fe400078ec0ff */
[----:B------:R-:W-:Y:S02]  /*db30*/  LOP3.LUT R44, R5, 0xffff, R44, 0xf8, !PT ;  /* 0x0000ffff052c7812 */ /* 0x000fe400078ef82c */
        /* <DEDUP_REMOVED lines=9> */
[----:B------:R-:W-:Y:S02]  /*dbd0*/  LEA.HI.X R9, R97, RZ, RZ, 0x10, P1 ;  /* 0x000000ff61097211 */ /* 0x000fe400008f84ff */
[----:B------:R-:W-:Y:S02]  /*dbe0*/  LEA.HI.X R13, R95, RZ, RZ, 0x10, P0 ;  /* 0x000000ff5f0d7211 */ /* 0x000fe400000f84ff */
[----:B------:R-:W-:Y:S02]  /*dbf0*/  LEA R14, P1, R86, RZ, 0x10 ;  /* 0x000000ff560e7211 */ /* 0x000fe400078280ff */
[----:B------:R-:W-:Y:S02]  /*dc00*/  LEA R20, P0, R36, RZ, 0x10 ;  /* 0x000000ff24147211 */ /* 0x000fe400078080ff */
[----:B------:R-:W-:Y:S02]  /*dc10*/  LOP3.LUT R24, R24, 0xffff, RZ, 0xc0, !PT ;  /* 0x0000ffff18187812 */ /* 0x000fe400078ec0ff */
[----:B------:R-:W-:Y:S02]  /*dc20*/  LOP3.LUT R23, R23, 0xffff, RZ, 0xc0, !PT ;  /* 0x0000ffff17177812 */ /* 0x000fe400078ec0ff */
[----:B------:R-:W-:Y:S02]  /*dc30*/  LEA.HI.X R15, R86, RZ, RZ, 0x10, P1 ;  /* 0x000000ff560f7211 */ /* 0x000fe400008f84ff */
[----:B------:R-:W-:Y:S02]  /*dc40*/  LEA.HI.X R21, R36, RZ, RZ, 0x10, P0 ;  /* 0x000000ff24157211 */ /* 0x000fe400000f84ff */
[----:B------:R-:W-:Y:S02]  /*dc50*/  LEA R62, P1, R24, RZ, 0x10 ;  /* 0x000000ff183e7211 */ /* 0x000fe400078280ff */
[----:B------:R-:W-:Y:S02]  /*dc60*/  LEA R36, P0, R23, RZ, 0x10 ;  /* 0x000000ff17247211 */ /* 0x000fe400078080ff */
[----:B------:R-:W-:Y:S02]  /*dc70*/  LOP3.LUT R48, R11, 0xffff, R48, 0xf8, !PT ;  /* 0x0000ffff0b307812 */ /* 0x000fe400078ef830 */
[----:B------:R-:W-:Y:S02]  /*dc80*/  LOP3.LUT R28, R28, 0xffff, RZ, 0xc0, !PT ;  /* 0x0000ffff1c1c7812 */ /* 0x000fe400078ec0ff */
[----:B------:R-:W-:Y:S02]  /*dc90*/  LOP3.LUT R11, R13, 0xffff, R122, 0xf8, !PT ;  /* 0x0000ffff0d0b7812 */ /* 0x000fe400078ef87a */
[----:B------:R-:W-:Y:S02]  /*dca0*/  LOP3.LUT R13, R20, 0xffff, R37, 0xf8, !PT ;  /* 0x0000ffff140d7812 */ /* 0x000fe400078ef825 */
[----:B------:R-:W-:Y:S02]  /*dcb0*/  LOP3.LUT R43, R43, 0xffff, RZ, 0xc0, !PT ;  /* 0x0000ffff2b2b7812 */ /* 0x000fe400078ec0ff */
[----:B------:R-:W-:Y:S02]  /*dcc0*/  LEA.HI.X R63, R24, RZ, RZ, 0x10, P1 ;  /* 0x000000ff183f7211 */ /* 0x000fe400008f84ff */
[----:B------:R-:W-:Y:S02]  /*dcd0*/  LEA.HI.X R37, R23, RZ, RZ, 0x10, P0 ;  /* 0x000000ff17257211 */ /* 0x000fe400000f84ff */
[----:B------:R-:W-:Y:S02]  /*dce0*/  LEA R24, P0, R28, RZ, 0x10 ;  /* 0x000000ff1c187211 */ /* 0x000fe400078080ff */
[----:B------:R-:W-:Y:S02]  /*dcf0*/  LOP3.LUT R34, R34, 0xffff, RZ, 0xc0, !PT ;  /* 0x0000ffff22227812 */ /* 0x000fe400078ec0ff */
[----:B------:R-:W-:Y:S02]  /*dd00*/  LOP3.LUT R85, R15, 0xffff, R85, 0xf8, !PT ;  /* 0x0000ffff0f557812 */ /* 0x000fe400078ef855 */
[----:B------:R-:W-:Y:S02]  /*dd10*/  LEA R20, P1, R43, RZ, 0x10 ;  /* 0x000000ff2b147211 */ /* 0x000fe400078280ff */
[----:B------:R-:W-:Y:S02]  /*dd20*/  LOP3.LUT R15, R62, 0xffff, R25, 0xf8, !PT ;  /* 0x0000ffff3e0f7812 */ /* 0x000fe400078ef819 */
[----:B------:R-:W-:Y:S02]  /*dd30*/  LOP3.LUT R32, R32, 0xffff, RZ, 0xc0, !PT ;  /* 0x0000ffff20207812 */ /* 0x000fe400078ec0ff */
[----:B------:R-:W-:Y:S02]  /*dd40*/  LEA.HI.X R25, R28, RZ, RZ, 0x10, P0 ;  /* 0x000000ff1c197211 */ /* 0x000fe400000f84ff */
[----:B------:R-:W-:Y:S02]  /*dd50*/  LEA R28, P0, R34, RZ, 0x10 ;  /* 0x000000ff221c7211 */ /* 0x000fe400078080ff */
[----:B------:R-:W-:Y:S02]  /*dd60*/  LOP3.LUT R51, R21, 0xffff, R51, 0xf8, !PT ;  /* 0x0000ffff15337812 */ /* 0x000fe400078ef833 */
[----:B------:R-:W-:Y:S02]  /*dd70*/  LEA.HI.X R21, R43, RZ, RZ, 0x10, P1 ;  /* 0x000000ff2b157211 */ /* 0x000fe400008f84ff */
[----:B------:R-:W-:Y:S02]  /*dd80*/  LOP3.LUT R22, R36, 0xffff, R22, 0xf8, !PT ;  /* 0x0000ffff24167812 */ /* 0x000fe400078ef816 */
[----:B------:R-:W-:Y:S02]  /*dd90*/  LEA R36, P1, R32, RZ, 0x10 ;  /* 0x000000ff20247211 */ /* 0x000fe400078280ff */
[----:B------:R-:W-:Y:S02]  /*dda0*/  LOP3.LUT R24, R24, 0xffff, R29, 0xf8, !PT ;  /* 0x0000ffff18187812 */ /* 0x000fe400078ef81d */
[----:B------:R-:W-:Y:S02]  /*ddb0*/  LEA.HI.X R29, R34, RZ, RZ, 0x10, P0 ;  /* 0x000000ff221d7211 */ /* 0x000fe400000f84ff */
[----:B------:R-:W-:Y:S02]  /*ddc0*/  LOP3.LUT R41, R37, 0xffff, R41, 0xf8, !PT ;  /* 0x0000ffff25297812 */ /* 0x000fe400078ef829 */
[----:B------:R-:W-:Y:S02]  /*ddd0*/  LEA.HI.X R37, R32, RZ, RZ, 0x10, P1 ;  /* 0x000000ff20257211 */ /* 0x000fe400008f84ff */
[----:B------:R-:W-:Y:S01]  /*dde0*/  LOP3.LUT R18, R29, 0xffff, R18, 0xf8, !PT ;  /* 0x0000ffff1d127812 */ /* 0x000fe200078ef812 */
[----:B------:R-:W-:Y:S01]  /*ddf0*/  IMAD.U32 R29, R26, 0x10000, RZ ;  /* 0x000100001a1d7824 */ /* 0x000fe200078e00ff */
[----:B------:R-:W-:Y:S01]  /*de00*/  LOP3.LUT R27, R63, 0xffff, R27, 0xf8, !PT ;  /* 0x0000ffff3f1b7812 */ /* 0x000fe200078ef81b */
[----:B------:R-:W-:Y:S01]  /*de10*/  IMAD.U32 R26, R40, 0x10000, RZ ;  /* 0x00010000281a7824 */ /* 0x000fe200078e00ff */
[----:B------:R-:W-:Y:S02]  /*de20*/  LOP3.LUT R23, R25, 0xffff, R31, 0xf8, !PT ;  /* 0x0000ffff19177812 */ /* 0x000fe400078ef81f */
[----:B------:R-:W-:Y:S02]  /*de30*/  LOP3.LUT R28, R28, 0xffff, R16, 0xf8, !PT ;  /* 0x0000ffff1c1c7812 */ /* 0x000fe400078ef810 */
[----:B------:R-:W-:Y:S02]  /*de40*/  LOP3.LUT R16, R57, R56, RZ, 0xfc, !PT ;  /* 0x0000003839107212 */ /* 0x000fe400078efcff */
[----:B------:R-:W-:Y:S01]  /*de50*/  LOP3.LUT R31, R37, 0xffff, R19, 0xf8, !PT ;  /* 0x0000ffff251f7812 */ /* 0x000fe200078ef813 */
[----:B------:R-:W-:Y:S01]  /*de60*/  IMAD.U32 R19, R75, 0x10000, RZ ;  /* 0x000100004b137824 */ /* 0x000fe200078e00ff */
[----:B------:R-:W-:Y:S02]  /*de70*/  LOP3.LUT R27, R27, R29, RZ, 0xfc, !PT ;  /* 0x0000001d1b1b7212 */ /* 0x000fe400078efcff */
[----:B------:R-:W-:Y:S02]  /*de80*/  LEA R29, R0, UR37, 0x1 ;  /* 0x00000025001d7c11 */ /* 0x000fe4000f8e08ff */
[----:B------:R-:W-:Y:S01]  /*de90*/  LOP3.LUT R31, R31, R17, RZ, 0xfc, !PT ;  /* 0x000000111f1f7212 */ /* 0x000fe200078efcff */
[----:B------:R-:W-:Y:S01]  /*dea0*/  IMAD.MOV.U32 R17, RZ, RZ, R16 ;  /* 0x000000ffff117224 */ /* 0x000fe200078e0010 */
[----:B------:R-:W-:Y:S01]  /*deb0*/  LOP3.LUT R0, R18, R35, RZ, 0xfc, !PT ;  /* 0x0000002312007212 */ /* 0x000fe200078efcff */
[----:B------:R-:W-:Y:S01]  /*dec0*/  IMAD.MOV.U32 R16, RZ, RZ, R55 ;  /* 0x000000ffff107224 */ /* 0x000fe200078e0037 */
[----:B------:R-:W-:Y:S01]  /*ded0*/  LOP3.LUT R19, R44, R19, RZ, 0xfc, !PT ;  /* 0x000000132c137212 */ /* 0x000fe200078efcff */
[----:B------:R-:W-:Y:S01]  /*dee0*/  IMAD.MOV.U32 R18, RZ, RZ, R2 ;  /* 0x000000ffff127224 */ /* 0x000fe200078e0002 */
[----:B------:R-:W-:Y:S01]  /*def0*/  LOP3.LUT R23, R23, R30, RZ, 0xfc, !PT ;  /* 0x0000001e17177212 */ /* 0x000fe200078efcff */
[----:B------:R-:W-:Y:S01]  /*df00*/  VIADD R32, R29, 0x14000 ;  /* 0x000140001d207836 */ /* 0x000fe20000000000 */
[----:B------:R-:W-:Y:S02]  /*df10*/  LOP3.LUT R4, R4, 0xffff, R118, 0xf8, !PT ;  /* 0x0000ffff04047812 */ /* 0x000fe400078ef876 */
[----:B------:R1:W-:Y:S01]  /*df20*/  STS.128 [R29+0x14000], R16 ;  /* 0x014000101d007388 */ /* 0x0003e20000000c00 */
[----:B------:R-:W-:Y:S02]  /*df30*/  LOP3.LUT R6, R6, 0xffff, R107, 0xf8, !PT ;  /* 0x0000ffff06067812 */ /* 0x000fe400078ef86b */
[----:B------:R-:W-:Y:S02]  /*df40*/  LOP3.LUT R38, R38, R112, RZ, 0xfc, !PT ;  /* 0x0000007026267212 */ /* 0x000fe400078efcff */
[----:B------:R-:W-:Y:S02]  /*df50*/  LOP3.LUT R116, R116, R115, RZ, 0xfc, !PT ;  /* 0x0000007374747212 */ /* 0x000fe400078efcff */
[----:B------:R-:W-:Y:S02]  /*df60*/  LOP3.LUT P0, RZ, R46, 0x4, RZ, 0xc0, !PT ;  /* 0x000000042eff7812 */ /* 0x000fe4000780c0ff */
[----:B------:R-:W-:Y:S01]  /*df70*/  SEL R30, R3, 0xfffffff0, P2 ;  /* 0xfffffff0031e7807 */ /* 0x000fe20001000000 */
[----:B------:R-:W-:Y:S01]  /*df80*/  VIADD R3, R29, 0x14040 ;  /* 0x000140401d037836 */ /* 0x000fe20000000000 */
[----:B------:R-:W-:Y:S01]  /*df90*/  LOP3.LUT R120, R5, 0xffff, R120, 0xf8, !PT ;  /* 0x0000ffff05787812 */ /* 0x000fe200078ef878 */
[----:B------:R-:W-:Y:S01]  /*dfa0*/  IMAD.U32 R5, R119, 0x10000, RZ ;  /* 0x0001000077057824 */ /* 0x000fe200078e00ff */
[----:B------:R-:W-:Y:S01]  /*dfb0*/  LOP3.LUT R10, R10, 0xffff, R121, 0xf8, !PT ;  /* 0x0000ffff0a0a7812 */ /* 0x000fe200078ef879 */
[----:B------:R-:W-:Y:S01]  /*dfc0*/  IMAD.IADD R2, R29, 0x1, R30 ;  /* 0x000000011d027824 */ /* 0x000fe200078e021e */
[----:B------:R-:W-:Y:S02]  /*dfd0*/  LOP3.LUT R48, R48, R96, RZ, 0xfc, !PT ;  /* 0x0000006030307212 */ /* 0x000fe400078efcff */
[----:B------:R-:W-:Y:S02]  /*dfe0*/  LOP3.LUT R5, R120, R5, RZ, 0xfc, !PT ;  /* 0x0000000578057212 */ /* 0x000fe400078efcff */
[----:B------:R-:W-:Y:S01]  /*dff0*/  LOP3.LUT R93, R9, 0xffff, R93, 0xf8, !PT ;  /* 0x0000ffff095d7812 */ /* 0x000fe200078ef85d */
[----:B------:R-:W-:Y:S01]  /*e000*/  @P0 VIADD R3, R32, 0xffffffc0 ;  /* 0xffffffc020030836 */ /* 0x000fe20000000000 */
[----:B------:R-:W-:Y:S01]  /*e010*/  LOP3.LUT R12, R12, 0xffff, R94, 0xf8, !PT ;  /* 0x0000ffff0c0c7812 */ /* 0x000fe200078ef85e */
[----:B------:R-:W-:Y:S01]  /*e020*/  IMAD.U32 R9, R92, 0x10000, RZ ;  /* 0x000100005c097824 */ /* 0x000fe200078e00ff */
[----:B------:R-:W-:Y:S02]  /*e030*/  LOP3.LUT R8, R8, 0xffff, R98, 0xf8, !PT ;  /* 0x0000ffff08087812 */ /* 0x000fe400078ef862 */
[----:B------:R-:W-:Y:S02]  /*e040*/  LOP3.LUT R11, R11, R99, RZ, 0xfc, !PT ;  /* 0x000000630b0b7212 */ /* 0x000fe400078efcff */
[----:B------:R-:W-:Y:S02]  /*e050*/  LOP3.LUT R9, R93, R9, RZ, 0xfc, !PT ;  /* 0x000000095d097212 */ /* 0x000fe400078efcff */
[----:B------:R-:W-:Y:S01]  /*e060*/  LOP3.LUT R14, R14, 0xffff, R87, 0xf8, !PT ;  /* 0x0000ffff0e0e7812 */ /* 0x000fe200078ef857 */
[----:B-1----:R-:W-:Y:S01]  /*e070*/  IMAD.MOV.U32 R16, RZ, RZ, R6 ;  /* 0x000000ffff107224 */ /* 0x002fe200078e0006 */
[----:B------:R-:W-:Y:S01]  /*e080*/  LOP3.LUT R85, R85, R84, RZ, 0xfc, !PT ;  /* 0x0000005455557212 */ /* 0x000fe200078efcff */
[----:B------:R-:W-:Y:S01]  /*e090*/  IMAD.MOV.U32 R17, RZ, RZ, R38 ;  /* 0x000000ffff117224 */ /* 0x000fe200078e0026 */
[----:B------:R-:W-:Y:S01]  /*e0a0*/  LOP3.LUT R51, R51, R50, RZ, 0xfc, !PT ;  /* 0x0000003233337212 */ /* 0x000fe200078efcff */
[----:B------:R-:W-:Y:S01]  /*e0b0*/  IMAD.MOV.U32 R18, RZ, RZ, R7 ;  /* 0x000000ffff127224 */ /* 0x000fe200078e0007 */
[----:B------:R-:W-:Y:S01]  /*e0c0*/  LOP3.LUT R26, R41, R26, RZ, 0xfc, !PT ;  /* 0x0000001a291a7212 */ /* 0x000fe200078efcff */
[----:B------:R-:W-:Y:S01]  /*e0d0*/  IMAD.MOV.U32 R19, RZ, RZ, R116 ;  /* 0x000000ffff137224 */ /* 0x000fe200078e0074 */
[----:B------:R-:W-:Y:S01]  /*e0e0*/  LOP3.LUT R20, R20, 0xffff, R53, 0xf8, !PT ;  /* 0x0000ffff14147812 */ /* 0x000fe200078ef835 */
[----:B------:R-:W-:Y:S01]  /*e0f0*/  IMAD.MOV.U32 R6, RZ, RZ, R10 ;  /* 0x000000ffff067224 */ /* 0x000fe200078e000a */
[----:B------:R-:W-:Y:S01]  /*e100*/  LOP3.LUT R21, R21, 0xffff, R59, 0xf8, !PT ;  /* 0x0000ffff15157812 */ /* 0x000fe200078ef83b */
[----:B------:R-:W-:Y:S01]  /*e110*/  IMAD.MOV.U32 R7, RZ, RZ, R48 ;  /* 0x000000ffff077224 */ /* 0x000fe200078e0030 */
[----:B------:R1:W-:Y:S01]  /*e120*/  STS.128 [R2+0x14000], R16 ;  /* 0x0140001002007388 */ /* 0x0003e20000000c00 */
[----:B------:R-:W-:Y:S01]  /*e130*/  IMAD.MOV.U32 R10, RZ, RZ, R12 ;  /* 0x000000ffff0a7224 */ /* 0x000fe200078e000c */
[----:B------:R-:W-:Y:S02]  /*e140*/  LOP3.LUT R21, R21, R58, RZ, 0xfc, !PT ;  /* 0x0000003a15157212 */ /* 0x000fe400078efcff */
[----:B------:R-:W-:Y:S02]  /*e150*/  LOP3.LUT R25, R36, 0xffff, R33, 0xf8, !PT ;  /* 0x0000ffff24197812 */ /* 0x000fe400078ef821 */
[----:B------:R-:W-:Y:S02]  /*e160*/  ISETP.NE.AND P0, PT, R42, 0x3, PT ;  /* 0x000000032a00780c */ /* 0x000fe40003f05270 */
[----:B------:R2:W-:Y:S01]  /*e170*/  STS.128 [R3], R4 ;  /* 0x0000000403007388 */ /* 0x0005e20000000c00 */
[----:B-1----:R-:W-:Y:S07]  /*e180*/  IMAD.IADD R16, R30, 0x1, R3 ;  /* 0x000000011e107824 */ /* 0x002fee00078e0203 */
[----:B------:R-:W-:Y:S01]  /*e190*/  STS.128 [R16], R8 ;  /* 0x0000000810007388 */ /* 0x000fe20000000c00 */
[----:B--2---:R-:W-:Y:S02]  /*e1a0*/  IMAD.MOV.U32 R4, RZ, RZ, R14 ;  /* 0x000000ffff047224 */ /* 0x004fe400078e000e */
[----:B------:R-:W-:Y:S02]  /*e1b0*/  IMAD.MOV.U32 R5, RZ, RZ, R85 ;  /* 0x000000ffff057224 */ /* 0x000fe400078e0055 */
[----:B------:R-:W-:Y:S02]  /*e1c0*/  IMAD.MOV.U32 R6, RZ, RZ, R13 ;  /* 0x000000ffff067224 */ /* 0x000fe400078e000d */
[----:B------:R-:W-:Y:S05]  /*e1d0*/  IMAD.MOV.U32 R7, RZ, RZ, R51 ;  /* 0x000000ffff077224 */ /* 0x000fea00078e0033 */
[----:B------:R1:W-:Y:S02]  /*e1e0*/  STS.128 [R29+0x18000], R4 ;  /* 0x018000041d007388 */ /* 0x0003e40000000c00 */
[----:B-1----:R-:W-:Y:S02]  /*e1f0*/  IMAD.MOV.U32 R4, RZ, RZ, R15 ;  /* 0x000000ffff047224 */ /* 0x002fe400078e000f */
[----:B------:R-:W-:Y:S02]  /*e200*/  IMAD.MOV.U32 R5, RZ, RZ, R27 ;  /* 0x000000ffff057224 */ /* 0x000fe400078e001b */
[----:B------:R-:W-:Y:S02]  /*e210*/  IMAD.MOV.U32 R6, RZ, RZ, R22 ;  /* 0x000000ffff067224 */ /* 0x000fe400078e0016 */
[----:B------:R-:W-:Y:S02]  /*e220*/  IMAD.MOV.U32 R7, RZ, RZ, R26 ;  /* 0x000000ffff077224 */ /* 0x000fe400078e001a */
[----:B------:R-:W-:Y:S03]  /*e230*/  IMAD.MOV.U32 R22, RZ, RZ, R24 ;  /* 0x000000ffff167224 */ /* 0x000fe600078e0018 */
[----:B------:R1:W-:Y:S08]  /*e240*/  STS.128 [R2+0x18000], R4 ;  /* 0x0180000402007388 */ /* 0x0003f00000000c00 */
[----:B------:R2:W-:Y:S01]  /*e250*/  STS.128 [R3+0x4000], R20 ;  /* 0x0040001403007388 */ /* 0x0005e20000000c00 */
[----:B-1----:R-:W-:Y:S02]  /*e260*/  IMAD.MOV.U32 R4, RZ, RZ, R25 ;  /* 0x000000ffff047224 */ /* 0x002fe400078e0019 */
[----:B------:R-:W-:Y:S02]  /*e270*/  IMAD.MOV.U32 R5, RZ, RZ, R31 ;  /* 0x000000ffff057224 */ /* 0x000fe400078e001f */
[----:B------:R-:W-:Y:S02]  /*e280*/  IMAD.MOV.U32 R6, RZ, RZ, R28 ;  /* 0x000000ffff067224 */ /* 0x000fe400078e001c */
[----:B------:R-:W-:Y:S05]  /*e290*/  IMAD.MOV.U32 R7, RZ, RZ, R0 ;  /* 0x000000ffff077224 */ /* 0x000fea00078e0000 */
[----:B------:R2:W-:Y:S01]  /*e2a0*/  STS.128 [R16+0x4000], R4 ;  /* 0x0040000410007388 */ /* 0x0005e20000000c00 */
[----:B------:R-:W-:Y:S01]  /*e2b0*/  @!PT LDS RZ, [RZ] ;  /* 0x00000000fffff984 */ /* 0x000fe20000000800 */
[----:B------:R-:W-:Y:S01]  /*e2c0*/  @!PT LDS RZ, [RZ] ;  /* 0x00000000fffff984 */ /* 0x000fe20000000800 */
[----:B------:R-:W-:Y:S01]  /*e2d0*/  @!PT LDS RZ, [RZ] ;  /* 0x00000000fffff984 */ /* 0x000fe20000000800 */
[----:B------:R-:W-:Y:S01]  /*e2e0*/  @!PT LDS RZ, [RZ] ;  /* 0x00000000fffff984 */ /* 0x000fe20000000800 */
[----:B------:R1:W-:Y:S07]  /*e2f0*/  MEMBAR.ALL.CTA ;  /* 0x0000000000007992 */ /* 0x0003ee0000008000 */
[----:B-1----:R-:W1:Y:S01]  /*e300*/  FENCE.VIEW.ASYNC.S ;  /* 0x00000000000073c6 */ /* 0x002e620000000000 */
[----:B------:R-:W-:Y:S05]  /*e310*/  @!P0 BRA `(.L_x_204) ;  /* 0x0000000000048947 */ /* 0x000fea0003800000 */
[----:B------:R-:W-:Y:S05]  /*e320*/  BPT.TRAP 0x1 ;  /* 0x000000040000795c */ /* 0x000fea0000300000 */
.L_x_204:
[----:B-1----:R-:W-:Y:S01]  /*e330*/  SYNCS.ARRIVE.TRANS64.A1T0 RZ, [UR37+0x24890], RZ ;  /* 0x024890ffffff79a7 */ /* 0x002fe20008100025 */
[----:B------:R-:W-:Y:S05]  /*e340*/  @!P0 BRA `(.L_x_205) ;  /* 0x0000000000048947 */ /* 0x000fea0003800000 */
[----:B------:R-:W-:Y:S05]  /*e350*/  BPT.TRAP 0x1 ;  /* 0x000000040000795c */ /* 0x000fea0000300000 */
.L_x_205:
[----:B------:R-:W-:Y:S01]  /*e360*/  LOP3.LUT R102, R102, 0x1, RZ, 0x3c, !PT ;  /* 0x0000000166667812 */ /* 0x000fe200078e3cff */
[----:B--2---:R-:W2:Y:S01]  /*e370*/  LDL R3, [R1+0x4] ;  /* 0x0000040001037983 */ /* 0x004ea20000100800 */
[----:B------:R-:W-:Y:S01]  /*e380*/  LOP3.LUT R104, R104, 0x1, RZ, 0x3c, !PT ;  /* 0x0000000168687812 */ /* 0x000fe200078e3cff */
[----:B------:R-:W-:Y:S01]  /*e390*/  UIADD3 UR4, UPT, UPT, UR37, 0x24848, URZ ;  /* 0x0002484825047890 */ /* 0x000fe2000fffe0ff */
[----:B------:R-:W-:Y:S01]  /*e3a0*/  LOP3.LUT R103, R103, 0x1, RZ, 0x3c, !PT ;  /* 0x0000000167677812 */ /* 0x000fe200078e3cff */
[----:B------:R-:W3:Y:S01]  /*e3b0*/  LDL.LU R0, [R1] ;  /* 0x0000000001007983 */ /* 0x000ee20000300800 */
[----:B------:R-:W-:Y:S01]  /*e3c0*/  LOP3.LUT R101, R101, 0x1, RZ, 0x3c, !PT ;  /* 0x0000000165657812 */ /* 0x000fe200078e3cff */
[----:B------:R-:W-:Y:S01]  /*e3d0*/  UPRMT UR4, UR38, 0x654, UR4 ;  /* 0x0000065426047896 */ /* 0x000fe20008000004 */
[----:B------:R-:W-:Y:S01]  /*e3e0*/  LOP3.LUT R106, R106, 0x1, RZ, 0x3c, !PT ;  /* 0x000000016a6a7812 */ /* 0x000fe200078e3cff */
[----:B------:R-:W1:Y:S01]  /*e3f0*/  S2R R2, SR_CTAID.X ;  /* 0x0000000000027919 */ /* 0x000e620000002500 */
[----:B------:R-:W-:Y:S01]  /*e400*/  VIADD R74, R74, 0x1 ;  /* 0x000000014a4a7836 */ /* 0x000fe20000000000 */
[----:B------:R-:W-:Y:S05]  /*e410*/  LOP3.LUT R105, R105, 0x1, RZ, 0x3c, !PT ;  /* 0x0000000169697812 */ /* 0x000fea00078e3cff */
[----:B------:R-:W-:Y:S01]  /*e420*/  SYNCS.ARRIVE.TRANS64.RED.A1T0 RZ, [UR4], RZ ;  /* 0x000000ffffff79a7 */ /* 0x000fe20008100404 */
[----:B--2---:R-:W-:Y:S02]  /*e430*/  ISETP.NE.AND P2, PT, R74, R3, PT ;  /* 0x000000034a00720c */ /* 0x004fe40003f45270 */
[C---:B---3--:R-:W-:Y:S01]  /*e440*/  ISETP.GT.U32.AND P1, PT, R0.reuse, 0x1, PT ;  /* 0x000000010000780c */ /* 0x048fe20003f24070 */
[----:B------:R-:W-:Y:S05]  /*e450*/  VIADD R0, R0, 0xffffffff ;  /* 0xffffffff00007836 */ /* 0x000fea0000000000 */
[----:B------:R4:W-:Y:S05]  /*e460*/  STL [R1], R0 ;  /* 0x0000000001007387 */ /* 0x0009ea0000100800 */
[----:B-1----:R-:W-:Y:S02]  /*e470*/  @!P2 LOP3.LUT R74, R2, 0x1ffffff, RZ, 0xc0, !PT ;  /* 0x01ffffff024aa812 */ /* 0x002fe400078ec0ff */
[----:B------:R-:W-:Y:S05]  /*e480*/  @P1 BRA `(.L_x_206) ;  /* 0xffffff9000981947 */ /* 0x000fea000383ffff */
[----:B------:R-:W1:Y:S01]  /*e490*/  S2R R22, SR_TID.X ;  /* 0x0000000000167919 */ /* 0x000e620000002100 */
[----:B------:R-:W2:Y:S01]  /*e4a0*/  S2UR UR5, SR_CTAID.Y ;  /* 0x00000000000579c3 */ /* 0x000ea20000002600 */
[----:B------:R-:W-:Y:S01]  /*e4b0*/  SHF.L.U32 R2, R2, 0x7, RZ ;  /* 0x0000000702027819 */ /* 0x000fe200000006ff */
[----:B------:R-:W-:Y:S01]  /*e4c0*/  BSSY.RECONVERGENT B0, `(.L_x_207) ;  /* 0x0000018000007945 */ /* 0x000fe20003800200 */
[----:B------:R-:W-:Y:S02]  /*e4d0*/  LOP3.LUT R43, R46, 0x7f, RZ, 0xc0, !PT ;  /* 0x0000007f2e2b7812 */ /* 0x000fe400078ec0ff */
[----:B------:R-:W-:-:S03]  /*e4e0*/  LOP3.LUT R50, R52, 0x600000, RZ, 0xc0, !PT ;  /* 0x0060000034327812 */ /* 0x000fc600078ec0ff */
[----:B------:R-:W2:Y:S01]  /*e4f0*/  LDC.64 R40, c[0x0][0x988] ;  /* 0x00026200ff287b82 */ /* 0x000ea20000000a00 */
[----:B------:R-:W-:-:S07]  /*e500*/  LOP3.LUT R50, R50, 0x10, R47, 0xf8, !PT ;  /* 0x0000001032327812 */ /* 0x000fce00078ef82f */
[----:B------:R-:W3:Y:S08]  /*e510*/  LDC.64 R4, c[0x0][0x9a0] ;  /* 0x00026800ff047b82 */ /* 0x000ef00000000a00 */
[----:B------:R-:W5:Y:S01]  /*e520*/  S2UR UR4, SR_CTAID.Z ;  /* 0x00000000000479c3 */ /* 0x000f620000002700 */
[----:B-1----:R-:W-:-:S07]  /*e530*/  SHF.L.U32 R45, R22, 0x10, RZ ;  /* 0x00000010162d7819 */ /* 0x002fce00000006ff */
[----:B------:R-:W5:Y:S01]  /*e540*/  LDC R23, c[0x0][0x990] ;  /* 0x00026400ff177b82 */ /* 0x000f620000000800 */
[----:B------:R-:W-:Y:S01]  /*e550*/  SHF.R.U32.HI R22, RZ, 0x3, R22 ;  /* 0x00000003ff167819 */ /* 0x000fe20000011616 */
[----:B--2---:R-:W-:-:S03]  /*e560*/  IMAD R3, R41, UR5, RZ ;  /* 0x0000000529037c24 */ /* 0x004fc6000f8e02ff */
[----:B------:R-:W-:Y:S01]  /*e570*/  LOP3.LUT R45, R45, 0x600010, R22, 0xc8, !PT ;  /* 0x006000102d2d7812 */ /* 0x000fe200078ec816 */
[CC--:B------:R-:W-:Y:S02]  /*e580*/  IMAD R3, R2.reuse, R40.reuse, R3 ;  /* 0x0000002802037224 */ /* 0x0c0fe400078e0203 */
[----:B----4-:R-:W1:Y:S01]  /*e590*/  LDC R0, c[0x0][0x9a8] ;  /* 0x00026a00ff007b82 */ /* 0x010e620000000800 */
[----:B---3--:R-:W-:Y:S01]  /*e5a0*/  IMAD R5, R5, UR5, RZ ;  /* 0x0000000505057c24 */ /* 0x008fe2000f8e02ff */
[----:B------:R-:W-:Y:S01]  /*e5b0*/  LOP3.LUT R45, R45, 0x100, RZ, 0xfc, !PT ;  /* 0x000001002d2d7812 */ /* 0x000fe200078efcff */
[C---:B------:R-:W-:Y:S02]  /*e5c0*/  IMAD R40, R43.reuse, R40, RZ ;  /* 0x000000282b287224 */ /* 0x040fe400078e02ff */
[-C--:B------:R-:W-:Y:S02]  /*e5d0*/  IMAD R5, R2, R4.reuse, R5 ;  /* 0x0000000402057224 */ /* 0x080fe400078e0205 */
[----:B------:R-:W-:-:S02]  /*e5e0*/  IMAD R43, R43, R4, RZ ;  /* 0x000000042b2b7224 */ /* 0x000fc400078e02ff */
[----:B-----5:R-:W-:Y:S02]  /*e5f0*/  IMAD R23, R23, UR4, R3 ;  /* 0x0000000417177c24 */ /* 0x020fe4000f8e0203 */
[----:B-1----:R-:W-:Y:S01]  /*e600*/  IMAD R41, R0, UR4, R5 ;  /* 0x0000000400297c24 */ /* 0x002fe2000f8e0205 */
[----:B------:R-:W-:Y:S01]  /*e610*/  IADD3 R0, PT, PT, R45, -0xc0, RZ ;  /* 0xffffff402d007810 */ /* 0x000fe20007ffe0ff */
[----:B------:R-:W-:Y:S05]  /*e620*/  @!P0 BRA `(.L_x_208) ;  /* 0x0000000000048947 */ /* 0x000fea0003800000 */
[----:B------:R-:W-:Y:S05]  /*e630*/  BPT.TRAP 0x1 ;  /* 0x000000040000795c */ /* 0x000fea0000300000 */
.L_x_208:
[----:B------:R-:W-:Y:S05]  /*e640*/  BSYNC.RECONVERGENT B0 ;  /* 0x0000000000007941 */ /* 0x000fea0003800200 */
.L_x_207:
[----:B------:R-:W-:Y:S02]  /*e650*/  SHF.L.U32 R3, RZ, 0x1f, RZ ;  /* 0x0000001fff037819 */ /* 0x000fe400000006ff */
[----:B------:R-:W-:Y:S02]  /*e660*/  SHF.R.U32.HI R47, RZ, 0x5, R46 ;  /* 0x00000005ff2f7819 */ /* 0x000fe4000001162e */
[----:B------:R-:W1:Y:S01]  /*e670*/  SYNCS.PHASECHK.TRANS64.TRYWAIT P1, [UR37+0x248a0], R3 ;  /* 0x0248a003ff0075a7 */ /* 0x000e620008021125 */
[----:B------:R-:W-:Y:S02]  /*e680*/  SHF.R.U32.HI R0, RZ, 0x15, R0 ;  /* 0x00000015ff007819 */ /* 0x000fe40000011600 */
[----:B------:R-:W-:-:S04]  /*e690*/  LOP3.LUT R47, R47, 0x3, RZ, 0xc0, !PT ;  /* 0x000000032f2f7812 */ /* 0x000fc800078ec0ff */
[----:B------:R-:W-:Y:S01]  /*e6a0*/  ISETP.NE.AND P0, PT, R47, R0, PT ;  /* 0x000000002f00720c */ /* 0x000fe20003f05270 */
[----:B-1----:R-:W-:-:S12]  /*e6b0*/  @!P1 BRA `(.L_x_209) ;  /* 0x0000002800349947 */ /* 0x002fd80003800000 */
.L_x_296:
[----:B------:R-:W-:Y:S05]  /*e6c0*/  @!P0 BRA `(.L_x_210) ;  /* 0x0000000000408947 */ /* 0x000fea0003800000 */
[----:B------:R-:W-:Y:S01]  /*e6d0*/  MOV R14, 0x0 ;  /* 0x00000000000e7802 */ /* 0x000fe20000000f00 */
[----:B------:R-:W2:Y:S01]  /*e6e0*/  LDCU.64 UR8, c[0x4][0x80] ;  /* 0x01001000ff0877ac */ /* 0x000ea20008000a00 */
[----:B------:R-:W-:Y:S02]  /*e6f0*/  HFMA2 R12, -RZ, RZ, 0, 5.9604644775390625e-08 ;  /* 0x00000001ff0c7431 */ /* 0x000fe400000001ff */
[----:B------:R-:W-:Y:S01]  /*e700*/  IMAD.MOV.U32 R8, RZ, RZ, 0x192 ;  /* 0x00000192ff087424 */ /* 0x000fe200078e00ff */
[----:B------:R-:W3:Y:S01]  /*e710*/  LDCU.64 UR6, c[0x4][0x88] ;  /* 0x01001100ff0677ac */ /* 0x000ee20008000a00 */
[----:B------:R-:W4:Y:S01]  /*e720*/  LDC.64 R14, c[0x4][R14] ;  /* 0x010000000e0e7b82 */ /* 0x000f220000000a00 */
[----:B------:R-:W-:Y:S01]  /*e730*/  IMAD.MOV.U32 R13, RZ, RZ, RZ ;  /* 0x000000ffff0d7224 */ /* 0x000fe200078e00ff */
[----:B------:R-:W5:Y:S01]  /*e740*/  LDCU.64 UR4, c[0x4][0x8] ;  /* 0x01000100ff0477ac */ /* 0x000f620008000a00 */
[----:B--2---:R-:W-:Y:S01]  /*e750*/  IMAD.U32 R4, RZ, RZ, UR8 ;  /* 0x00000008ff047e24 */ /* 0x004fe2000f8e00ff */
[----:B------:R-:W-:Y:S01]  /*e760*/  MOV R5, UR9 ;  /* 0x0000000900057c02 */ /* 0x000fe20008000f00 */
[----:B---3--:R-:W-:Y:S01]  /*e770*/  IMAD.U32 R6, RZ, RZ, UR6 ;  /* 0x00000006ff067e24 */ /* 0x008fe2000f8e00ff */
[----:B------:R-:W-:Y:S01]  /*e780*/  MOV R7, UR7 ;  /* 0x0000000700077c02 */ /* 0x000fe20008000f00 */
[----:B-----5:R-:W-:Y:S01]  /*e790*/  IMAD.U32 R10, RZ, RZ, UR4 ;  /* 0x00000004ff0a7e24 */ /* 0x020fe2000f8e00ff */
[----:B------:R-:W-:-:S02]  /*e7a0*/  MOV R11, UR5 ;  /* 0x00000005000b7c02 */ /* 0x000fc40008000f00 */
[----:B------:R-:W-:-:S07]  /*e7b0*/  LEPC R20, `(.L_x_210) ;  /* 0x000000001014794e */ /* 0x000fce0000000000 */
[----:B-1--4-:R-:W-:Y:S05]  /*e7c0*/  CALL.ABS.NOINC R14 ;  /* 0x000000000e007343 */ /* 0x012fea0003c00000 */
.L_x_210:
[C---:B-1----:R-:W-:Y:S01]  /*e7d0*/  VIADD R0, R45.reuse, 0xffffff60 ;  /* 0xffffff602d007836 */ /* 0x042fe20000000000 */
[----:B------:R-:W-:Y:S05]  /*e7e0*/  WARPSYNC.ALL ;  /* 0x0000000000007948 */ /* 0x000fea0003800000 */
[----:B------:R-:W-:Y:S02]  /*e7f0*/  SHF.R.U32.HI R0, RZ, 0x15, R0 ;  /* 0x00000015ff007819 */ /* 0x000fe40000011600 */
[----:B------:R-:W-:Y:S02]  /*e800*/  R2UR UR4, R45 ;  /* 0x000000002d0472ca */ /* 0x000fe400000e0000 */
[----:B------:R-:W-:-:S11]  /*e810*/  ISETP.NE.AND P0, PT, R47, R0, PT ;  /* 0x000000002f00720c */ /* 0x000fd60003f05270 */
[----:B------:R-:W1:Y:S02]  /*e820*/  LDTM.x16 R24, tmem[UR4+-0xc0] ;  /* 0xffff4004001879ee */ /* 0x000e64000824ff00 */
[----:B-1----:R-:W-:Y:S05]  /*e830*/  @!P0 BRA `(.L_x_211) ;  /* 0x0000000000408947 */ /* 0x002fea0003800000 */
[----:B------:R-:W-:Y:S01]  /*e840*/  MOV R14, 0x0 ;  /* 0x00000000000e7802 */ /* 0x000fe20000000f00 */
[----:B------:R-:W1:Y:S01]  /*e850*/  LDCU.64 UR8, c[0x4][0x80] ;  /* 0x01001000ff0877ac */ /* 0x000e620008000a00 */
[----:B------:R-:W-:Y:S02]  /*e860*/  HFMA2 R12, -RZ, RZ, 0, 5.9604644775390625e-08 ;  /* 0x00000001ff0c7431 */ /* 0x000fe400000001ff */
[----:B------:R-:W-:Y:S01]  /*e870*/  IMAD.MOV.U32 R8, RZ, RZ, 0x192 ;  /* 0x00000192ff087424 */ /* 0x000fe200078e00ff */
[----:B------:R-:W2:Y:S01]  /*e880*/  LDCU.64 UR6, c[0x4][0x88] ;  /* 0x01001100ff0677ac */ /* 0x000ea20008000a00 */
[----:B------:R-:W3:Y:S01]  /*e890*/  LDC.64 R14, c[0x4][R14] ;  /* 0x010000000e0e7b82 */ /* 0x000ee20000000a00 */
[----:B------:R-:W-:Y:S01]  /*e8a0*/  IMAD.MOV.U32 R13, RZ, RZ, RZ ;  /* 0x000000ffff0d7224 */ /* 0x000fe200078e00ff */
[----:B------:R-:W4:Y:S01]  /*e8b0*/  LDCU.64 UR4, c[0x4][0x8] ;  /* 0x01000100ff0477ac */ /* 0x000f220008000a00 */
[----:B-1----:R-:W-:Y:S01]  /*e8c0*/  IMAD.U32 R4, RZ, RZ, UR8 ;  /* 0x00000008ff047e24 */ /* 0x002fe2000f8e00ff */
[----:B------:R-:W-:Y:S01]  /*e8d0*/  MOV R5, UR9 ;  /* 0x0000000900057c02 */ /* 0x000fe20008000f00 */
[----:B--2---:R-:W-:Y:S01]  /*e8e0*/  IMAD.U32 R6, RZ, RZ, UR6 ;  /* 0x00000006ff067e24 */ /* 0x004fe2000f8e00ff */
[----:B------:R-:W-:Y:S01]  /*e8f0*/  MOV R7, UR7 ;  /* 0x0000000700077c02 */ /* 0x000fe20008000f00 */
[----:B----4-:R-:W-:Y:S01]  /*e900*/  IMAD.U32 R10, RZ, RZ, UR4 ;  /* 0x00000004ff0a7e24 */ /* 0x010fe2000f8e00ff */
[----:B------:R-:W-:-:S02]  /*e910*/  MOV R11, UR5 ;  /* 0x00000005000b7c02 */ /* 0x000fc40008000f00 */
[----:B------:R-:W-:-:S07]  /*e920*/  LEPC R20, `(.L_x_211) ;  /* 0x000000001014794e */ /* 0x000fce0000000000 */
[----:B---3--:R-:W-:Y:S05]  /*e930*/  CALL.ABS.NOINC R14 ;  /* 0x000000000e007343 */ /* 0x008fea0003c00000 */
.L_x_211:
[----:B------:R-:W1:Y:S01]  /*e940*/  LDC.64 R48, c[0x0][0x358] ;  /* 0x0000d600ff307b82 */ /* 0x000e620000000a00 */
[----:B------:R-:W-:Y:S05]  /*e950*/  WARPSYNC.ALL ;  /* 0x0000000000007948 */ /* 0x000fea0003800000 */
[----:B------:R-:W-:Y:S02]  /*e960*/  LOP3.LUT R22, R22, 0x10, RZ, 0xc0, !PT ;  /* 0x0000001016167812 */ /* 0x000fe400078ec0ff */
[----:B------:R-:W-:Y:S01]  /*e970*/  R2UR UR4, R45 ;  /* 0x000000002d0472ca */ /* 0x000fe200000e0000 */
[----:B------:R-:W2:Y:S01]  /*e980*/  LDCU UR9, c[0x0][0x38c] ;  /* 0x00007180ff0977ac */ /* 0x000ea20008000800 */
[----:B------:R-:W-:Y:S01]  /*e990*/  LOP3.LUT R46, R2, 0x7f, R46, 0xf8, !PT ;  /* 0x0000007f022e7812 */ /* 0x000fe200078ef82e */
[C---:B------:R-:W-:Y:S01]  /*e9a0*/  VIADD R44, R22.reuse, 0x8 ;  /* 0x00000008162c7836 */ /* 0x040fe20000000000 */
[----:B------:R-:W-:Y:S01]  /*e9b0*/  IADD3 R0, P2, P1, R41, R43, R22 ;  /* 0x0000002b29007210 */ /* 0x000fe2000795e016 */
[----:B------:R-:W3:Y:S01]  /*e9c0*/  LDCU UR8, c[0x0][0x384] ;  /* 0x00007080ff0877ac */ /* 0x000ee20008000800 */
[----:B------:R-:W-:Y:S01]  /*e9d0*/  SHF.R.S32.HI R2, RZ, 0x1f, R43 ;  /* 0x0000001fff027819 */ /* 0x000fe2000001142b */
[C---:B------:R-:W-:Y:S01]  /*e9e0*/  VIADD R43, R22.reuse, 0x20 ;  /* 0x00000020162b7836 */ /* 0x040fe20000000000 */
[----:B------:R-:W4:Y:S01]  /*e9f0*/  S2UR UR36, SR_CgaCtaId ;  /* 0x00000000002479c3 */ /* 0x000f220000008800 */
[----:B------:R-:W5:Y:S01]  /*ea00*/  LDCU.64 UR6, c[0x0][0x998] ;  /* 0x00013300ff0677ac */ /* 0x000f620008000a00 */
[----:B------:R-:W-:Y:S01]  /*ea10*/  VIADD R41, R22, 0x28 ;  /* 0x0000002816297836 */ /* 0x000fe20000000000 */
[----:B------:R-:W-:Y:S01]  /*ea20*/  IADD3.X R2, PT, PT, RZ, R2, RZ, P2, P1 ;  /* 0x00000002ff027210 */ /* 0x000fe200017e24ff */
[----:B------:R-:W-:Y:S01]  /*ea30*/  BSSY.RECONVERGENT B0, `(.L_x_212) ;  /* 0x000002a000007945 */ /* 0x000fe20003800200 */
[----:B------:R-:W4:Y:S01]  /*ea40*/  LDTM.x16 R4, tmem[UR4+-0xa0] ;  /* 0xffff6004000479ee */ /* 0x000f22000824ff00 */
[----:B------:R-:W-:-:S02]  /*ea50*/  ISETP.NE.AND P0, PT, R42, 0x3, PT ;  /* 0x000000032a00780c */ /* 0x000fc40003f05270 */
[----:B--2---:R-:W-:Y:S02]  /*ea60*/  ISETP.GE.AND P5, PT, R22, UR9, PT ;  /* 0x0000000916007c0c */ /* 0x004fe4000bfa6270 */
[----:B------:R-:W-:Y:S02]  /*ea70*/  ISETP.GE.AND P4, PT, R44, UR9, PT ;  /* 0x000000092c007c0c */ /* 0x000fe4000bf86270 */
[----:B---3--:R-:W-:Y:S02]  /*ea80*/  ISETP.GE.U32.OR P5, PT, R46, UR8, P5 ;  /* 0x000000082e007c0c */ /* 0x008fe4000afa6470 */
[----:B------:R-:W-:Y:S02]  /*ea90*/  ISETP.GE.AND P3, PT, R43, UR9, PT ;  /* 0x000000092b007c0c */ /* 0x000fe4000bf66270 */
[----:B-----5:R-:W-:Y:S02]  /*eaa0*/  LEA R20, P1, R0, UR6, 0x1 ;  /* 0x0000000600147c11 */ /* 0x020fe4000f8208ff */
[----:B------:R-:W-:-:S02]  /*eab0*/  ISETP.GE.AND P2, PT, R41, UR9, PT ;  /* 0x0000000929007c0c */ /* 0x000fc4000bf46270 */
[----:B------:R-:W-:Y:S02]  /*eac0*/  LEA.HI.X R21, R0, UR7, R2, 0x1, P1 ;  /* 0x0000000700157c11 */ /* 0x000fe400088f0c02 */
[C---:B------:R-:W-:Y:S02]  /*ead0*/  ISETP.GE.U32.OR P4, PT, R46.reuse, UR8, P4 ;  /* 0x000000082e007c0c */ /* 0x040fe4000a786470 */
[C---:B------:R-:W-:Y:S02]  /*eae0*/  ISETP.GE.U32.OR P3, PT, R46.reuse, UR8, P3 ;  /* 0x000000082e007c0c */ /* 0x040fe40009f66470 */
[----:B------:R-:W-:Y:S02]  /*eaf0*/  ISETP.GE.U32.OR P2, PT, R46, UR8, P2 ;  /* 0x000000082e007c0c */ /* 0x000fe40009746470 */
[----:B----4-:R-:W-:Y:S02]  /*eb00*/  F2FP.F16.F32.PACK_AB R0, R5, R4 ;  /* 0x000000040500723e */ /* 0x010fe400000000ff */
[----:B------:R-:W-:Y:S01]  /*eb10*/  F2FP.F16.F32.PACK_AB R2, R7, R6 ;  /* 0x000000060702723e */ /* 0x000fe200000000ff */
[----:B-1----:R-:W-:Y:S08]  /*eb20*/  @P5 BRA `(.L_x_213) ;  /* 0x0000000000685947 */ /* 0x002ff00003800000 */
[----:B------:R-:W-:Y:S02]  /*eb30*/  F2FP.F16.F32.PACK_AB R28, R29, R28 ;  /* 0x0000001c1d1c723e */ /* 0x000fe400000000ff */
[----:B------:R-:W-:Y:S02]  /*eb40*/  F2FP.F16.F32.PACK_AB R30, R31, R30 ;  /* 0x0000001e1f1e723e */ /* 0x000fe400000000ff */
[----:B------:R-:W-:Y:S02]  /*eb50*/  PRMT R4, R28, 0x7632, R4 ;  /* 0x000076321c047816 */ /* 0x000fe40000000004 */
[----:B------:R-:W-:Y:S02]  /*eb60*/  F2FP.F16.F32.PACK_AB R24, R25, R24 ;  /* 0x000000181918723e */ /* 0x000fe400000000ff */
[----:B------:R-:W-:Y:S02]  /*eb70*/  LOP3.LUT R4, R4, 0xffff, RZ, 0xc0, !PT ;  /* 0x0000ffff04047812 */ /* 0x000fe400078ec0ff */
[----:B------:R-:W-:-:S02]  /*eb80*/  PRMT R6, R30, 0x7632, R6 ;  /* 0x000076321e067816 */ /* 0x000fc40000000006 */
[----:B------:R-:W-:Y:S01]  /*eb90*/  PRMT R3, R24, 0x7632, R3 ;  /* 0x0000763218037816 */ /* 0x000fe20000000003 */
[----:B------:R-:W-:Y:S01]  /*eba0*/  IMAD.WIDE.U32 R54, R4, 0x10000, RZ ;  /* 0x0001000004367825 */ /* 0x000fe200078e00ff */
[----:B------:R-:W-:Y:S02]  /*ebb0*/  F2FP.F16.F32.PACK_AB R26, R27, R26 ;  /* 0x0000001a1b1a723e */ /* 0x000fe400000000ff */
[----:B------:R-:W-:Y:S01]  /*ebc0*/  LOP3.LUT R3, R3, 0xffff, RZ, 0xc0, !PT ;  /* 0x0000ffff03037812 */ /* 0x000fe200078ec0ff */
[----:B------:R-:W-:Y:S01]  /*ebd0*/  IMAD.U32 R6, R6, 0x10000, RZ ;  /* 0x0001000006067824 */ /* 0x000fe200078e00ff */
[----:B------:R-:W-:Y:S02]  /*ebe0*/  LOP3.LUT R30, R55, 0xffff, R30, 0xf8, !PT ;  /* 0x0000ffff371e7812 */ /* 0x000fe400078ef81e */
[----:B------:R-:W-:Y:S01]  /*ebf0*/  LOP3.LUT R7, R54, 0xffff, R28, 0xf8, !PT ;  /* 0x0000ffff36077812 */ /* 0x000fe200078ef81c */
[----:B------:R-:W-:Y:S01]  /*ec00*/  IMAD.WIDE.U32 R52, R3, 0x10000, RZ ;  /* 0x0001000003347825 */ /* 0x000fe200078e00ff */
[----:B------:R-:W-:-:S02]  /*ec10*/  LOP3.LUT R6, R30, R6, RZ, 0xfc, !PT ;  /* 0x000000061e067212 */ /* 0x000fc400078efcff */
[----:B------:R-:W-:Y:S02]  /*ec20*/  PRMT R5, R26, 0x7632, R5 ;  /* 0x000076321a057816 */ /* 0x000fe40000000005 */
[----:B------:R-:W-:Y:S02]  /*ec30*/  R2UR UR4, R48 ;  /* 0x00000000300472ca */ /* 0x000fe400000e0000 */
[----:B------:R-:W-:Y:S01]  /*ec40*/  R2UR UR5, R49 ;  /* 0x00000000310572ca */ /* 0x000fe200000e0000 */
[----:B------:R-:W-:Y:S01]  /*ec50*/  IMAD.U32 R5, R5, 0x10000, RZ ;  /* 0x0001000005057824 */ /* 0x000fe200078e00ff */
[-C--:B------:R-:W-:Y:S02]  /*ec60*/  LOP3.LUT R7, R7, R6.reuse, RZ, 0x3c, !PT ;  /* 0x0000000607077212 */ /* 0x080fe400078e3cff */
[----:B------:R-:W-:Y:S02]  /*ec70*/  LOP3.LUT R26, R53, 0xffff, R26, 0xf8, !PT ;  /* 0x0000ffff351a7812 */ /* 0x000fe400078ef81a */
[----:B------:R-:W-:-:S02]  /*ec80*/  LOP3.LUT R6, R7, R6, RZ, 0x3c, !PT ;  /* 0x0000000607067212 */ /* 0x000fc400078e3cff */
[----:B------:R-:W-:Y:S02]  /*ec90*/  LOP3.LUT R4, R52, 0xffff, R24, 0xf8, !PT ;  /* 0x0000ffff34047812 */ /* 0x000fe400078ef818 */
[----:B------:R-:W-:Y:S02]  /*eca0*/  LOP3.LUT R5, R26, R5, RZ, 0xfc, !PT ;  /* 0x000000051a057212 */ /* 0x000fe400078efcff */
[----:B------:R-:W-:-:S05]  /*ecb0*/  LOP3.LUT R7, R7, R6, RZ, 0x3c, !PT ;  /* 0x0000000607077212 */ /* 0x000fca00078e3cff */
[----:B------:R1:W-:Y:S02]  /*ecc0*/  STG.E.128 desc[UR4][R20.64], R4 ;  /* 0x0000000414007986 */ /* 0x0003e4000c101d04 */
.L_x_213:
[----:B------:R-:W-:Y:S05]  /*ecd0*/  BSYNC.RECONVERGENT B0 ;  /* 0x0000000000007941 */ /* 0x000fea0003800200 */
.L_x_212:
[----:B------:R-:W-:Y:S04]  /*ece0*/  BSSY.RECONVERGENT B0, `(.L_x_214) ;  /* 0x000001c000007945 */ /* 0x000fe80003800200 */
[----:B------:R-:W-:Y:S05]  /*ecf0*/  @P4 BRA `(.L_x_215) ;  /* 0x0000000000684947 */ /* 0x000fea0003800000 */
[----:B------:R-:W-:Y:S02]  /*ed00*/  F2FP.F16.F32.PACK_AB R36, R37, R36 ;  /* 0x000000242524723e */ /* 0x000fe400000000ff */
[----:B------:R-:W-:Y:S02]  /*ed10*/  F2FP.F16.F32.PACK_AB R38, R39, R38 ;  /* 0x000000262726723e */ /* 0x000fe400000000ff */
[----:B-1----:R-:W-:Y:S02]  /*ed20*/  PRMT R4, R36, 0x7632, R4 ;  /* 0x0000763224047816 */ /* 0x002fe40000000004 */
        /* <DEDUP_REMOVED lines=23> */
.L_x_215:
[----:B------:R-:W-:Y:S05]  /*eea0*/  BSYNC.RECONVERGENT B0 ;  /* 0x0000000000007941 */ /* 0x000fea0003800200 */
.L_x_214:
[----:B------:R-:W-:Y:S01]  /*eeb0*/  BSSY.RECONVERGENT B0, `(.L_x_216) ;  /* 0x000001a000007945 */ /* 0x000fe20003800200 */
[----:B------:R-:W-:Y:S02]  /*eec0*/  PRMT R3, R0, 0x7632, R3 ;  /* 0x0000763200037816 */ /* 0x000fe40000000003 */
[----:B-12---:R-:W-:Y:S01]  /*eed0*/  PRMT R4, R2, 0x7632, R4 ;  /* 0x0000763202047816 */ /* 0x006fe20000000004 */
[----:B------:R-:W-:Y:S06]  /*eee0*/  @P3 BRA `(.L_x_217) ;  /* 0x0000000000583947 */ /* 0x000fec0003800000 */
[----:B------:R-:W-:Y:S01]  /*eef0*/  F2FP.F16.F32.PACK_AB R8, R9, R8 ;  /* 0x000000080908723e */ /* 0x000fe200000000ff */
[----:B------:R-:W-:Y:S01]  /*ef00*/  IMAD.U32 R4, R4, 0x10000, RZ ;  /* 0x0001000004047824 */ /* 0x000fe200078e00ff */
[----:B------:R-:W-:Y:S02]  /*ef10*/  LOP3.LUT R3, R3, 0xffff, RZ, 0xc0, !PT ;  /* 0x0000ffff03037812 */ /* 0x000fe400078ec0ff */
[----:B------:R-:W-:Y:S02]  /*ef20*/  PRMT R5, R8, 0x7632, R5 ;  /* 0x0000763208057816 */ /* 0x000fe40000000005 */
[----:B------:R-:W-:Y:S01]  /*ef30*/  F2FP.F16.F32.PACK_AB R10, R11, R10 ;  /* 0x0000000a0b0a723e */ /* 0x000fe200000000ff */
[----:B------:R-:W-:Y:S01]  /*ef40*/  IMAD.WIDE.U32 R6, R3, 0x10000, RZ ;  /* 0x0001000003067825 */ /* 0x000fe200078e00ff */
[----:B------:R-:W-:Y:S02]  /*ef50*/  LOP3.LUT R5, R5, 0xffff, RZ, 0xc0, !PT ;  /* 0x0000ffff05057812 */ /* 0x000fe400078ec0ff */
[----:B------:R-:W-:-:S02]  /*ef60*/  PRMT R3, R10, 0x7632, R3 ;  /* 0x000076320a037816 */ /* 0x000fc40000000003 */
[----:B------:R-:W-:Y:S01]  /*ef70*/  LOP3.LUT R2, R7, 0xffff, R2, 0xf8, !PT ;  /* 0x0000ffff07027812 */ /* 0x000fe200078ef802 */
[----:B------:R-:W-:Y:S01]  /*ef80*/  IMAD.WIDE.U32 R24, R5, 0x10000, RZ ;  /* 0x0001000005187825 */ /* 0x000fe200078e00ff */
[----:B------:R-:W-:Y:S02]  /*ef90*/  R2UR UR4, R48 ;  /* 0x00000000300472ca */ /* 0x000fe400000e0000 */
[----:B------:R-:W-:Y:S01]  /*efa0*/  R2UR UR5, R49 ;  /* 0x00000000310572ca */ /* 0x000fe200000e0000 */
[----:B------:R-:W-:Y:S01]  /*efb0*/  IMAD.U32 R3, R3, 0x10000, RZ ;  /* 0x0001000003037824 */ /* 0x000fe200078e00ff */
[----:B------:R-:W-:Y:S02]  /*efc0*/  LOP3.LUT R10, R25, 0xffff, R10, 0xf8, !PT ;  /* 0x0000ffff190a7812 */ /* 0x000fe400078ef80a */
[----:B------:R-:W-:Y:S02]  /*efd0*/  LOP3.LUT R4, R2, R4, RZ, 0xfc, !PT ;  /* 0x0000000402047212 */ /* 0x000fe400078efcff */
[----:B------:R-:W-:-:S02]  /*efe0*/  LOP3.LUT R0, R6, 0xffff, R0, 0xf8, !PT ;  /* 0x0000ffff06007812 */ /* 0x000fc400078ef800 */
[----:B------:R-:W-:Y:S01]  /*eff0*/  LOP3.LUT R3, R10, R3, RZ, 0xfc, !PT ;  /* 0x000000030a037212 */ /* 0x000fe200078efcff */
[----:B------:R-:W-:Y:S01]  /*f000*/  IMAD.MOV.U32 R5, RZ, RZ, R4 ;  /* 0x000000ffff057224 */ /* 0x000fe200078e0004 */
[----:B------:R-:W-:Y:S01]  /*f010*/  LOP3.LUT R6, R24, 0xffff, R8, 0xf8, !PT ;  /* 0x0000ffff18067812 */ /* 0x000fe200078ef808 */
[----:B------:R-:W-:Y:S02]  /*f020*/  IMAD.MOV.U32 R4, RZ, RZ, R0 ;  /* 0x000000ffff047224 */ /* 0x000fe400078e0000 */
[----:B------:R-:W-:-:S05]  /*f030*/  IMAD.MOV.U32 R7, RZ, RZ, R3 ;  /* 0x000000ffff077224 */ /* 0x000fca00078e0003 */
[----:B------:R1:W-:Y:S02]  /*f040*/  STG.E.128 desc[UR4][R20.64+0x40], R4 ;  /* 0x0000400414007986 */ /* 0x0003e4000c101d04 */
.L_x_217:
[----:B------:R-:W-:Y:S05]  /*f050*/  BSYNC.RECONVERGENT B0 ;  /* 0x0000000000007941 */ /* 0x000fea0003800200 */
.L_x_216:
[----:B------:R-:W-:Y:S04]  /*f060*/  BSSY.RECONVERGENT B0, `(.L_x_218) ;  /* 0x000001b000007945 */ /* 0x000fe80003800200 */
[----:B------:R-:W-:Y:S05]  /*f070*/  @P2 BRA `(.L_x_219) ;  /* 0x0000000000642947 */ /* 0x000fea0003800000 */
[----:B------:R-:W-:Y:S02]  /*f080*/  F2FP.F16.F32.PACK_AB R12, R13, R12 ;  /* 0x0000000c0d0c723e */ /* 0x000fe400000000ff */
[----:B------:R-:W-:Y:S02]  /*f090*/  F2FP.F16.F32.PACK_AB R16, R17, R16 ;  /* 0x000000101110723e */ /* 0x000fe400000000ff */
[----:B------:R-:W-:Y:S02]  /*f0a0*/  PRMT R0, R12, 0x7632, R0 ;  /* 0x000076320c007816 */ /* 0x000fe40000000000 */
[----:B------:R-:W-:Y:S02]  /*f0b0*/  PRMT R2, R16, 0x7632, R2 ;  /* 0x0000763210027816 */ /* 0x000fe40000000002 */
[----:B------:R-:W-:Y:S02]  /*f0c0*/  F2FP.F16.F32.PACK_AB R14, R15, R14 ;  /* 0x0000000e0f0e723e */ /* 0x000fe400000000ff */
[----:B------:R-:W-:-:S02]  /*f0d0*/  LOP3.LUT R0, R0, 0xffff, RZ, 0xc0, !PT ;  /* 0x0000ffff00007812 */ /* 0x000fc400078ec0ff */
[----:B------:R-:W-:Y:S02]  /*f0e0*/  F2FP.F16.F32.PACK_AB R18, R19, R18 ;  /* 0x000000121312723e */ /* 0x000fe400000000ff */
[----:B------:R-:W-:Y:S01]  /*f0f0*/  LOP3.LUT R2, R2, 0xffff, RZ, 0xc0, !PT ;  /* 0x0000ffff02027812 */ /* 0x000fe200078ec0ff */
[----:B-1----:R-:W-:Y:S01]  /*f100*/  IMAD.WIDE.U32 R6, R0, 0x10000, RZ ;  /* 0x0001000000067825 */ /* 0x002fe200078e00ff */
[----:B------:R-:W-:Y:S02]  /*f110*/  PRMT R3, R14, 0x7632, R3 ;  /* 0x000076320e037816 */ /* 0x000fe40000000003 */
[----:B------:R-:W-:Y:S01]  /*f120*/  PRMT R4, R18, 0x7632, R4 ;  /* 0x0000763212047816 */ /* 0x000fe20000000004 */
[----:B------:R-:W-:Y:S01]  /*f130*/  IMAD.WIDE.U32 R8, R2, 0x10000, RZ ;  /* 0x0001000002087825 */ /* 0x000fe200078e00ff */
[----:B------:R-:W-:Y:S02]  /*f140*/  LOP3.LUT R14, R7, 0xffff, R14, 0xf8, !PT ;  /* 0x0000ffff070e7812 */ /* 0x000fe400078ef80e */
[----:B------:R-:W-:Y:S01]  /*f150*/  R2UR UR4, R48 ;  /* 0x00000000300472ca */ /* 0x000fe200000e0000 */
[----:B------:R-:W-:Y:S01]  /*f160*/  IMAD.U32 R3, R3, 0x10000, RZ ;  /* 0x0001000003037824 */ /* 0x000fe200078e00ff */
[----:B------:R-:W-:Y:S01]  /*f170*/  R2UR UR5, R49 ;  /* 0x00000000310572ca */ /* 0x000fe200000e0000 */
[----:B------:R-:W-:Y:S01]  /*f180*/  IMAD.U32 R4, R4, 0x10000, RZ ;  /* 0x0001000004047824 */ /* 0x000fe200078e00ff */
[----:B------:R-:W-:-:S02]  /*f190*/  LOP3.LUT R18, R9, 0xffff, R18, 0xf8, !PT ;  /* 0x0000ffff09127812 */ /* 0x000fc400078ef812 */
[----:B------:R-:W-:Y:S02]  /*f1a0*/  LOP3.LUT R5, R6, 0xffff, R12, 0xf8, !PT ;  /* 0x0000ffff06057812 */ /* 0x000fe400078ef80c */
[----:B------:R-:W-:Y:S02]  /*f1b0*/  LOP3.LUT R3, R14, R3, RZ, 0xfc, !PT ;  /* 0x000000030e037212 */ /* 0x000fe400078efcff */
[----:B------:R-:W-:Y:S01]  /*f1c0*/  LOP3.LUT R7, R18, R4, RZ, 0xfc, !PT ;  /* 0x0000000412077212 */ /* 0x000fe200078efcff */
[----:B------:R-:W-:Y:S01]  /*f1d0*/  IMAD.MOV.U32 R4, RZ, RZ, R5 ;  /* 0x000000ffff047224 */ /* 0x000fe200078e0005 */
[----:B------:R-:W-:Y:S01]  /*f1e0*/  LOP3.LUT R6, R8, 0xffff, R16, 0xf8, !PT ;  /* 0x0000ffff08067812 */ /* 0x000fe200078ef810 */
[----:B------:R-:W-:-:S05]  /*f1f0*/  IMAD.MOV.U32 R5, RZ, RZ, R3 ;  /* 0x000000ffff057224 */ /* 0x000fca00078e0003 */
[----:B------:R2:W-:Y:S02]  /*f200*/  STG.E.128 desc[UR4][R20.64+0x50], R4 ;  /* 0x0000500414007986 */ /* 0x0005e4000c101d04 */
.L_x_219:
[----:B------:R-:W-:Y:S05]  /*f210*/  BSYNC.RECONVERGENT B0 ;  /* 0x0000000000007941 */ /* 0x000fea0003800200 */
.L_x_218:
[----:B------:R-:W-:Y:S01]  /*f220*/  NOP ;  /* 0x0000000000007918 */ /* 0x000fe20000000000 */
[----:B------:R-:W-:Y:S05]  /*f230*/  @!P0 BRA `(.L_x_220) ;  /* 0x0000000000088947 */ /* 0x000fea0003800000 */
[----:B------:R-:W-:Y:S05]  /*f240*/  BPT.TRAP 0x1 ;  /* 0x000000040000795c */ /* 0x000fea0000300000 */
[----:B------:R-:W-:Y:S05]  /*f250*/  BPT.TRAP 0x1 ;  /* 0x000000040000795c */ /* 0x000fea0000300000 */
.L_x_220:
[----:B------:R-:W-:-:S04]  /*f260*/  UIADD3 UR4, UPT, UPT, UR37, 0x248b0, URZ ;  /* 0x000248b025047890 */ /* 0x000fc8000fffe0ff */
[----:B------:R-:W-:-:S09]  /*f270*/  UPRMT UR4, UR36, 0x654, UR4 ;  /* 0x0000065424047896 */ /* 0x000fd20008000004 */
[----:B------:R-:W-:Y:S01]  /*f280*/  SYNCS.ARRIVE.TRANS64.RED.A1T0 RZ, [UR4], RZ ;  /* 0x000000ffffff79a7 */ /* 0x000fe20008100404 */
[----:B------:R-:W-:Y:S05]  /*f290*/  @!P0 BRA `(.L_x_221) ;  /* 0x0000000000048947 */ /* 0x000fea0003800000 */
[----:B------:R-:W-:Y:S05]  /*f2a0*/  BPT.TRAP 0x1 ;  /* 0x000000040000795c */ /* 0x000fea0000300000 */
.L_x_221:
[----:B------:R-:W-:Y:S02]  /*f2b0*/  SHF.L.U32 R2, RZ, 0x1f, RZ ;  /* 0x0000001fff027819 */ /* 0x000fe400000006ff */
[----:B------:R-:W-:Y:S02]  /*f2c0*/  SHF.R.U32.HI R0, RZ, 0x15, R50 ;  /* 0x00000015ff007819 */ /* 0x000fe40000011632 */
[----:B------:R-:W3:Y:S02]  /*f2d0*/  SYNCS.PHASECHK.TRANS64.TRYWAIT P1, [UR37+0x248a8], R2 ;  /* 0x0248a802ff0075a7 */ /* 0x000ee40008021125 */
[----:B------:R-:W-:Y:S01]  /*f2e0*/  ISETP.NE.AND P0, PT, R47, R0, PT ;  /* 0x000000002f00720c */ /* 0x000fe20003f05270 */
[----:B---3--:R-:W-:-:S12]  /*f2f0*/  @!P1 BRA `(.L_x_222) ;  /* 0x0000001c003c9947 */ /* 0x008fd80003800000 */
.L_x_298:
[----:B------:R-:W-:Y:S05]  /*f300*/  @!P0 BRA `(.L_x_223) ;  /* 0x0000000000408947 */ /* 0x000fea0003800000 */
[----:B---3--:R-:W-:Y:S01]  /*f310*/  MOV R2, 0x0 ;  /* 0x0000000000027802 */ /* 0x008fe20000000f00 */
[----:B------:R-:W1:Y:S01]  /*f320*/  LDCU.64 UR8, c[0x4][0x80] ;  /* 0x01001000ff0877ac */ /* 0x000e620008000a00 */
[----:B------:R-:W-:Y:S02]  /*f330*/  HFMA2 R12, -RZ, RZ, 0, 5.9604644775390625e-08 ;  /* 0x00000001ff0c7431 */ /* 0x000fe400000001ff */
[----:B------:R-:W-:Y:S01]  /*f340*/  IMAD.MOV.U32 R8, RZ, RZ, 0x192 ;  /* 0x00000192ff087424 */ /* 0x000fe200078e00ff */
[----:B------:R-:W3:Y:S01]  /*f350*/  LDCU.64 UR6, c[0x4][0x88] ;  /* 0x01001100ff0677ac */ /* 0x000ee20008000a00 */
[----:B------:R-:W4:Y:S01]  /*f360*/  LDC.64 R2, c[0x4][R2] ;  /* 0x0100000002027b82 */ /* 0x000f220000000a00 */
[----:B------:R-:W-:Y:S01]  /*f370*/  IMAD.MOV.U32 R13, RZ, RZ, RZ ;  /* 0x000000ffff0d7224 */ /* 0x000fe200078e00ff */
[----:B------:R-:W5:Y:S01]  /*f380*/  LDCU.64 UR4, c[0x4][0x8] ;  /* 0x01000100ff0477ac */ /* 0x000f620008000a00 */
[----:B-12---:R-:W-:Y:S01]  /*f390*/  IMAD.U32 R4, RZ, RZ, UR8 ;  /* 0x00000008ff047e24 */ /* 0x006fe2000f8e00ff */
[----:B------:R-:W-:Y:S01]  /*f3a0*/  MOV R5, UR9 ;  /* 0x0000000900057c02 */ /* 0x000fe20008000f00 */
[----:B---3--:R-:W-:Y:S01]  /*f3b0*/  IMAD.U32 R6, RZ, RZ, UR6 ;  /* 0x00000006ff067e24 */ /* 0x008fe2000f8e00ff */
[----:B------:R-:W-:Y:S01]  /*f3c0*/  MOV R7, UR7 ;  /* 0x0000000700077c02 */ /* 0x000fe20008000f00 */
[----:B-----5:R-:W-:Y:S01]  /*f3d0*/  IMAD.U32 R10, RZ, RZ, UR4 ;  /* 0x00000004ff0a7e24 */ /* 0x020fe2000f8e00ff */
[----:B------:R-:W-:-:S02]  /*f3e0*/  MOV R11, UR5 ;  /* 0x00000005000b7c02 */ /* 0x000fc40008000f00 */
[----:B------:R-:W-:-:S07]  /*f3f0*/  LEPC R20, `(.L_x_223) ;  /* 0x000000001014794e */ /* 0x000fce0000000000 */
[----:B----4-:R-:W-:Y:S05]  /*f400*/  CALL.ABS.NOINC R2 ;  /* 0x0000000002007343 */ /* 0x010fea0003c00000 */
.L_x_223:
[----:B---3--:R-:W-:Y:S01]  /*f410*/  VIADD R0, R45, 0xffffff20 ;  /* 0xffffff202d007836 */ /* 0x008fe20000000000 */
[----:B------:R-:W-:Y:S05]  /*f420*/  WARPSYNC.ALL ;  /* 0x0000000000007948 */ /* 0x000fea0003800000 */
[----:B------:R-:W-:Y:S02]  /*f430*/  SHF.R.U32.HI R0, RZ, 0x15, R0 ;  /* 0x00000015ff007819 */ /* 0x000fe40000011600 */
[----:B------:R-:W-:Y:S02]  /*f440*/  R2UR UR4, R50 ;  /* 0x00000000320472ca */ /* 0x000fe400000e0000 */
[----:B------:R-:W-:-:S11]  /*f450*/  ISETP.NE.AND P0, PT, R47, R0, PT ;  /* 0x000000002f00720c */ /* 0x000fd60003f05270 */
[----:B------:R-:W3:Y:S02]  /*f460*/  LDTM.x16 R24, tmem[UR4] ;  /* 0x00000004001879ee */ /* 0x000ee40008240000 */
[----:B---3--:R-:W-:Y:S05]  /*f470*/  @!P0 BRA `(.L_x_224) ;  /* 0x0000000000408947 */ /* 0x008fea0003800000 */
[----:B------:R-:W-:Y:S01]  /*f480*/  MOV R2, 0x0 ;  /* 0x0000000000027802 */ /* 0x000fe20000000f00 */
        /* <DEDUP_REMOVED lines=15> */
.L_x_224:
[----:B------:R-:W-:Y:S05]  /*f580*/  WARPSYNC.ALL ;  /* 0x0000000000007948 */ /* 0x000fea0003800000 */
[----:B------:R-:W-:Y:S01]  /*f590*/  R2UR UR4, R45 ;  /* 0x000000002d0472ca */ /* 0x000fe200000e0000 */
[----:B------:R-:W3:Y:S01]  /*f5a0*/  LDCU UR8, c[0x0][0x388] ;  /* 0x00007100ff0877ac */ /* 0x000ee20008000800 */
[----:B------:R-:W-:Y:S01]  /*f5b0*/  IADD3 R23, P2, P1, R23, R40, R22 ;  /* 0x0000002817177210 */ /* 0x000fe2000795e016 */
[----:B------:R-:W-:Y:S01]  /*f5c0*/  BSSY.RECONVERGENT B0, `(.L_x_225) ;  /* 0x0000038000007945 */ /* 0x000fe20003800200 */
[----:B------:R-:W-:Y:S01]  /*f5d0*/  SHF.R.S32.HI R40, RZ, 0x1f, R40 ;  /* 0x0000001fff287819 */ /* 0x000fe20000011428 */
[----:B------:R-:W4:Y:S01]  /*f5e0*/  LDCU UR5, c[0x0][0x384] ;  /* 0x00007080ff0577ac */ /* 0x000f220008000800 */
[----:B------:R-:W-:-:S02]  /*f5f0*/  ISETP.NE.AND P0, PT, R42, 0x3, PT ;  /* 0x000000032a00780c */ /* 0x000fc40003f05270 */
[----:B------:R-:W-:Y:S01]  /*f600*/  IADD3.X R0, PT, PT, RZ, R40, RZ, P2, P1 ;  /* 0x00000028ff007210 */ /* 0x000fe200017e24ff */
[----:B------:R-:W5:Y:S04]  /*f610*/  LDCU.64 UR6, c[0x0][0x980] ;  /* 0x00013000ff0677ac */ /* 0x000f680008000a00 */
[----:B-12---:R-:W1:Y:S01]  /*f620*/  LDTM.x16 R4, tmem[UR4+-0xe0] ;  /* 0xffff2004000479ee */ /* 0x006e62000824ff00 */
[----:B------:R-:W1:Y:S01]  /*f630*/  LDCU UR4, c[0x0][0x448] ;  /* 0x00008900ff0477ac */ /* 0x000e620008000800 */
[----:B---3--:R-:W-:Y:S02]  /*f640*/  ISETP.GE.AND P6, PT, R22, UR8, PT ;  /* 0x0000000816007c0c */ /* 0x008fe4000bfc6270 */
[----:B------:R-:W-:Y:S02]  /*f650*/  ISETP.GE.AND P5, PT, R44, UR8, PT ;  /* 0x000000082c007c0c */ /* 0x000fe4000bfa6270 */
[----:B----4-:R-:W-:-:S02]  /*f660*/  ISETP.GE.U32.OR P6, PT, R46, UR5, P6 ;  /* 0x000000052e007c0c */ /* 0x010fc4000b7c6470 */
[----:B------:R-:W-:Y:S02]  /*f670*/  ISETP.GE.AND P4, PT, R43, UR8, PT ;  /* 0x000000082b007c0c */ /* 0x000fe4000bf86270 */
[----:B-----5:R-:W-:Y:S02]  /*f680*/  LEA R40, P1, R23, UR6, 0x1 ;  /* 0x0000000617287c11 */ /* 0x020fe4000f8208ff */
[----:B------:R-:W-:Y:S02]  /*f690*/  ISETP.GE.AND P3, PT, R41, UR8, PT ;  /* 0x0000000829007c0c */ /* 0x000fe4000bf66270 */
[----:B------:R-:W-:Y:S02]  /*f6a0*/  LEA.HI.X R41, R23, UR7, R0, 0x1, P1 ;  /* 0x0000000717297c11 */ /* 0x000fe400088f0c00 */
[C---:B------:R-:W-:Y:S02]  /*f6b0*/  ISETP.GE.U32.OR P5, PT, R46.reuse, UR5, P5 ;  /* 0x000000052e007c0c */ /* 0x040fe4000afa6470 */
[----:B------:R-:W-:-:S02]  /*f6c0*/  ISETP.GE.U32.OR P4, PT, R46, UR5, P4 ;  /* 0x000000052e007c0c */ /* 0x000fc4000a786470 */
[----:B------:R-:W-:Y:S01]  /*f6d0*/  ISETP.GE.U32.OR P3, PT, R46, UR5, P3 ;  /* 0x000000052e007c0c */ /* 0x000fe20009f66470 */
[----:B-1----:R-:W-:Y:S01]  /*f6e0*/  FMUL R4, R4, UR4 ;  /* 0x0000000404047c20 */ /* 0x002fe20008400000 */
[----:B------:R-:W-:Y:S01]  /*f6f0*/  FMUL R5, R5, UR4 ;  /* 0x0000000405057c20 */ /* 0x000fe20008400000 */
[----:B------:R-:W-:Y:S10]  /*f700*/  @P6 BRA `(.L_x_226) ;  /* 0x00000000008c6947 */ /* 0x000ff40003800000 */
[----:B------:R-:W-:Y:S01]  /*f710*/  FMUL R0, R28, UR4 ;  /* 0x000000041c007c20 */ /* 0x000fe20008400000 */
[----:B------:R-:W-:Y:S01]  /*f720*/  FMUL R29, R29, UR4 ;  /* 0x000000041d1d7c20 */ /* 0x000fe20008400000 */
[----:B------:R-:W-:Y:S01]  /*f730*/  FMUL R2, R26, UR4 ;  /* 0x000000041a027c20 */ /* 0x000fe20008400000 */
[----:B------:R-:W-:Y:S01]  /*f740*/  FMUL R27, R27, UR4 ;  /* 0x000000041b1b7c20 */ /* 0x000fe20008400000 */
[----:B------:R-:W-:Y:S01]  /*f750*/  FMUL R3, R24, UR4 ;  /* 0x0000000418037c20 */ /* 0x000fe20008400000 */
[----:B------:R-:W-:Y:S01]  /*f760*/  FMUL R25, R25, UR4 ;  /* 0x0000000419197c20 */ /* 0x000fe20008400000 */
[----:B------:R-:W-:Y:S01]  /*f770*/  F2FP.F16.F32.PACK_AB R0, R29, R0 ;  /* 0x000000001d00723e */ /* 0x000fe200000000ff */
[----:B------:R-:W-:Y:S01]  /*f780*/  FMUL R30, R30, UR4 ;  /* 0x000000041e1e7c20 */ /* 0x000fe20008400000 */
[----:B------:R-:W-:Y:S01]  /*f790*/  F2FP.F16.F32.PACK_AB R2, R27, R2 ;  /* 0x000000021b02723e */ /* 0x000fe200000000ff */
[----:B------:R-:W-:Y:S01]  /*f7a0*/  FMUL R31, R31, UR4 ;  /* 0x000000041f1f7c20 */ /* 0x000fe20008400000 */
[----:B------:R-:W-:-:S02]  /*f7b0*/  F2FP.F16.F32.PACK_AB R3, R25, R3 ;  /* 0x000000031903723e */ /* 0x000fc400000000ff */
[----:B------:R-:W-:Y:S02]  /*f7c0*/  PRMT R22, R0, 0x7632, R22 ;  /* 0x0000763200167816 */ /* 0x000fe40000000016 */
[C---:B------:R-:W-:Y:S02]  /*f7d0*/  PRMT R21, R2.reuse, 0x7610, R21 ;  /* 0x0000761002157816 */ /* 0x040fe40000000015 */
[----:B------:R-:W-:Y:S02]  /*f7e0*/  PRMT R23, R2, 0x7632, R23 ;  /* 0x0000763202177816 */ /* 0x000fe40000000017 */
[----:B------:R-:W-:Y:S02]  /*f7f0*/  PRMT R20, R3, 0x7632, R20 ;  /* 0x0000763203147816 */ /* 0x000fe40000000014 */
[----:B------:R-:W-:Y:S01]  /*f800*/  F2FP.F16.F32.PACK_AB R2, R31, R30 ;  /* 0x0000001e1f02723e */ /* 0x000fe200000000ff */
[----:B------:R-:W-:Y:S01]  /*f810*/  IMAD.U32 R23, R23, 0x10000, RZ ;  /* 0x0001000017177824 */ /* 0x000fe200078e00ff */
[----:B------:R-:W-:-:S02]  /*f820*/  LOP3.LUT R22, R22, 0xffff, RZ, 0xc0, !PT ;  /* 0x0000ffff16167812 */ /* 0x000fc400078ec0ff */
[----:B------:R-:W-:Y:S02]  /*f830*/  LOP3.LUT R20, R20, 0xffff, RZ, 0xc0, !PT ;  /* 0x0000ffff14147812 */ /* 0x000fe400078ec0ff */
[----:B------:R-:W-:Y:S01]  /*f840*/  PRMT R24, R2, 0x7632, R24 ;  /* 0x0000763202187816 */ /* 0x000fe20000000018 */
[----:B------:R-:W-:Y:S01]  /*f850*/  IMAD.WIDE.U32 R28, R22, 0x10000, RZ ;  /* 0x00010000161c7825 */ /* 0x000fe200078e00ff */
[----:B------:R-:W-:Y:S02]  /*f860*/  R2UR UR6, R48 ;  /* 0x00000000300672ca */ /* 0x000fe400000e0000 */
[----:B------:R-:W-:Y:S01]  /*f870*/  R2UR UR7, R49 ;  /* 0x00000000310772ca */ /* 0x000fe200000e0000 */
[----:B------:R-:W-:Y:S01]  /*f880*/  IMAD.WIDE.U32 R26, R20, 0x10000, RZ ;  /* 0x00010000141a7825 */ /* 0x000fe200078e00ff */
[----:B------:R-:W-:Y:S02]  /*f890*/  LOP3.LUT R2, R29, 0xffff, R2, 0xf8, !PT ;  /* 0x0000ffff1d027812 */ /* 0x000fe400078ef802 */
[----:B------:R-:W-:Y:S01]  /*f8a0*/  LOP3.LUT R0, R28, 0xffff, R0, 0xf8, !PT ;  /* 0x0000ffff1c007812 */ /* 0x000fe200078ef800 */
[----:B------:R-:W-:Y:S01]  /*f8b0*/  IMAD.U32 R24, R24, 0x10000, RZ ;  /* 0x0001000018187824 */ /* 0x000fe200078e00ff */
[----:B------:R-:W-:-:S02]  /*f8c0*/  LOP3.LUT R21, R27, 0xffff, R21, 0xf8, !PT ;  /* 0x0000ffff1b157812 */ /* 0x000fc400078ef815 */
[----:B------:R-:W-:Y:S01]  /*f8d0*/  LOP3.LUT R3, R26, 0xffff, R3, 0xf8, !PT ;  /* 0x0000ffff1a037812 */ /* 0x000fe200078ef803 */
[----:B------:R-:W-:Y:S01]  /*f8e0*/  IMAD.MOV.U32 R22, RZ, RZ, R0 ;  /* 0x000000ffff167224 */ /* 0x000fe200078e0000 */
[----:B------:R-:W-:Y:S02]  /*f8f0*/  LOP3.LUT R2, R2, R24, RZ, 0xfc, !PT ;  /* 0x0000001802027212 */ /* 0x000fe400078efcff */
[----:B------:R-:W-:Y:S01]  /*f900*/  LOP3.LUT R21, R21, R23, RZ, 0xfc, !PT ;  /* 0x0000001715157212 */ /* 0x000fe200078efcff */
[----:B------:R-:W-:Y:S02]  /*f910*/  IMAD.MOV.U32 R20, RZ, RZ, R3 ;  /* 0x000000ffff147224 */ /* 0x000fe400078e0003 */
[----:B------:R-:W-:-:S05]  /*f920*/  IMAD.MOV.U32 R23, RZ, RZ, R2 ;  /* 0x000000ffff177224 */ /* 0x000fca00078e0002 */
[----:B------:R1:W-:Y:S02]  /*f930*/  STG.E.128 desc[UR6][R40.64], R20 ;  /* 0x0000001428007986 */ /* 0x0003e4000c101d06 */
.L_x_226:
[----:B------:R-:W-:Y:S05]  /*f940*/  BSYNC.RECONVERGENT B0 ;  /* 0x0000000000007941 */ /* 0x000fea0003800200 */
.L_x_225:
[----:B------:R-:W-:Y:S01]  /*f950*/  BSSY.RECONVERGENT B0, `(.L_x_227) ;  /* 0x0000028000007945 */ /* 0x000fe20003800200 */
[----:B------:R-:W-:Y:S01]  /*f960*/  F2FP.F16.F32.PACK_AB R0, R5, R4 ;  /* 0x000000040500723e */ /* 0x000fe200000000ff */
[----:B-1----:R-:W-:Y:S01]  /*f970*/  FMUL R20, R6, UR4 ;  /* 0x0000000406147c20 */ /* 0x002fe20008400000 */
[----:B------:R-:W-:Y:S01]  /*f980*/  FMUL R21, R7, UR4 ;  /* 0x0000000407157c20 */ /* 0x000fe20008400000 */
[----:B------:R-:W-:Y:S06]  /*f990*/  @P5 BRA `(.L_x_228) ;  /* 0x00000000008c5947 */ /* 0x000fec0003800000 */
        /* <DEDUP_REMOVED lines=10> */
[----:B------:R-:W-:-:S02]  /*fa40*/  PRMT R5, R2, 0x7632, R5 ;  /* 0x0000763202057816 */ /* 0x000fc40000000005 */
[----:B------:R-:W-:Y:S02]  /*fa50*/  PRMT R7, R4, 0x7632, R7 ;  /* 0x0000763204077816 */ /* 0x000fe40000000007 */
[----:B------:R-:W-:Y:S02]  /*fa60*/  PRMT R6, R2, 0x7610, R6 ;  /* 0x0000761002067816 */ /* 0x000fe40000000006 */
[----:B------:R-:W-:Y:S02]  /*fa70*/  F2FP.F16.F32.PACK_AB R3, R35, R3 ;  /* 0x000000032303723e */ /* 0x000fe400000000ff */
[----:B------:R-:W-:Y:S02]  /*fa80*/  F2FP.F16.F32.PACK_AB R2, R39, R38 ;  /* 0x000000262702723e */ /* 0x000fe400000000ff */
[----:B------:R-:W-:Y:S02]  /*fa90*/  LOP3.LUT R5, R5, 0xffff, RZ, 0xc0, !PT ;  /* 0x0000ffff05057812 */ /* 0x000fe400078ec0ff */
[----:B------:R-:W-:-:S02]  /*faa0*/  LOP3.LUT R7, R7, 0xffff, RZ, 0xc0, !PT ;  /* 0x0000ffff07077812 */ /* 0x000fc400078ec0ff */
[----:B------:R-:W-:Y:S01]  /*fab0*/  PRMT R22, R3, 0x7632, R22 ;  /* 0x0000763203167816 */ /* 0x000fe20000000016 */
[----:B------:R-:W-:Y:S01]  /*fac0*/  IMAD.WIDE.U32 R24, R5, 0x10000, RZ ;  /* 0x0001000005187825 */ /* 0x000fe200078e00ff */
[----:B------:R-:W-:Y:S02]  /*fad0*/  PRMT R23, R2, 0x7632, R23 ;  /* 0x0000763202177816 */ /* 0x000fe40000000017 */
[----:B------:R-:W-:Y:S01]  /*fae0*/  R2UR UR6, R48 ;  /* 0x00000000300672ca */ /* 0x000fe200000e0000 */
[----:B------:R-:W-:Y:S01]  /*faf0*/  IMAD.WIDE.U32 R26, R7, 0x10000, RZ ;  /* 0x00010000071a7825 */ /* 0x000fe200078e00ff */
[----:B------:R-:W-:Y:S02]  /*fb00*/  LOP3.LUT R3, R25, 0xffff, R3, 0xf8, !PT ;  /* 0x0000ffff19037812 */ /* 0x000fe400078ef803 */
[----:B------:R-:W-:Y:S01]  /*fb10*/  R2UR UR7, R49 ;  /* 0x00000000310772ca */ /* 0x000fe200000e0000 */
[----:B------:R-:W-:Y:S01]  /*fb20*/  IMAD.U32 R22, R22, 0x10000, RZ ;  /* 0x0001000016167824 */ /* 0x000fe200078e00ff */
[----:B------:R-:W-:Y:S01]  /*fb30*/  LOP3.LUT R2, R27, 0xffff, R2, 0xf8, !PT ;  /* 0x0000ffff1b027812 */ /* 0x000fe200078ef802 */
[----:B------:R-:W-:Y:S01]  /*fb40*/  IMAD.U32 R23, R23, 0x10000, RZ ;  /* 0x0001000017177824 */ /* 0x000fe200078e00ff */
[----:B------:R-:W-:-:S02]  /*fb50*/  LOP3.LUT R5, R24, 0xffff, R6, 0xf8, !PT ;  /* 0x0000ffff18057812 */ /* 0x000fc400078ef806 */
[----:B------:R-:W-:Y:S02]  /*fb60*/  LOP3.LUT R3, R3, R22, RZ, 0xfc, !PT ;  /* 0x0000001603037212 */ /* 0x000fe400078efcff */
[----:B------:R-:W-:Y:S02]  /*fb70*/  LOP3.LUT R2, R2, R23, RZ, 0xfc, !PT ;  /* 0x0000001702027212 */ /* 0x000fe400078efcff */
[----:B------:R-:W-:Y:S01]  /*fb80*/  LOP3.LUT R6, R26, 0xffff, R4, 0xf8, !PT ;  /* 0x0000ffff1a067812 */ /* 0x000fe200078ef804 */
[----:B------:R-:W-:Y:S02]  /*fb90*/  IMAD.MOV.U32 R4, RZ, RZ, R5 ;  /* 0x000000ffff047224 */ /* 0x000fe400078e0005 */
[----:B------:R-:W-:Y:S02]  /*fba0*/  IMAD.MOV.U32 R5, RZ, RZ, R3 ;  /* 0x000000ffff057224 */ /* 0x000fe400078e0003 */
[----:B------:R-:W-:-:S05]  /*fbb0*/  IMAD.MOV.U32 R7, RZ, RZ, R2 ;  /* 0x000000ffff077224 */ /* 0x000fca00078e0002 */
[----:B------:R1:W-:Y:S02]  /*fbc0*/  STG.E.128 desc[UR6][R40.64+0x10], R4 ;  /* 0x0000100428007986 */ /* 0x0003e4000c101d06 */
.L_x_228:
[----:B------:R-:W-:Y:S05]  /*fbd0*/  BSYNC.RECONVERGENT B0 ;  /* 0x0000000000007941 */ /* 0x000fea0003800200 */
.L_x_227:
[C---:B------:R-:W-:Y:S01]  /*fbe0*/  PRMT R2, R0.reuse, 0x7632, R2 ;  /* 0x0000763200027816 */ /* 0x040fe20000000002 */
[----:B------:R-:W-:Y:S01]  /*fbf0*/  BSSY.RECONVERGENT B0, `(.L_x_229) ;  /* 0x0000027000007945 */ /* 0x000fe20003800200 */
[----:B-1----:R-:W-:Y:S01]  /*fc00*/  PRMT R4, R0, 0x7610, R4 ;  /* 0x0000761000047816 */ /* 0x002fe20000000004 */
[----:B------:R-:W-:Y:S01]  /*fc10*/  FMUL R18, R18, UR4 ;  /* 0x0000000412127c20 */ /* 0x000fe20008400000 */
[----:B------:R-:W-:Y:S01]  /*fc20*/  F2FP.F16.F32.PACK_AB R0, R21, R20 ;  /* 0x000000141500723e */ /* 0x000fe200000000ff */
[----:B------:R-:W-:Y:S01]  /*fc30*/  FMUL R19, R19, UR4 ;  /* 0x0000000413137c20 */ /* 0x000fe20008400000 */
[----:B------:R-:W-:Y:S01]  /*fc40*/  FMUL R3, R14, UR4 ;  /* 0x000000040e037c20 */ /* 0x000fe20008400000 */
[----:B------:R-:W-:Y:S01]  /*fc50*/  FMUL R15, R15, UR4 ;  /* 0x000000040f0f7c20 */ /* 0x000fe20008400000 */
[----:B------:R-:W-:Y:S01]  /*fc60*/  FMUL R16, R16, UR4 ;  /* 0x0000000410107c20 */ /* 0x000fe20008400000 */
[----:B------:R-:W-:Y:S01]  /*fc70*/  FMUL R17, R17, UR4 ;  /* 0x0000000411117c20 */ /* 0x000fe20008400000 */
[----:B------:R-:W-:Y:S01]  /*fc80*/  FMUL R12, R12, UR4 ;  /* 0x000000040c0c7c20 */ /* 0x000fe20008400000 */
[----:B------:R-:W-:Y:S01]  /*fc90*/  FMUL R13, R13, UR4 ;  /* 0x000000040d0d7c20 */ /* 0x000fe20008400000 */
[----:B------:R-:W-:-:S02]  /*fca0*/  PRMT R5, R0, 0x7632, R5 ;  /* 0x0000763200057816 */ /* 0x000fc40000000005 */
[----:B------:R-:W-:Y:S01]  /*fcb0*/  PRMT R6, R0, 0x7610, R6 ;  /* 0x0000761000067816 */ /* 0x000fe20000000006 */
[----:B------:R-:W-:Y:S06]  /*fcc0*/  @P4 BRA `(.L_x_230) ;  /* 0x0000000000644947 */ /* 0x000fec0003800000 */
[----:B------:R-:W-:Y:S01]  /*fcd0*/  FMUL R0, R8, UR4 ;  /* 0x0000000408007c20 */ /* 0x000fe20008400000 */
[----:B------:R-:W-:Y:S01]  /*fce0*/  FMUL R9, R9, UR4 ;  /* 0x0000000409097c20 */ /* 0x000fe20008400000 */
[----:B------:R-:W-:Y:S01]  /*fcf0*/  FMUL R10, R10, UR4 ;  /* 0x000000040a0a7c20 */ /* 0x000fe20008400000 */
[----:B------:R-:W-:Y:S01]  /*fd00*/  FMUL R11, R11, UR4 ;  /* 0x000000040b0b7c20 */ /* 0x000fe20008400000 */
[----:B------:R-:W-:Y:S01]  /*fd10*/  LOP3.LUT R8, R2, 0xffff, RZ, 0xc0, !PT ;  /* 0x0000ffff02087812 */ /* 0x000fe200078ec0ff */
[----:B------:R-:W-:Y:S01]  /*fd20*/  IMAD.U32 R5, R5, 0x10000, RZ ;  /* 0x0001000005057824 */ /* 0x000fe200078e00ff */
[----:B------:R-:W-:Y:S02]  /*fd30*/  F2FP.F16.F32.PACK_AB R0, R9, R0 ;  /* 0x000000000900723e */ /* 0x000fe400000000ff */
[----:B------:R-:W-:Y:S01]  /*fd40*/  F2FP.F16.F32.PACK_AB R2, R11, R10 ;  /* 0x0000000a0b02723e */ /* 0x000fe200000000ff */
[----:B------:R-:W-:Y:S01]  /*fd50*/  IMAD.WIDE.U32 R10, R8, 0x10000, RZ ;  /* 0x00010000080a7825 */ /* 0x000fe200078e00ff */
[----:B------:R-:W-:-:S02]  /*fd60*/  PRMT R7, R0, 0x7632, R7 ;  /* 0x0000763200077816 */ /* 0x000fc40000000007 */
[----:B------:R-:W-:Y:S02]  /*fd70*/  PRMT R8, R2, 0x7632, R8 ;  /* 0x0000763202087816 */ /* 0x000fe40000000008 */
[----:B------:R-:W-:Y:S02]  /*fd80*/  LOP3.LUT R7, R7, 0xffff, RZ, 0xc0, !PT ;  /* 0x0000ffff07077812 */ /* 0x000fe400078ec0ff */
[----:B------:R-:W-:Y:S01]  /*fd90*/  R2UR UR6, R48 ;  /* 0x00000000300672ca */ /* 0x000fe200000e0000 */
[----:B------:R-:W-:Y:S01]  /*fda0*/  IMAD.U32 R8, R8, 0x10000, RZ ;  /* 0x0001000008087824 */ /* 0x000fe200078e00ff */
[----:B------:R-:W-:Y:S01]  /*fdb0*/  R2UR UR7, R49 ;  /* 0x00000000310772ca */ /* 0x000fe200000e0000 */
[----:B------:R-:W-:Y:S01]  /*fdc0*/  IMAD.WIDE.U32 R20, R7, 0x10000, RZ ;  /* 0x0001000007147825 */ /* 0x000fe200078e00ff */
[----:B------:R-:W-:Y:S02]  /*fdd0*/  LOP3.LUT R6, R11, 0xffff, R6, 0xf8, !PT ;  /* 0x0000ffff0b067812 */ /* 0x000fe400078ef806 */
[----:B------:R-:W-:-:S02]  /*fde0*/  LOP3.LUT R4, R10, 0xffff, R4, 0xf8, !PT ;  /* 0x0000ffff0a047812 */ /* 0x000fc400078ef804 */
[----:B------:R-:W-:Y:S02]  /*fdf0*/  LOP3.LUT R2, R21, 0xffff, R2, 0xf8, !PT ;  /* 0x0000ffff15027812 */ /* 0x000fe400078ef802 */
[----:B------:R-:W-:Y:S02]  /*fe00*/  LOP3.LUT R0, R20, 0xffff, R0, 0xf8, !PT ;  /* 0x0000ffff14007812 */ /* 0x000fe400078ef800 */
[----:B------:R-:W-:Y:S02]  /*fe10*/  LOP3.LUT R2, R2, R8, RZ, 0xfc, !PT ;  /* 0x0000000802027212 */ /* 0x000fe400078efcff */
[----:B------:R-:W-:Y:S01]  /*fe20*/  LOP3.LUT R5, R6, R5, RZ, 0xfc, !PT ;  /* 0x0000000506057212 */ /* 0x000fe200078efcff */
[----:B------:R-:W-:Y:S02]  /*fe30*/  IMAD.MOV.U32 R6, RZ, RZ, R0 ;  /* 0x000000ffff067224 */ /* 0x000fe400078e0000 */
[----:B------:R-:W-:-:S05]  /*fe40*/  IMAD.MOV.U32 R7, RZ, RZ, R2 ;  /* 0x000000ffff077224 */ /* 0x000fca00078e0002 */
[----:B------:R1:W-:Y:S02]  /*fe50*/  STG.E.128 desc[UR6][R40.64+0x40], R4 ;  /* 0x0000400428007986 */ /* 0x0003e4000c101d06 */
.L_x_230:
[----:B------:R-:W-:Y:S05]  /*fe60*/  BSYNC.RECONVERGENT B0 ;  /* 0x0000000000007941 */ /* 0x000fea0003800200 */
.L_x_229:
[----:B------:R-:W-:Y:S04]  /*fe70*/  BSSY.RECONVERGENT B0, `(.L_x_231) ;  /* 0x000001e000007945 */ /* 0x000fe80003800200 */
[----:B------:R-:W-:Y:S05]  /*fe80*/  @P3 BRA `(.L_x_232) ;  /* 0x0000000000703947 */ /* 0x000fea0003800000 */
[----:B------:R-:W-:Y:S02]  /*fe90*/  F2FP.F16.F32.PACK_AB R0, R13, R12 ;  /* 0x0000000c0d00723e */ /* 0x000fe400000000ff */
[----:B------:R-:W-:Y:S02]  /*fea0*/  F2FP.F16.F32.PACK_AB R2, R17, R16 ;  /* 0x000000101102723e */ /* 0x000fe400000000ff */
[----:B-1----:R-:W-:Y:S02]  /*feb0*/  PRMT R4, R0, 0x7632, R4 ;  /* 0x0000763200047816 */ /* 0x002fe40000000004 */
[----:B------:R-:W-:Y:S02]  /*fec0*/  PRMT R6, R2, 0x7632, R6 ;  /* 0x0000763202067816 */ /* 0x000fe40000000006 */
[----:B------:R-:W-:Y:S02]  /*fed0*/  PRMT R5, R0, 0x7610, R5 ;  /* 0x0000761000057816 */ /* 0x000fe40000000005 */
[----:B------:R-:W-:-:S02]  /*fee0*/  F2FP.F16.F32.PACK_AB R3, R15, R3 ;  /* 0x000000030f03723e */ /* 0x000fc400000000ff */
[----:B------:R-:W-:Y:S02]  /*fef0*/  F2FP.F16.F32.PACK_AB R0, R19, R18 ;  /* 0x000000121300723e */ /* 0x000fe400000000ff */
[----:B------:R-:W-:Y:S02]  /*ff00*/  LOP3.LUT R4, R4, 0xffff, RZ, 0xc0, !PT ;  /* 0x0000ffff04047812 */ /* 0x000fe400078ec0ff */
[----:B------:R-:W-:Y:S02]  /*ff10*/  LOP3.LUT R6, R6, 0xffff, RZ, 0xc0, !PT ;  /* 0x0000ffff06067812 */ /* 0x000fe400078ec0ff */
[----:B------:R-:W-:Y:S01]  /*ff20*/  PRMT R7, R3, 0x7632, R7 ;  /* 0x0000763203077816 */ /* 0x000fe20000000007 */
[----:B------:R-:W-:Y:S01]  /*ff30*/  IMAD.WIDE.U32 R10, R4, 0x10000, RZ ;  /* 0x00010000040a7825 */ /* 0x000fe200078e00ff */
[----:B------:R-:W-:Y:S02]  /*ff40*/  PRMT R8, R0, 0x7632, R8 ;  /* 0x0000763200087816 */ /* 0x000fe40000000008 */
[----:B------:R-:W-:Y:S01]  /*ff50*/  R2UR UR4, R48 ;  /* 0x00000000300472ca */ /* 0x000fe200000e0000 */
[----:B------:R-:W-:Y:S01]  /*ff60*/  IMAD.WIDE.U32 R12, R6, 0x10000, RZ ;  /* 0x00010000060c7825 */ /* 0x000fe200078e00ff */
[----:B------:R-:W-:-:S02]  /*ff70*/  LOP3.LUT R3, R11, 0xffff, R3, 0xf8, !PT ;  /* 0x0000ffff0b037812 */ /* 0x000fc400078ef803 */
[----:B------:R-:W-:Y:S01]  /*ff80*/  R2UR UR5, R49 ;  /* 0x00000000310572ca */ /* 0x000fe200000e0000 */
[----:B------:R-:W-:Y:S01]  /*ff90*/  IMAD.U32 R7, R7, 0x10000, RZ ;  /* 0x0001000007077824 */ /* 0x000fe200078e00ff */
[----:B------:R-:W-:Y:S01]  /*ffa0*/  LOP3.LUT R0, R13, 0xffff, R0, 0xf8, !PT ;  /* 0x0000ffff0d007812 */ /* 0x000fe200078ef800 */
[----:B------:R-:W-:Y:S01]  /*ffb0*/  IMAD.U32 R8, R8, 0x10000, RZ ;  /* 0x0001000008087824 */ /* 0x000fe200078e00ff */
[----:B------:R-:W-:Y:S02]  /*ffc0*/  LOP3.LUT R5, R10, 0xffff, R5, 0xf8, !PT ;  /* 0x0000ffff0a057812 */ /* 0x000fe400078ef805 */
[----:B------:R-:W-:Y:S02]  /*ffd0*/  LOP3.LUT R2, R12, 0xffff, R2, 0xf8, !PT ;  /* 0x0000ffff0c027812 */ /* 0x000fe400078ef802 */
[----:B------:R-:W-:Y:S01]  /*ffe0*/  LOP3.LUT R3, R3, R7, RZ, 0xfc, !PT ;  /* 0x0000000703037212 */ /* 0x000fe200078efcff */
[----:B------:R-:W-:Y:S01]  /*fff0*/  IMAD.MOV.U32 R4, RZ, RZ, R5 ;  /* 0x000000ffff047224 */ /* 0x000fe200078e0005 */
[----:B------:R-:W-:Y:S01]  /*10000*/  LOP3.LUT R0, R0, R8, RZ, 0xfc, !PT ;  /* 0x0000000800007212 */ /* 0x000fe200078efcff */
[----:B------:R-:W-:-:S02]  /*10010*/  IMAD.MOV.U32 R6, RZ, RZ, R2 ;  /* 0x000000ffff067224 */ /* 0x000fc400078e0002 */
[----:B------:R-:W-:Y:S02]  /*10020*/  IMAD.MOV.U32 R5, RZ, RZ, R3 ;  /* 0x000000ffff057224 */ /* 0x000fe400078e0003 */
[----:B------:R-:W-:-:S05]  /*10030*/  IMAD.MOV.U32 R7, RZ, RZ, R0 ;  /* 0x000000ffff077224 */ /* 0x000fca00078e0000 */
[----:B------:R2:W-:Y:S02]  /*10040*/  STG.E.128 desc[UR4][R40.64+0x50], R4 ;  /* 0x0000500428007986 */ /* 0x0005e4000c101d04 */
.L_x_232:
[----:B------:R-:W-:Y:S05]  /*10050*/  BSYNC.RECONVERGENT B0 ;  /* 0x0000000000007941 */ /* 0x000fea0003800200 */
.L_x_231:
[----:B------:R-:W-:Y:S01]  /*10060*/  NOP ;  /* 0x0000000000007918 */ /* 0x000fe20000000000 */
[----:B------:R-:W-:Y:S05]  /*10070*/  @!P0 BRA `(.L_x_233) ;  /* 0x0000000000088947 */ /* 0x000fea0003800000 */
[----:B------:R-:W-:Y:S05]  /*10080*/  BPT.TRAP 0x1 ;  /* 0x000000040000795c */ /* 0x000fea0000300000 */
[----:B------:R-:W-:Y:S05]  /*10090*/  BPT.TRAP 0x1 ;  /* 0x000000040000795c */ /* 0x000fea0000300000 */
.L_x_233:
[----:B------:R-:W-:Y:S01]  /*100a0*/  UIADD3 UR4, UPT, UPT, UR37, 0x248b8, URZ ;  /* 0x000248b825047890 */ /* 0x000fe2000fffe0ff */
[----:B------:R-:W-:-:S03]  /*100b0*/  LOP3.LUT P0, RZ, R100, 0x7, RZ, 0xc0, !PT ;  /* 0x0000000764ff7812 */ /* 0x000fc6000780c0ff */
[----:B------:R-:W-:-:S09]  /*100c0*/  UPRMT UR4, UR36, 0x654, UR4 ;  /* 0x0000065424047896 */ /* 0x000fd20008000004 */
[----:B------:R-:W-:Y:S01]  /*100d0*/  SYNCS.ARRIVE.TRANS64.RED.A1T0 RZ, [UR4], RZ ;  /* 0x000000ffffff79a7 */ /* 0x000fe20008100404 */
[----:B------:R-:W-:Y:S06]  /*100e0*/  BAR.SYNC.DEFER_BLOCKING 0x1, 0x100 ;  /* 0x0044000000007b1d */ /* 0x000fec0000010000 */
[----:B------:R-:W-:Y:S05]  /*100f0*/  @P0 EXIT ;  /* 0x000000000000094d */ /* 0x000fea0003800000 */
[----:B------:R-:W3:Y:S01]  /*10100*/  S2UR UR5, SR_CgaCtaId ;  /* 0x00000000000579c3 */ /* 0x000ee20000008800 */
[----:B------:R-:W-:Y:S01]  /*10110*/  UMOV UR4, 0x400 ;  /* 0x0000040000047882 */ /* 0x000fe20000000000 */
[----:B------:R-:W-:Y:S01]  /*10120*/  IMAD.MOV.U32 R2, RZ, RZ, 0xffff ;  /* 0x0000ffffff027424 */ /* 0x000fe200078e00ff */
[----:B---3--:R-:W-:-:S09]  /*10130*/  ULEA UR4, UR5, UR4, 0x18 ;  /* 0x0000000405047291 */ /* 0x008fd2000f8ec0ff */
[----:B------:R-:W3:Y:S01]  /*10140*/  LDS R3, [UR4+0x248c0] ;  /* 0x0248c004ff037984 */ /* 0x000ee20008000800 */
[----:B------:R-:W-:Y:S02]  /*10150*/  UMOV UR4, 0x40 ;  /* 0x0000004000047882 */ /* 0x000fe40000000000 */
[----:B------:R-:W-:Y:S01]  /*10160*/  ULEA UR5, UR5, UR4, 0x18 ;  /* 0x0000000405057291 */ /* 0x000fe2000f8ec0ff */
[----:B------:R-:W-:-:S08]  /*10170*/  NOP ;  /* 0x0000000000007918 */ /* 0x000fd00000000000 */
[----:B------:R-:W4:Y:S01]  /*10180*/  LDS R0, [UR5+0x14] ;  /* 0x00001405ff007984 */ /* 0x000f220008000800 */
[----:B---3--:R-:W-:-:S04]  /*10190*/  LOP3.LUT R3, R3, 0xffff, RZ, 0xc0, !PT ;  /* 0x0000ffff03037812 */ /* 0x008fc800078ec0ff */
[----:B------:R-:W-:-:S04]  /*101a0*/  SHF.R.U32.HI R3, RZ, 0x5, R3 ;  /* 0x00000005ff037819 */ /* 0x000fc80000011603 */
[----:B------:R-:W-:-:S04]  /*101b0*/  SHF.L.U32 R2, R2, R3, RZ ;  /* 0x0000000302027219 */ /* 0x000fc800000006ff */
[----:B----4-:R-:W-:-:S04]  /*101c0*/  LOP3.LUT R0, R0, R2, RZ, 0xc0, !PT ;  /* 0x0000000200007212 */ /* 0x010fc800078ec0ff */
[----:B------:R-:W-:Y:S01]  /*101d0*/  ISETP.NE.AND P0, PT, R0, R2, PT ;  /* 0x000000020000720c */ /* 0x000fe20003f05270 */
[----:B------:R-:W-:-:S05]  /*101e0*/  IMAD.MOV.U32 R0, RZ, RZ, 0x1 ;  /* 0x00000001ff007424 */ /* 0x000fca00078e00ff */
[----:B------:R-:W-:-:S07]  /*101f0*/  SHF.L.U32 R0, R0, R3, RZ ;  /* 0x0000000300007219 */ /* 0x000fce00000006ff */
[----:B------:R-:W-:Y:S05]  /*10200*/  @P0 BRA `(.L_x_234) ;  /* 0x00000000005c0947 */ /* 0x000fea0003800000 */
[----:B------:R-:W3:Y:S02]  /*10210*/  LDS R3, [UR5+0x18] ;  /* 0x00001805ff037984 */ /* 0x000ee40008000800 */
[----:B---3--:R-:W-:-:S04]  /*10220*/  LOP3.LUT R3, R3, R0, RZ, 0xc0, !PT ;  /* 0x0000000003037212 */ /* 0x008fc800078ec0ff */
[----:B------:R-:W-:-:S13]  /*10230*/  ISETP.NE.AND P0, PT, R3, R0, PT ;  /* 0x000000000300720c */ /* 0x000fda0003f05270 */
[----:B------:R-:W-:Y:S05]  /*10240*/  @P0 BRA `(.L_x_235) ;  /* 0x0000000000400947 */ /* 0x000fea0003800000 */
[----:B------:R-:W-:Y:S01]  /*10250*/  R2UR UR4, R2 ;  /* 0x00000000020472ca */ /* 0x000fe200000e0000 */
[----:B------:R-:W3:Y:S01]  /*10260*/  S2R R3, SR_LANEID ;  /* 0x0000000000037919 */ /* 0x000ee20000000000 */
[----:B------:R-:W-:-:S04]  /*10270*/  LOP3.LUT R0, RZ, R0, RZ, 0x33, !PT ;  /* 0x00000000ff007212 */ /* 0x000fc800078e33ff */
[----:B------:R-:W4:Y:S07]  /*10280*/  REDUX UR7, R0 ;  /* 0x00000000000773c4 */ /* 0x000f2e0000000000 */
[----:B------:R-:W-:-:S03]  /*10290*/  ULOP3.LUT UR6, URZ, UR4, URZ, 0x33, !UPT ;  /* 0x00000004ff067292 */ /* 0x000fc6000f8e33ff */
[----:B------:R-:W-:Y:S02]  /*102a0*/  VOTEU.ANY UR4, UPT, PT ;  /* 0x0000000000047886 */ /* 0x000fe400038e0100 */
[----:B------:R-:W-:Y:S01]  /*102b0*/  UFLO.U32 UR4, UR4 ;  /* 0x00000004000472bd */ /* 0x000fe200080e0000 */
[----:B------:R-:W-:-:S04]  /*102c0*/  IMAD.U32 R2, RZ, RZ, UR6 ;  /* 0x00000006ff027e24 */ /* 0x000fc8000f8e00ff */
[----:B------:R-:W5:Y:S02]  /*102d0*/  REDUX UR8, R2 ;  /* 0x00000000020873c4 */ /* 0x000f640000000000 */
[----:B------:R1:W-:Y:S01]  /*102e0*/  UTCATOMSWS.AND URZ, UR6 ;  /* 0x0000000600ff79e3 */ /* 0x0003e20008000000 */
[----:B----4-:R-:W-:Y:S01]  /*102f0*/  IMAD.U32 R0, RZ, RZ, UR7 ;  /* 0x00000007ff007e24 */ /* 0x010fe2000f8e00ff */
[----:B---3--:R-:W-:Y:S01]  /*10300*/  ISETP.EQ.U32.AND P0, PT, R3, UR4, PT ;  /* 0x0000000403007c0c */ /* 0x008fe2000bf02070 */
[----:B-----5:R-:W-:-:S12]  /*10310*/  IMAD.U32 R2, RZ, RZ, UR8 ;  /* 0x00000008ff027e24 */ /* 0x020fd8000f8e00ff */
[----:B------:R1:W-:Y:S04]  /*10320*/  @P0 ATOMS.AND RZ, [UR5+0x14], R2 ;  /* 0x00001402ffff098c */ /* 0x0003e8000a800005 */
[----:B------:R1:W-:Y:S01]  /*10330*/  @P0 ATOMS.AND RZ, [UR5+0x18], R0 ;  /* 0x00001800ffff098c */ /* 0x0003e2000a800005 */
[----:B------:R-:W-:Y:S05]  /*10340*/  BRA `(.L_x_236) ;  /* 0x0000000000147947 */ /* 0x000fea0003800000 */
.L_x_235:
[----:B------:R-:W-:Y:S02]  /*10350*/  MOV R2, 0x10370 ;  /* 0x0001037000027802 */ /* 0x000fe40000000f00 */
[----:B-12---:R-:W-:Y:S05]  /*10360*/  CALL.REL.NOINC `($__internal_0_$__cuda_sm10x_tcgen05_guardrail_trap_col_being_dealloced_not_returned_by_alloc) ;  /* 0x0000000c00387944 */ /* 0x006fea0003c00000 */
[----:B------:R-:W-:Y:S05]  /*10370*/  BRA `(.L_x_236) ;  /* 0x0000000000087947 */ /* 0x000fea0003800000 */
.L_x_234:
[----:B------:R-:W-:Y:S02]  /*10380*/  MOV R2, 0x103a0 ;  /* 0x000103a000027802 */ /* 0x000fe40000000f00 */
[----:B-12---:R-:W-:Y:S05]  /*10390*/  CALL.REL.NOINC `($__internal_2_$__cuda_sm10x_tcgen05_guardrail_trap_unallocated_columns_being_dealloced) ;  /* 0x0000000c00447944 */ /* 0x006fea0003c00000 */
.L_x_236:
[----:B------:R-:W-:Y:S01]  /*103a0*/  NOP ;  /* 0x0000000000007918 */ /* 0x000fe20000000000 */
[----:B-1----:R-:W-:Y:S05]  /*103b0*/  EXIT ;  /* 0x000000000000794d */ /* 0x002fea0003800000 */
.L_x_51:
[----:B------:R-:W-:-:S07]  /*103c0*/  MOV R5, UR16 ;  /* 0x0000001000057c02 */ /* 0x000fce0008000f00 */
.L_x_237:
[----:B-1----:R1:W2:Y:S02]  /*103d0*/  SYNCS.PHASECHK.TRANS64.TRYWAIT P0, [R5+URZ+0x24810], R6 ;  /* 0x02481006050075a7 */ /* 0x0022a400080011ff */
[----:B--2---:R-:W-:Y:S05]  /*103e0*/  @!P0 NANOSLEEP.SYNCS 0x989680 ;  /* 0x009896800000895d */ /* 0x004fea0003900000 */
[----:B------:R-:W2:Y:S02]  /*103f0*/  @!P0 SYNCS.PHASECHK.TRANS64 P0, [R5+URZ+0x24810], R6 ;  /* 0x02481006050085a7 */ /* 0x000ea400080010ff */
[----:B--2---:R-:W-:Y:S05]  /*10400*/  @!P0 BRA `(.L_x_237) ;  /* 0xfffffffc00f08947 */ /* 0x004fea000383ffff */
[----:B------:R-:W-:Y:S05]  /*10410*/  BRA `(.L_x_238) ;  /* 0xffffff1c00b47947 */ /* 0x000fea000383ffff */
.L_x_58:
[----:B------:R-:W-:-:S07]  /*10420*/  MOV R5, UR16 ;  /* 0x0000001000057c02 */ /* 0x000fce0008000f00 */
.L_x_239:
[----:B-1----:R1:W3:Y:S02]  /*10430*/  SYNCS.PHASECHK.TRANS64.TRYWAIT P0, [R5+URZ+0x24838], R6 ;  /* 0x02483806050075a7 */ /* 0x0022e400080011ff */
[----:B---3--:R-:W-:Y:S05]  /*10440*/  @!P0 NANOSLEEP.SYNCS 0x989680 ;  /* 0x009896800000895d */ /* 0x008fea0003900000 */
[----:B------:R-:W3:Y:S02]  /*10450*/  @!P0 SYNCS.PHASECHK.TRANS64 P0, [R5+URZ+0x24838], R6 ;  /* 0x02483806050085a7 */ /* 0x000ee400080010ff */
[----:B---3--:R-:W-:Y:S05]  /*10460*/  @!P0 BRA `(.L_x_239) ;  /* 0xfffffffc00f08947 */ /* 0x008fea000383ffff */
[----:B------:R-:W-:Y:S05]  /*10470*/  BRA `(.L_x_240) ;  /* 0xffffff20004c7947 */ /* 0x000fea000383ffff */
.L_x_61:
[----:B------:R-:W-:-:S07]  /*10480*/  MOV R4, UR16 ;  /* 0x0000001000047c02 */ /* 0x000fce0008000f00 */
.L_x_241:
[----:B--2---:R2:W3:Y:S02]  /*10490*/  SYNCS.PHASECHK.TRANS64.TRYWAIT P4, [R4+URZ+0x24828], R6 ;  /* 0x02482806040075a7 */ /* 0x0044e400080811ff */
[----:B---3--:R-:W-:Y:S05]  /*104a0*/  @!P4 NANOSLEEP.SYNCS 0x989680 ;  /* 0x009896800000c95d */ /* 0x008fea0003900000 */
[----:B------:R-:W3:Y:S02]  /*104b0*/  @!P4 SYNCS.PHASECHK.TRANS64 P4, [R4+URZ+0x24828], R6 ;  /* 0x024828060400c5a7 */ /* 0x000ee400080810ff */
[----:B---3--:R-:W-:Y:S05]  /*104c0*/  @!P4 BRA `(.L_x_241) ;  /* 0xfffffffc00f0c947 */ /* 0x008fea000383ffff */
[----:B------:R-:W-:Y:S05]  /*104d0*/  BRA `(.L_x_242) ;  /* 0xffffff2000e87947 */ /* 0x000fea000383ffff */
.L_x_67:
[----:B--2---:R-:W-:-:S07]  /*104e0*/  MOV R4, UR16 ;  /* 0x0000001000047c02 */ /* 0x004fce0008000f00 */
.L_x_243:
[----:B--2---:R2:W4:Y:S02]  /*104f0*/  SYNCS.PHASECHK.TRANS64.TRYWAIT P4, [R4+URZ+0x24848], R6 ;  /* 0x02484806040075a7 */ /* 0x00452400080811ff */
[----:B----4-:R-:W-:Y:S05]  /*10500*/  @!P4 NANOSLEEP.SYNCS 0x989680 ;  /* 0x009896800000c95d */ /* 0x010fea0003900000 */
[----:B------:R-:W4:Y:S02]  /*10510*/  @!P4 SYNCS.PHASECHK.TRANS64 P4, [R4+URZ+0x24848], R6 ;  /* 0x024848060400c5a7 */ /* 0x000f2400080810ff */
[----:B----4-:R-:W-:Y:S05]  /*10520*/  @!P4 BRA `(.L_x_243) ;  /* 0xfffffffc00f0c947 */ /* 0x010fea000383ffff */
[----:B------:R-:W-:Y:S05]  /*10530*/  BRA `(.L_x_244) ;  /* 0xffffff24007c7947 */ /* 0x000fea000383ffff */
.L_x_71:
[----:B------:R-:W-:Y:S07]  /*10540*/  MOV R4, UR9 ;  /* 0x0000000900047c02 */ /* 0x000fee0008000f00 */
.L_x_245:
[----:B-1----:R1:W4:Y:S02]  /*10550*/  SYNCS.PHASECHK.TRANS64.TRYWAIT P0, [R4+URZ+0x24810], R7 ;  /* 0x02481007040075a7 */ /* 0x00232400080011ff */
[----:B----4-:R-:W-:Y:S05]  /*10560*/  @!P0 NANOSLEEP.SYNCS 0x989680 ;  /* 0x009896800000895d */ /* 0x010fea0003900000 */
[----:B------:R-:W4:Y:S02]  /*10570*/  @!P0 SYNCS.PHASECHK.TRANS64 P0, [R4+URZ+0x24810], R7 ;  /* 0x02481007040085a7 */ /* 0x000f2400080010ff */
[----:B----4-:R-:W-:Y:S05]  /*10580*/  @!P0 BRA `(.L_x_245) ;  /* 0xfffffffc00f08947 */ /* 0x010fea000383ffff */
[----:B------:R-:W-:Y:S05]  /*10590*/  BRA `(.L_x_246) ;  /* 0xffffff2800607947 */ /* 0x000fea000383ffff */
.L_x_77:
[----:B------:R-:W-:Y:S07]  /*105a0*/  MOV R4, UR16 ;  /* 0x0000001000047c02 */ /* 0x000fee0008000f00 */
.L_x_247:
[----:B-1----:R1:W4:Y:S02]  /*105b0*/  SYNCS.PHASECHK.TRANS64.TRYWAIT P1, [R4+URZ+0x24838], R6 ;  /* 0x02483806040075a7 */ /* 0x00232400080211ff */
[----:B----4-:R-:W-:Y:S05]  /*105c0*/  @!P1 NANOSLEEP.SYNCS 0x989680 ;  /* 0x009896800000995d */ /* 0x010fea0003900000 */
[----:B------:R-:W4:Y:S02]  /*105d0*/  @!P1 SYNCS.PHASECHK.TRANS64 P1, [R4+URZ+0x24838], R6 ;  /* 0x02483806040095a7 */ /* 0x000f2400080210ff */
[----:B----4-:R-:W-:Y:S05]  /*105e0*/  @!P1 BRA `(.L_x_247) ;  /* 0xfffffffc00f09947 */ /* 0x010fea000383ffff */
[----:B------:R-:W-:Y:S05]  /*105f0*/  BRA `(.L_x_248) ;  /* 0xffffff2800c47947 */ /* 0x000fea000383ffff */
.L_x_80:
[----:B------:R-:W-:Y:S07]  /*10600*/  MOV R6, UR16 ;  /* 0x0000001000067c02 */ /* 0x000fee0008000f00 */
.L_x_249:
[----:B--2---:R2:W4:Y:S02]  /*10610*/  SYNCS.PHASECHK.TRANS64.TRYWAIT P6, [R6+URZ+0x24828], R8 ;  /* 0x02482808060075a7 */ /* 0x00452400080c11ff */
[----:B----4-:R-:W-:Y:S05]  /*10620*/  @!P6 NANOSLEEP.SYNCS 0x989680 ;  /* 0x009896800000e95d */ /* 0x010fea0003900000 */
[----:B------:R-:W4:Y:S02]  /*10630*/  @!P6 SYNCS.PHASECHK.TRANS64 P6, [R6+URZ+0x24828], R8 ;  /* 0x024828080600e5a7 */ /* 0x000f2400080c10ff */
[----:B----4-:R-:W-:Y:S05]  /*10640*/  @!P6 BRA `(.L_x_249) ;  /* 0xfffffffc00f0e947 */ /* 0x010fea000383ffff */
[----:B------:R-:W-:Y:S05]  /*10650*/  BRA `(.L_x_250) ;  /* 0xffffff2c00587947 */ /* 0x000fea000383ffff */
.L_x_85:
[----:B--2---:R-:W-:Y:S07]  /*10660*/  MOV R6, UR16 ;  /* 0x0000001000067c02 */ /* 0x004fee0008000f00 */
.L_x_251:
[----:B-1----:R1:W2:Y:S02]  /*10670*/  SYNCS.PHASECHK.TRANS64.TRYWAIT P6, [R6+URZ+0x24848], R7 ;  /* 0x02484807060075a7 */ /* 0x0022a400080c11ff */
[----:B--2---:R-:W-:Y:S05]  /*10680*/  @!P6 NANOSLEEP.SYNCS 0x989680 ;  /* 0x009896800000e95d */ /* 0x004fea0003900000 */
[----:B------:R-:W2:Y:S02]  /*10690*/  @!P6 SYNCS.PHASECHK.TRANS64 P6, [R6+URZ+0x24848], R7 ;  /* 0x024848070600e5a7 */ /* 0x000ea400080c10ff */
[----:B--2---:R-:W-:Y:S05]  /*106a0*/  @!P6 BRA `(.L_x_251) ;  /* 0xfffffffc00f0e947 */ /* 0x004fea000383ffff */
[----:B------:R-:W-:Y:S05]  /*106b0*/  BRA `(.L_x_252) ;  /* 0xffffff2c00a07947 */ /* 0x000fea000383ffff */
.L_x_94:
[----:B-1----:R-:W-:-:S07]  /*106c0*/  MOV R2, UR17 ;  /* 0x0000001100027c02 */ /* 0x002fce0008000f00 */
.L_x_253:
[----:B-1----:R1:W2:Y:S02]  /*106d0*/  SYNCS.PHASECHK.TRANS64.TRYWAIT P0, [R2+URZ+0x24800], R7 ;  /* 0x02480007020075a7 */ /* 0x0022a400080011ff */
[----:B--2---:R-:W-:Y:S05]  /*106e0*/  @!P0 NANOSLEEP.SYNCS 0x989680 ;  /* 0x009896800000895d */ /* 0x004fea0003900000 */
[----:B------:R-:W2:Y:S02]  /*106f0*/  @!P0 SYNCS.PHASECHK.TRANS64 P0, [R2+URZ+0x24800], R7 ;  /* 0x02480007020085a7 */ /* 0x000ea400080010ff */
[----:B--2---:R-:W-:Y:S05]  /*10700*/  @!P0 BRA `(.L_x_253) ;  /* 0xfffffffc00f08947 */ /* 0x004fea000383ffff */
[----:B------:R-:W-:Y:S05]  /*10710*/  BRA `(.L_x_254) ;  /* 0xffffff34005c7947 */ /* 0x000fea000383ffff */
.L_x_95:
[----:B------:R-:W-:-:S07]  /*10720*/  MOV R5, UR17 ;  /* 0x0000001100057c02 */ /* 0x000fce0008000f00 */
.L_x_255:
[----:B-1----:R1:W2:Y:S02]  /*10730*/  SYNCS.PHASECHK.TRANS64.TRYWAIT P0, [R5+URZ+0x24858], R6 ;  /* 0x02485806050075a7 */ /* 0x0022a400080011ff */
[----:B--2---:R-:W-:Y:S05]  /*10740*/  @!P0 NANOSLEEP.SYNCS 0x989680 ;  /* 0x009896800000895d */ /* 0x004fea0003900000 */
[----:B------:R-:W2:Y:S02]  /*10750*/  @!P0 SYNCS.PHASECHK.TRANS64 P0, [R5+URZ+0x24858], R6 ;  /* 0x02485806050085a7 */ /* 0x000ea400080010ff */
[----:B--2---:R-:W-:Y:S05]  /*10760*/  @!P0 BRA `(.L_x_255) ;  /* 0xfffffffc00f08947 */ /* 0x004fea000383ffff */
[----:B------:R-:W-:Y:S05]  /*10770*/  BRA `(.L_x_256) ;  /* 0xffffff3400587947 */ /* 0x000fea000383ffff */
.L_x_98:
[----:B------:R-:W-:-:S07]  /*10780*/  MOV R2, UR17 ;  /* 0x0000001100027c02 */ /* 0x000fce0008000f00 */
.L_x_257:
[----:B---3--:R3:W4:Y:S02]  /*10790*/  SYNCS.PHASECHK.TRANS64.TRYWAIT P1, [R2+URZ+0x24820], R7 ;  /* 0x02482007020075a7 */ /* 0x00872400080211ff */
[----:B----4-:R-:W-:Y:S05]  /*107a0*/  @!P1 NANOSLEEP.SYNCS 0x989680 ;  /* 0x009896800000995d */ /* 0x010fea0003900000 */
[----:B------:R-:W4:Y:S02]  /*107b0*/  @!P1 SYNCS.PHASECHK.TRANS64 P1, [R2+URZ+0x24820], R7 ;  /* 0x02482007020095a7 */ /* 0x000f2400080210ff */
[----:B----4-:R-:W-:Y:S05]  /*107c0*/  @!P1 BRA `(.L_x_257) ;  /* 0xfffffffc00f09947 */ /* 0x010fea000383ffff */
[----:B------:R-:W-:Y:S05]  /*107d0*/  BRA `(.L_x_258) ;  /* 0xffffff3400e47947 */ /* 0x000fea000383ffff */
.L_x_100:
[----:B---3--:R-:W-:-:S07]  /*107e0*/  MOV R2, UR17 ;  /* 0x0000001100027c02 */ /* 0x008fce0008000f00 */
.L_x_259:
[----:B---3--:R3:W4:Y:S02]  /*107f0*/  SYNCS.PHASECHK.TRANS64.TRYWAIT P1, [R2+URZ+0x24868], R6 ;  /* 0x02486806020075a7 */ /* 0x00872400080211ff */
[----:B----4-:R-:W-:Y:S05]  /*10800*/  @!P1 NANOSLEEP.SYNCS 0x989680 ;  /* 0x009896800000995d */ /* 0x010fea0003900000 */
[----:B------:R-:W4:Y:S02]  /*10810*/  @!P1 SYNCS.PHASECHK.TRANS64 P1, [R2+URZ+0x24868], R6 ;  /* 0x02486806020095a7 */ /* 0x000f2400080210ff */
[----:B----4-:R-:W-:Y:S05]  /*10820*/  @!P1 BRA `(.L_x_259) ;  /* 0xfffffffc00f09947 */ /* 0x010fea000383ffff */
[----:B------:R-:W-:Y:S05]  /*10830*/  BRA `(.L_x_260) ;  /* 0xffffff3400dc7947 */ /* 0x000fea000383ffff */
.L_x_102:
[----:B------:R-:W-:-:S07]  /*10840*/  MOV R4, UR17 ;  /* 0x0000001100047c02 */ /* 0x000fce0008000f00 */
.L_x_261:
[----:B---3--:R3:W4:Y:S02]  /*10850*/  SYNCS.PHASECHK.TRANS64.TRYWAIT P1, [R4+URZ+0x24878], R6 ;  /* 0x02487806040075a7 */ /* 0x00872400080211ff */
[----:B----4-:R-:W-:Y:S05]  /*10860*/  @!P1 NANOSLEEP.SYNCS 0x989680 ;  /* 0x009896800000995d */ /* 0x010fea0003900000 */
[----:B------:R-:W4:Y:S02]  /*10870*/  @!P1 SYNCS.PHASECHK.TRANS64 P1, [R4+URZ+0x24878], R6 ;  /* 0x02487806040095a7 */ /* 0x000f2400080210ff */
[----:B----4-:R-:W-:Y:S05]  /*10880*/  @!P1 BRA `(.L_x_261) ;  /* 0xfffffffc00f09947 */ /* 0x010fea000383ffff */
[----:B------:R-:W-:Y:S05]  /*10890*/  BRA `(.L_x_262) ;  /* 0xffffff3400dc7947 */ /* 0x000fea000383ffff */
.L_x_105:
[----:B------:R-:W-:-:S07]  /*108a0*/  MOV R4, UR17 ;  /* 0x0000001100047c02 */ /* 0x000fce0008000f00 */
.L_x_263:
[----:B---3--:R3:W4:Y:S02]  /*108b0*/  SYNCS.PHASECHK.TRANS64.TRYWAIT P1, [R4+URZ+0x24880], R7 ;  /* 0x02488007040075a7 */ /* 0x00872400080211ff */
[----:B----4-:R-:W-:Y:S05]  /*108c0*/  @!P1 NANOSLEEP.SYNCS 0x989680 ;  /* 0x009896800000995d */ /* 0x010fea0003900000 */
[----:B------:R-:W4:Y:S02]  /*108d0*/  @!P1 SYNCS.PHASECHK.TRANS64 P1, [R4+URZ+0x24880], R7 ;  /* 0x02488007040095a7 */ /* 0x000f2400080210ff */
[----:B----4-:R-:W-:Y:S05]  /*108e0*/  @!P1 BRA `(.L_x_263) ;  /* 0xfffffffc00f09947 */ /* 0x010fea000383ffff */
[----:B------:R-:W-:Y:S05]  /*108f0*/  BRA `(.L_x_264) ;  /* 0xffffff3800647947 */ /* 0x000fea000383ffff */
.L_x_111:
[----:B------:R-:W-:Y:S07]  /*10900*/  MOV R2, UR4 ;  /* 0x0000000400027c02 */ /* 0x000fee0008000f00 */
.L_x_265:
[----:B-1----:R1:W2:Y:S02]  /*10910*/  SYNCS.PHASECHK.TRANS64.TRYWAIT P1, [R2+URZ+0x24800], R3 ;  /* 0x02480003020075a7 */ /* 0x0022a400080211ff */
[----:B--2---:R-:W-:Y:S05]  /*10920*/  @!P1 NANOSLEEP.SYNCS 0x989680 ;  /* 0x009896800000995d */ /* 0x004fea0003900000 */
[----:B------:R-:W2:Y:S02]  /*10930*/  @!P1 SYNCS.PHASECHK.TRANS64 P1, [R2+URZ+0x24800], R3 ;  /* 0x02480003020095a7 */ /* 0x000ea400080210ff */
[----:B--2---:R-:W-:Y:S05]  /*10940*/  @!P1 BRA `(.L_x_265) ;  /* 0xfffffffc00f09947 */ /* 0x004fea000383ffff */
[----:B------:R-:W-:Y:S05]  /*10950*/  BRA `(.L_x_266) ;  /* 0xffffff4000807947 */ /* 0x000fea000383ffff */
.L_x_113:
[----:B------:R-:W-:Y:S07]  /*10960*/  MOV R3, UR17 ;  /* 0x0000001100037c02 */ /* 0x000fee0008000f00 */
.L_x_267:
[----:B-1----:R1:W2:Y:S02]  /*10970*/  SYNCS.PHASECHK.TRANS64.TRYWAIT P1, [R3+URZ+0x24858], R4 ;  /* 0x02485804030075a7 */ /* 0x0022a400080211ff */
[----:B--2---:R-:W-:Y:S05]  /*10980*/  @!P1 NANOSLEEP.SYNCS 0x989680 ;  /* 0x009896800000995d */ /* 0x004fea0003900000 */
[----:B------:R-:W2:Y:S02]  /*10990*/  @!P1 SYNCS.PHASECHK.TRANS64 P1, [R3+URZ+0x24858], R4 ;  /* 0x02485804030095a7 */ /* 0x000ea400080210ff */
[----:B--2---:R-:W-:Y:S05]  /*109a0*/  @!P1 BRA `(.L_x_267) ;  /* 0xfffffffc00f09947 */ /* 0x004fea000383ffff */
[----:B------:R-:W-:Y:S05]  /*109b0*/  BRA `(.L_x_268) ;  /* 0xffffff4000807947 */ /* 0x000fea000383ffff */
.L_x_116:
[----:B------:R-:W-:Y:S07]  /*109c0*/  MOV R2, UR17 ;  /* 0x0000001100027c02 */ /* 0x000fee0008000f00 */
.L_x_269:
[----:B-1----:R1:W3:Y:S02]  /*109d0*/  SYNCS.PHASECHK.TRANS64.TRYWAIT P1, [R2+URZ+0x24890], R3 ;  /* 0x02489003020075a7 */ /* 0x0022e400080211ff */
[----:B---3--:R-:W-:Y:S05]  /*109e0*/  @!P1 NANOSLEEP.SYNCS 0x989680 ;  /* 0x009896800000995d */ /* 0x008fea0003900000 */
[----:B------:R-:W3:Y:S02]  /*109f0*/  @!P1 SYNCS.PHASECHK.TRANS64 P1, [R2+URZ+0x24890], R3 ;  /* 0x02489003020095a7 */ /* 0x000ee400080210ff */
[----:B---3--:R-:W-:Y:S05]  /*10a00*/  @!P1 BRA `(.L_x_269) ;  /* 0xfffffffc00f09947 */ /* 0x008fea000383ffff */
[----:B------:R-:W-:Y:S05]  /*10a10*/  BRA `(.L_x_270) ;  /* 0xffffff44000c7947 */ /* 0x000fea000383ffff */
.L_x_118:
[----:B------:R-:W-:Y:S07]  /*10a20*/  MOV R2, UR17 ;  /* 0x0000001100027c02 */ /* 0x000fee0008000f00 */
.L_x_271:
[----:B-1----:R1:W3:Y:S02]  /*10a30*/  SYNCS.PHASECHK.TRANS64.TRYWAIT P1, [R2+URZ+0x24868], R3 ;  /* 0x02486803020075a7 */ /* 0x0022e400080211ff */
[----:B---3--:R-:W-:Y:S05]  /*10a40*/  @!P1 NANOSLEEP.SYNCS 0x989680 ;  /* 0x009896800000995d */ /* 0x008fea0003900000 */
[----:B------:R-:W3:Y:S02]  /*10a50*/  @!P1 SYNCS.PHASECHK.TRANS64 P1, [R2+URZ+0x24868], R3 ;  /* 0x02486803020095a7 */ /* 0x000ee400080210ff */
[----:B---3--:R-:W-:Y:S05]  /*10a60*/  @!P1 BRA `(.L_x_271) ;  /* 0xfffffffc00f09947 */ /* 0x008fea000383ffff */
[----:B------:R-:W-:Y:S05]  /*10a70*/  BRA `(.L_x_272) ;  /* 0xffffff4400087947 */ /* 0x000fea000383ffff */
.L_x_124:
[----:B------:R-:W-:Y:S07]  /*10a80*/  MOV R2, UR17 ;  /* 0x0000001100027c02 */ /* 0x000fee0008000f00 */
.L_x_273:
[----:B---3--:R3:W4:Y:S02]  /*10a90*/  SYNCS.PHASECHK.TRANS64.TRYWAIT P1, [R2+URZ+0x24878], R3 ;  /* 0x02487803020075a7 */ /* 0x00872400080211ff */
[----:B----4-:R-:W-:Y:S05]  /*10aa0*/  @!P1 NANOSLEEP.SYNCS 0x989680 ;  /* 0x009896800000995d */ /* 0x010fea0003900000 */
[----:B------:R-:W4:Y:S02]  /*10ab0*/  @!P1 SYNCS.PHASECHK.TRANS64 P1, [R2+URZ+0x24878], R3 ;  /* 0x02487803020095a7 */ /* 0x000f2400080210ff */
[----:B----4-:R-:W-:Y:S05]  /*10ac0*/  @!P1 BRA `(.L_x_273) ;  /* 0xfffffffc00f09947 */ /* 0x010fea000383ffff */
[----:B------:R-:W-:Y:S05]  /*10ad0*/  BRA `(.L_x_274) ;  /* 0xffffff4800d47947 */ /* 0x000fea000383ffff */
.L_x_126:
[----:B------:R-:W-:Y:S07]  /*10ae0*/  MOV R4, UR17 ;  /* 0x0000001100047c02 */ /* 0x000fee0008000f00 */
.L_x_275:
[----:B---3--:R3:W4:Y:S02]  /*10af0*/  SYNCS.PHASECHK.TRANS64.TRYWAIT P1, [R4+URZ+0x24820], R5 ;  /* 0x02482005040075a7 */ /* 0x00872400080211ff */
[----:B----4-:R-:W-:Y:S05]  /*10b00*/  @!P1 NANOSLEEP.SYNCS 0x989680 ;  /* 0x009896800000995d */ /* 0x010fea0003900000 */
[----:B------:R-:W4:Y:S02]  /*10b10*/  @!P1 SYNCS.PHASECHK.TRANS64 P1, [R4+URZ+0x24820], R5 ;  /* 0x02482005040095a7 */ /* 0x000f2400080210ff */
[----:B----4-:R-:W-:Y:S05]  /*10b20*/  @!P1 BRA `(.L_x_275) ;  /* 0xfffffffc00f09947 */ /* 0x010fea000383ffff */
[----:B------:R-:W-:Y:S05]  /*10b30*/  BRA `(.L_x_276) ;  /* 0xffffff4800d87947 */ /* 0x000fea000383ffff */
.L_x_129:
[----:B------:R-:W-:Y:S07]  /*10b40*/  MOV R4, UR17 ;  /* 0x0000001100047c02 */ /* 0x000fee0008000f00 */
.L_x_277:
[----:B---3--:R3:W4:Y:S02]  /*10b50*/  SYNCS.PHASECHK.TRANS64.TRYWAIT P1, [R4+URZ+0x24880], R5 ;  /* 0x02488005040075a7 */ /* 0x00872400080211ff */
[----:B----4-:R-:W-:Y:S05]  /*10b60*/  @!P1 NANOSLEEP.SYNCS 0x989680 ;  /* 0x009896800000995d */ /* 0x010fea0003900000 */
[----:B------:R-:W4:Y:S02]  /*10b70*/  @!P1 SYNCS.PHASECHK.TRANS64 P1, [R4+URZ+0x24880], R5 ;  /* 0x02488005040095a7 */ /* 0x000f2400080210ff */
[----:B----4-:R-:W-:Y:S05]  /*10b80*/  @!P1 BRA `(.L_x_277) ;  /* 0xfffffffc00f09947 */ /* 0x010fea000383ffff */
[----:B------:R-:W-:Y:S05]  /*10b90*/  BRA `(.L_x_278) ;  /* 0xffffff4c004c7947 */ /* 0x000fea000383ffff */
.L_x_134:
[----:B------:R-:W-:-:S07]  /*10ba0*/  MOV R0, UR17 ;  /* 0x0000001100007c02 */ /* 0x000fce0008000f00 */
.L_x_279:
[----:B-1----:R1:W2:Y:S02]  /*10bb0*/  SYNCS.PHASECHK.TRANS64.TRYWAIT P1, [R0+URZ+0x248b0], R2 ;  /* 0x0248b002000075a7 */ /* 0x0022a400080211ff */
[----:B--2---:R-:W-:Y:S05]  /*10bc0*/  @!P1 NANOSLEEP.SYNCS 0x989680 ;  /* 0x009896800000995d */ /* 0x004fea0003900000 */
[----:B------:R-:W2:Y:S02]  /*10bd0*/  @!P1 SYNCS.PHASECHK.TRANS64 P1, [R0+URZ+0x248b0], R2 ;  /* 0x0248b002000095a7 */ /* 0x000ea400080210ff */
[----:B--2---:R-:W-:Y:S05]  /*10be0*/  @!P1 BRA `(.L_x_279) ;  /* 0xfffffffc00f09947 */ /* 0x004fea000383ffff */
[----:B------:R-:W-:Y:S05]  /*10bf0*/  BRA `(.L_x_280) ;  /* 0xffffff5000887947 */ /* 0x000fea000383ffff */
.L_x_137:
[----:B-1----:R-:W-:-:S07]  /*10c00*/  MOV R0, UR17 ;  /* 0x0000001100007c02 */ /* 0x002fce0008000f00 */
.L_x_281:
[----:B-1----:R1:W3:Y:S02]  /*10c10*/  SYNCS.PHASECHK.TRANS64.TRYWAIT P1, [R0+URZ+0x248b8], R2 ;  /* 0x0248b802000075a7 */ /* 0x0022e400080211ff */
[----:B---3--:R-:W-:Y:S05]  /*10c20*/  @!P1 NANOSLEEP.SYNCS 0x989680 ;  /* 0x009896800000995d */ /* 0x008fea0003900000 */
[----:B------:R-:W3:Y:S02]  /*10c30*/  @!P1 SYNCS.PHASECHK.TRANS64 P1, [R0+URZ+0x248b8], R2 ;  /* 0x0248b802000095a7 */ /* 0x000ee400080210ff */
[----:B---3--:R-:W-:Y:S05]  /*10c40*/  @!P1 BRA `(.L_x_281) ;  /* 0xfffffffc00f09947 */ /* 0x008fea000383ffff */
[----:B------:R-:W-:Y:S05]  /*10c50*/  BRA `(.L_x_282) ;  /* 0xffffff5000907947 */ /* 0x000fea000383ffff */
.L_x_139:
[----:B------:R-:W-:-:S07]  /*10c60*/  MOV R3, UR17 ;  /* 0x0000001100037c02 */ /* 0x000fce0008000f00 */
.L_x_283:
[----:B-1----:R1:W3:Y:S02]  /*10c70*/  SYNCS.PHASECHK.TRANS64.TRYWAIT P1, [R3+URZ+0x24890], R12 ;  /* 0x0248900c030075a7 */ /* 0x0022e400080211ff */
[----:B---3--:R-:W-:Y:S05]  /*10c80*/  @!P1 NANOSLEEP.SYNCS 0x989680 ;  /* 0x009896800000995d */ /* 0x008fea0003900000 */
[----:B------:R-:W3:Y:S02]  /*10c90*/  @!P1 SYNCS.PHASECHK.TRANS64 P1, [R3+URZ+0x24890], R12 ;  /* 0x0248900c030095a7 */ /* 0x000ee400080210ff */
[----:B---3--:R-:W-:Y:S05]  /*10ca0*/  @!P1 BRA `(.L_x_283) ;  /* 0xfffffffc00f09947 */ /* 0x008fea000383ffff */
[----:B------:R-:W-:Y:S05]  /*10cb0*/  BRA `(.L_x_284) ;  /* 0xffffff5000947947 */ /* 0x000fea000383ffff */
.L_x_147:
[----:B------:R-:W-:-:S07]  /*10cc0*/  MOV R4, UR6 ;  /* 0x0000000600047c02 */ /* 0x000fce0008000f00 */
.L_x_285:
[----:B----4-:R4:W1:Y:S02]  /*10cd0*/  SYNCS.PHASECHK.TRANS64.TRYWAIT P1, [R4+URZ+0x24870], R5 ;  /* 0x02487005040075a7 */ /* 0x01086400080211ff */
[----:B-1----:R-:W-:Y:S05]  /*10ce0*/  @!P1 NANOSLEEP.SYNCS 0x989680 ;  /* 0x009896800000995d */ /* 0x002fea0003900000 */
[----:B------:R-:W1:Y:S02]  /*10cf0*/  @!P1 SYNCS.PHASECHK.TRANS64 P1, [R4+URZ+0x24870], R5 ;  /* 0x02487005040095a7 */ /* 0x000e6400080210ff */
[----:B-1----:R-:W-:Y:S05]  /*10d00*/  @!P1 BRA `(.L_x_285) ;  /* 0xfffffffc00f09947 */ /* 0x002fea000383ffff */
[----:B------:R-:W-:Y:S05]  /*10d10*/  BRA `(.L_x_286) ;  /* 0xffffff5c00847947 */ /* 0x000fea000383ffff */
.L_x_164:
[----:B---3--:R3:W4:Y:S02]  /*10d20*/  SYNCS.PHASECHK.TRANS64.TRYWAIT P1, [R56+URZ+0x24850], R0 ;  /* 0x02485000380075a7 */ /* 0x00872400080211ff */
[----:B----4-:R-:W-:Y:S05]  /*10d30*/  @!P1 NANOSLEEP.SYNCS 0x989680 ;  /* 0x009896800000995d */ /* 0x010fea0003900000 */
[----:B------:R-:W4:Y:S02]  /*10d40*/  @!P1 SYNCS.PHASECHK.TRANS64 P1, [R56+URZ+0x24850], R0 ;  /* 0x02485000380095a7 */ /* 0x000f2400080210ff */
[----:B----4-:R-:W-:Y:S05]  /*10d50*/  @!P1 BRA `(.L_x_164) ;  /* 0xfffffffc00f09947 */ /* 0x010fea000383ffff */
[----:B------:R-:W-:Y:S05]  /*10d60*/  BRA `(.L_x_287) ;  /* 0xffffff6800a47947 */ /* 0x000fea000383ffff */
.L_x_168:
[----:B---3--:R3:W4:Y:S02]  /*10d70*/  SYNCS.PHASECHK.TRANS64.TRYWAIT P1, [R56+URZ+0x24888], R0 ;  /* 0x02488800380075a7 */ /* 0x00872400080211ff */
[----:B----4-:R-:W-:Y:S05]  /*10d80*/  @!P1 NANOSLEEP.SYNCS 0x989680 ;  /* 0x009896800000995d */ /* 0x010fea0003900000 */
[----:B------:R-:W4:Y:S02]  /*10d90*/  @!P1 SYNCS.PHASECHK.TRANS64 P1, [R56+URZ+0x24888], R0 ;  /* 0x02488800380095a7 */ /* 0x000f2400080210ff */
[----:B----4-:R-:W-:Y:S05]  /*10da0*/  @!P1 BRA `(.L_x_168) ;  /* 0xfffffffc00f09947 */ /* 0x010fea000383ffff */
[----:B------:R-:W-:Y:S05]  /*10db0*/  BRA `(.L_x_288) ;  /* 0xffffff6800b47947 */ /* 0x000fea000383ffff */
.L_x_172:
[----:B---3--:R3:W4:Y:S02]  /*10dc0*/  SYNCS.PHASECHK.TRANS64.TRYWAIT P1, [R56+URZ+0x24830], R0 ;  /* 0x02483000380075a7 */ /* 0x00872400080211ff */
[----:B----4-:R-:W-:Y:S05]  /*10dd0*/  @!P1 NANOSLEEP.SYNCS 0x989680 ;  /* 0x009896800000995d */ /* 0x010fea0003900000 */
[----:B------:R-:W4:Y:S02]  /*10de0*/  @!P1 SYNCS.PHASECHK.TRANS64 P1, [R56+URZ+0x24830], R0 ;  /* 0x02483000380095a7 */ /* 0x000f2400080210ff */
[----:B----4-:R-:W-:Y:S05]  /*10df0*/  @!P1 BRA `(.L_x_172) ;  /* 0xfffffffc00f09947 */ /* 0x010fea000383ffff */
[----:B------:R-:W-:Y:S05]  /*10e00*/  BRA `(.L_x_289) ;  /* 0xffffff6800e87947 */ /* 0x000fea000383ffff */
.L_x_173:
[----:B------:R-:W-:Y:S01]  /*10e10*/  MOV R12, RZ ;  /* 0x000000ff000c7202 */ /* 0x000fe20000000f00 */
[----:B------:R-:W-:Y:S01]  /*10e20*/  HFMA2 R11, -RZ, RZ, 0, 1.847743988037109375e-06 ;  /* 0x0000001fff0b7431 */ /* 0x000fe200000001ff */
[----:B------:R-:W-:Y:S01]  /*10e30*/  MOV R15, 0xffffffff ;  /* 0xffffffff000f7802 */ /* 0x000fe20000000f00 */
[----:B------:R-:W-:Y:S06]  /*10e40*/  BSSY B0, `(.L_x_290) ;  /* 0x0000004000007945 */ /* 0x000fec0003800000 */
[----:B-123--:R-:W-:Y:S05]  /*10e50*/  WARPSYNC.COLLECTIVE R15, `(.L_x_291) ;  /* 0x000000000f087348 */ /* 0x00efea0003c00000 */
[----:B------:R4:W1:Y:S02]  /*10e60*/  SHFL.IDX P6, R14, R13, R12, R11 ;  /* 0x0000000c0d0e7389 */ /* 0x00086400000c000b */
[----:B-1234-:R-:W-:Y:S05]  /*10e70*/  ENDCOLLECTIVE ;  /* 0x000000000000791b */ /* 0x01efea0003800000 */
.L_x_291:
[----:B------:R-:W-:Y:S05]  /*10e80*/  BSYNC B0 ;  /* 0x0000000000007941 */ /* 0x000fea0003800000 */
.L_x_290:
[----:B------:R-:W-:Y:S05]  /*10e90*/  BRA `(.L_x_292) ;  /* 0xffffff6800e87947 */ /* 0x000fea000383ffff */
.L_x_193:
[----:B------:R1:W1:Y:S02]  /*10ea0*/  SYNCS.PHASECHK.TRANS64.TRYWAIT P1, [R56+URZ+0x24840], R0 ;  /* 0x02484000380075a7 */ /* 0x00026400080211ff */
[----:B-1----:R-:W-:Y:S05]  /*10eb0*/  @!P1 NANOSLEEP.SYNCS 0x989680 ;  /* 0x009896800000995d */ /* 0x002fea0003900000 */
[----:B------:R-:W1:Y:S02]  /*10ec0*/  @!P1 SYNCS.PHASECHK.TRANS64 P1, [R56+URZ+0x24840], R0 ;  /* 0x02484000380095a7 */ /* 0x000e6400080210ff */
[----:B-1----:R-:W-:Y:S05]  /*10ed0*/  @!P1 BRA `(.L_x_193) ;  /* 0xfffffffc00f09947 */ /* 0x002fea000383ffff */
[----:B------:R-:W-:Y:S05]  /*10ee0*/  BRA `(.L_x_293) ;  /* 0xffffffb800407947 */ /* 0x000fea000383ffff */
.L_x_197:
[----:B------:R1:W1:Y:S02]  /*10ef0*/  SYNCS.PHASECHK.TRANS64.TRYWAIT P1, [R56+URZ+0x24860], R0 ;  /* 0x02486000380075a7 */ /* 0x00026400080211ff */
[----:B-1----:R-:W-:Y:S05]  /*10f00*/  @!P1 NANOSLEEP.SYNCS 0x989680 ;  /* 0x009896800000995d */ /* 0x002fea0003900000 */
[----:B------:R-:W1:Y:S02]  /*10f10*/  @!P1 SYNCS.PHASECHK.TRANS64 P1, [R56+URZ+0x24860], R0 ;  /* 0x02486000380095a7 */ /* 0x000e6400080210ff */
[----:B-1----:R-:W-:Y:S05]  /*10f20*/  @!P1 BRA `(.L_x_197) ;  /* 0xfffffffc00f09947 */ /* 0x002fea000383ffff */
[----:B------:R-:W-:Y:S05]  /*10f30*/  BRA `(.L_x_294) ;  /* 0xffffffb800507947 */ /* 0x000fea000383ffff */
.L_x_200:
[----:B------:R1:W1:Y:S02]  /*10f40*/  SYNCS.PHASECHK.TRANS64.TRYWAIT P0, [R56+URZ+0x24898], R3 ;  /* 0x02489803380075a7 */ /* 0x00026400080011ff */
[----:B-1----:R-:W-:Y:S05]  /*10f50*/  @!P0 NANOSLEEP.SYNCS 0x989680 ;  /* 0x009896800000895d */ /* 0x002fea0003900000 */
[----:B------:R-:W1:Y:S02]  /*10f60*/  @!P0 SYNCS.PHASECHK.TRANS64 P0, [R56+URZ+0x24898], R3 ;  /* 0x02489803380085a7 */ /* 0x000e6400080010ff */
[----:B-1----:R-:W-:Y:S05]  /*10f70*/  @!P0 BRA `(.L_x_200) ;  /* 0xfffffffc00f08947 */ /* 0x002fea000383ffff */
[----:B------:R-:W-:Y:S05]  /*10f80*/  BRA `(.L_x_295) ;  /* 0xffffffb800687947 */ /* 0x000fea000383ffff */
.L_x_209:
[----:B-1----:R-:W-:-:S04]  /*10f90*/  MOV R0, UR37 ;  /* 0x0000002500007c02 */ /* 0x002fc80008000f00 */
[----:B------:R1:W2:Y:S03]  /*10fa0*/  SYNCS.PHASECHK.TRANS64.TRYWAIT P1, [R0+URZ+0x248a0], R3 ;  /* 0x0248a003000075a7 */ /* 0x0002a600080211ff */
[----:B--2---:R-:W-:Y:S05]  /*10fb0*/  @!P1 NANOSLEEP.SYNCS 0x989680 ;  /* 0x009896800000995d */ /* 0x004fea0003900000 */
[----:B------:R-:W2:Y:S02]  /*10fc0*/  @!P1 SYNCS.PHASECHK.TRANS64 P1, [R0+URZ+0x248a0], R3 ;  /* 0x0248a003000095a7 */ /* 0x000ea400080210ff */
[----:B--2---:R-:W-:Y:S05]  /*10fd0*/  @!P1 BRA `(.L_x_209) ;  /* 0xfffffffc00ec9947 */ /* 0x004fea000383ffff */
[----:B------:R-:W-:Y:S05]  /*10fe0*/  BRA `(.L_x_296) ;  /* 0xffffffd400b47947 */ /* 0x000fea000383ffff */
.L_x_222:
[----:B------:R-:W-:-:S07]  /*10ff0*/  MOV R0, UR37 ;  /* 0x0000002500007c02 */ /* 0x000fce0008000f00 */
.L_x_297:
[----:B---3--:R3:W4:Y:S02]  /*11000*/  SYNCS.PHASECHK.TRANS64.TRYWAIT P1, [R0+URZ+0x248a8], R2 ;  /* 0x0248a802000075a7 */ /* 0x00872400080211ff */
[----:B----4-:R-:W-:Y:S05]  /*11010*/  @!P1 NANOSLEEP.SYNCS 0x989680 ;  /* 0x009896800000995d */ /* 0x010fea0003900000 */
[----:B------:R-:W4:Y:S02]  /*11020*/  @!P1 SYNCS.PHASECHK.TRANS64 P1, [R0+URZ+0x248a8], R2 ;  /* 0x0248a802000095a7 */ /* 0x000f2400080210ff */
[----:B----4-:R-:W-:Y:S05]  /*11030*/  @!P1 BRA `(.L_x_297) ;  /* 0xfffffffc00f09947 */ /* 0x010fea000383ffff */
[----:B------:R-:W-:Y:S05]  /*11040*/  BRA `(.L_x_298) ;  /* 0xffffffe000ac7947 */ /* 0x000fea000383ffff */
        .weak           $__internal_0_$__cuda_sm10x_tcgen05_guardrail_trap_col_being_dealloced_not_returned_by_alloc
        .type           $__internal_0_$__cuda_sm10x_tcgen05_guardrail_trap_col_being_dealloced_not_returned_by_alloc,@function
        .size           $__internal_0_$__cuda_sm10x_tcgen05_guardrail_trap_col_being_dealloced_not_returned_by_alloc,($__internal_1_$__cuda_sm10x_tcgen05_guardrail_trap_phase_invalid_during_alloc - $__internal_0_$__cuda_sm10x_tcgen05_guardrail_trap_col_being_dealloced_not_returned_by_alloc)
$__internal_0_$__cuda_sm10x_tcgen05_guardrail_trap_col_being_dealloced_not_returned_by_alloc:
[----:B------:R-:W-:Y:S05]  /*11050*/  BPT.TRAP 0x1 ;  /* 0x000000040000795c */ /* 0x000fea0000300000 */
[----:B------:R-:W-:-:S04]  /*11060*/  HFMA2 R3, -RZ, RZ, 0, 0 ;  /* 0x00000000ff037431 */ /* 0x000fc800000001ff */
[----:B------:R-:W-:Y:S05]  /*11070*/  RET.REL.NODEC R2 `(_ZN7cutlass13device_kernelINS_4fmha6kernel36Sm100FmhaBwdKernelTmaWarpSpecializedIN4cute5tupleIJiiiiNS5_IJNS5_IJiiEEEiEEEEEENS_6half_tEfNS5_IJNS4_1CILi128EEESB_NSA_ILi64EEESC_EEENS1_10collective10CausalMaskILb1EEEEEEEvNT_6ParamsE) ;  /* 0xfffffeec02e07950 */ /* 0x000fea0003c3ffff */
        .weak           $__internal_1_$__cuda_sm10x_tcgen05_guardrail_trap_phase_invalid_during_alloc
        .type           $__internal_1_$__cuda_sm10x_tcgen05_guardrail_trap_phase_invalid_during_alloc,@function
        .size           $__internal_1_$__cuda_sm10x_tcgen05_guardrail_trap_phase_invalid_during_alloc,($__internal_2_$__cuda_sm10x_tcgen05_guardrail_trap_unallocated_columns_being_dealloced - $__internal_1_$__cuda_sm10x_tcgen05_guardrail_trap_phase_invalid_during_alloc)
$__internal_1_$__cuda_sm10x_tcgen05_guardrail_trap_phase_invalid_during_alloc:
[----:B------:R-:W-:Y:S05]  /*11080*/  BPT.TRAP 0x1 ;  /* 0x000000040000795c */ /* 0x000fea0000300000 */
[----:B------:R-:W-:-:S04]  /*11090*/  MOV R3, 0x0 ;  /* 0x0000000000037802 */ /* 0x000fc80000000f00 */
[----:B------:R-:W-:Y:S05]  /*110a0*/  RET.REL.NODEC R2 `(_ZN7cutlass13device_kernelINS_4fmha6kernel36Sm100FmhaBwdKernelTmaWarpSpecializedIN4cute5tupleIJiiiiNS5_IJNS5_IJiiEEEiEEEEEENS_6half_tEfNS5_IJNS4_1CILi128EEESB_NSA_ILi64EEESC_EEENS1_10collective10CausalMaskILb1EEEEEEEvNT_6ParamsE) ;  /* 0xfffffeec02d47950 */ /* 0x000fea0003c3ffff */
        .weak           $__internal_2_$__cuda_sm10x_tcgen05_guardrail_trap_unallocated_columns_being_dealloced
        .type           $__internal_2_$__cuda_sm10x_tcgen05_guardrail_trap_unallocated_columns_being_dealloced,@function
        .size           $__internal_2_$__cuda_sm10x_tcgen05_guardrail_trap_unallocated_columns_being_dealloced,($__internal_3_$__cuda_sm20_div_u16 - $__internal_2_$__cuda_sm10x_tcgen05_guardrail_trap_unallocated_columns_being_dealloced)
$__internal_2_$__cuda_sm10x_tcgen05_guardrail_trap_unallocated_columns_being_dealloced:
[----:B------:R-:W-:Y:S05]  /*110b0*/  BPT.TRAP 0x1 ;  /* 0x000000040000795c */ /* 0x000fea0000300000 */
[----:B------:R-:W-:-:S04]  /*110c0*/  HFMA2 R3, -RZ, RZ, 0, 0 ;  /* 0x00000000ff037431 */ /* 0x000fc800000001ff */
[----:B------:R-:W-:Y:S05]  /*110d0*/  RET.REL.NODEC R2 `(_ZN7cutlass13device_kernelINS_4fmha6kernel36Sm100FmhaBwdKernelTmaWarpSpecializedIN4cute5tupleIJiiiiNS5_IJNS5_IJiiEEEiEEEEEENS_6half_tEfNS5_IJNS4_1CILi128EEESB_NSA_ILi64EEESC_EEENS1_10collective10CausalMaskILb1EEEEEEEvNT_6ParamsE) ;  /* 0xfffffeec02c87950 */ /* 0x000fea0003c3ffff */
        .weak           $__internal_3_$__cuda_sm20_div_u16
        .type           $__internal_3_$__cuda_sm20_div_u16,@function
        .size           $__internal_3_$__cuda_sm20_div_u16,(.L_x_308 - $__internal_3_$__cuda_sm20_div_u16)
$__internal_3_$__cuda_sm20_div_u16:
[----:B------:R-:W1:Y:S01]  /*110e0*/  I2F.U16 R5, R6 ;  /* 0x0000000600057306 */ /* 0x000e620000101000 */
[----:B------:R-:W-:Y:S01]  /*110f0*/  IMAD.MOV.U32 R3, RZ, RZ, 0x4b800000 ;  /* 0x4b800000ff037424 */ /* 0x000fe200078e00ff */
[----:B------:R-:W-:-:S04]  /*11100*/  LOP3.LUT R0, R0, 0xffff, RZ, 0xc0, !PT ;  /* 0x0000ffff00007812 */ /* 0x000fc800078ec0ff */
[----:B------:R-:W-:Y:S02]  /*11110*/  I2FP.F32.U32.RZ R0, R0 ;  /* 0x0000000000007245 */ /* 0x000fe4000020d000 */
[C---:B-1----:R-:W-:Y:S02]  /*11120*/  FSETP.GEU.AND P0, PT, |R5|.reuse, 1.175494350822287508e-38, PT ;  /* 0x008000000500780b */ /* 0x042fe40003f0e200 */
[----:B------:R-:W-:Y:S02]  /*11130*/  FSETP.GT.AND P1, PT, |R5|, 8.50705917302346158658e+37, PT ;  /* 0x7e8000000500780b */ /* 0x000fe40003f24200 */
[----:B------:R-:W-:Y:S02]  /*11140*/  FSEL R3, R3, 1, !P0 ;  /* 0x3f80000003037808 */ /* 0x000fe40004000000 */
[----:B------:R-:W-:Y:S02]  /*11150*/  ISETP.NE.U32.AND P0, PT, R6, RZ, PT ;  /* 0x000000ff0600720c */ /* 0x000fe40003f05070 */
[----:B------:R-:W-:-:S05]  /*11160*/  FSEL R3, R3, 0.25, !P1 ;  /* 0x3e80000003037808 */ /* 0x000fca0004800000 */
[----:B------:R-:W-:-:S06]  /*11170*/  FMUL R5, R5, R3 ;  /* 0x0000000305057220 */ /* 0x000fcc0000400000 */
[----:B------:R-:W1:Y:S02]  /*11180*/  MUFU.RCP R5, R5 ;  /* 0x0000000500057308 */ /* 0x000e640000001000 */
[----:B-1----:R-:W-:-:S04]  /*11190*/  FMUL R5, R3, R5 ;  /* 0x0000000503057220 */ /* 0x002fc80000400000 */
[----:B------:R-:W-:-:S04]  /*111a0*/  VIADD R5, R5, 0x2 ;  /* 0x0000000205057836 */ /* 0x000fc80000000000 */
[----:B------:R-:W-:Y:S01]  /*111b0*/  FMUL.RZ R0, R0, R5 ;  /* 0x0000000500007220 */ /* 0x000fe2000040c000 */
[----:B------:R-:W-:-:S05]  /*111c0*/  IMAD.MOV.U32 R5, RZ, RZ, 0x0 ;  /* 0x00000000ff057424 */ /* 0x000fca00078e00ff */
[----:B------:R-:W1:Y:S02]  /*111d0*/  F2I.U32.TRUNC.NTZ R0, R0 ;  /* 0x0000000000007305 */ /* 0x000e64000020f000 */
[----:B-1----:R-:W-:Y:S01]  /*111e0*/  LOP3.LUT R16, R0, 0xffff, RZ, 0xc0, !PT ;  /* 0x0000ffff00107812 */ /* 0x002fe200078ec0ff */
[----:B------:R-:W-:Y:S01]  /*111f0*/  @!P0 IMAD.MOV.U32 R16, RZ, RZ, -0x1 ;  /* 0xffffffffff108424 */ /* 0x000fe200078e00ff */
[----:B------:R-:W-:Y:S06]  /*11200*/  RET.REL.NODEC R4 `(_ZN7cutlass13device_kernelINS_4fmha6kernel36Sm100FmhaBwdKernelTmaWarpSpecializedIN4cute5tupleIJiiiiNS5_IJNS5_IJiiEEEiEEEEEENS_6half_tEfNS5_IJNS4_1CILi128EEESB_NSA_ILi64EEESC_EEENS1_10collective10CausalMaskILb1EEEEEEEvNT_6ParamsE) ;  /* 0xfffffeec047c7950 */ /* 0x000fec0003c3ffff */
.L_x_299:
[----:B------:R-:W-:-:S00]  /*11210*/  BRA `(.L_x_299) ;  /* 0xfffffffc00fc7947 */ /* 0x000fc0000383ffff */
[----:B------:R-:W-:-:S00]  /*11220*/  NOP ;  /* 0x0000000000007918 */ /* 0x000fc00000000000 */
        /* <DEDUP_REMOVED lines=13> */
.L_x_308:


//--------------------- .nv.global.init           --------------------------
	.section	.nv.global.init,"aw",@progbits
.nv.global.init:
	.type		$str$25,@object
	.size		$str$25,($str$26 - $str$25)
$str$25:
        /*0000*/ 	.byte	0x28, 0x61, 0x64, 0x64, 0x72, 0x65, 0x73, 0x73, 0x20, 0x26, 0x20, 0x6d, 0x61, 0x73, 0x6b, 0x29
        /*0010*/ 	.byte	0x20, 0x3d, 0x3d, 0x20, 0x30, 0x00
	.type		$str$26,@object
	.size		$str$26,($str$24 - $str$26)
$str$26:
        /*0016*/ 	.byte	0x2f, 0x74, 0x6d, 0x70, 0x2f, 0x63, 0x75, 0x74, 0x6c, 0x61, 0x73, 0x73, 0x5f, 0x73, 0x77, 0x65
        /*0026*/ 	.byte	0x65, 0x70, 0x5f, 0x73, 0x72, 0x63, 0x2f, 0x69, 0x6e, 0x63, 0x6c, 0x75, 0x64, 0x65, 0x2f, 0x63
        /*0036*/ 	.byte	0x75, 0x74, 0x65, 0x2f, 0x70, 0x6f, 0x69, 0x6e, 0x74, 0x65, 0x72, 0x5f, 0x66, 0x6c, 0x61, 0x67
        /*0046*/ 	.byte	0x67, 0x65, 0x64, 0x2e, 0x68, 0x70, 0x70, 0x00
	.type		$str$24,@object
	.size		$str$24,($str$23 - $str$24)
$str$24:
        /*004e*/ 	.byte	0x2f, 0x74, 0x6d, 0x70, 0x2f, 0x63, 0x75, 0x74, 0x6c, 0x61, 0x73, 0x73, 0x5f, 0x73, 0x77, 0x65
        /*005e*/ 	.byte	0x65, 0x70, 0x5f, 0x73, 0x72, 0x63, 0x2f, 0x69, 0x6e, 0x63, 0x6c, 0x75, 0x64, 0x65, 0x2f, 0x63
        /*006e*/ 	.byte	0x75, 0x74, 0x65, 0x2f, 0x61, 0x74, 0x6f, 0x6d, 0x2f, 0x63, 0x6f, 0x70, 0x79, 0x5f, 0x74, 0x72
        /*007e*/ 	.byte	0x61, 0x69, 0x74, 0x73, 0x5f, 0x73, 0x6d, 0x31, 0x30, 0x30, 0x2e, 0x68, 0x70, 0x70, 0x00
	.type		$str$23,@object
	.size		$str$23,(__unnamed_3 - $str$23)
$str$23:
        /*008d*/ 	.byte	0x28, 0x28, 0x75, 0x69, 0x6e, 0x74, 0x33, 0x32, 0x5f, 0x74, 0x28, 0x74, 0x68, 0x72, 0x65, 0x61
        /*009d*/ 	.byte	0x64, 0x49, 0x64, 0x78, 0x2e, 0x78, 0x29, 0x20, 0x2f, 0x20, 0x33, 0x32, 0x29, 0x20, 0x25, 0x20
        /*00ad*/ 	.byte	0x34, 0x29, 0x20, 0x3d, 0x3d, 0x20, 0x28, 0x28, 0x28, 0x74, 0x6d, 0x65, 0x6d, 0x5f, 0x61, 0x64
        /*00bd*/ 	.byte	0x64, 0x72, 0x20, 0x3e, 0x3e, 0x20, 0x31, 0x36, 0x29, 0x20, 0x2f, 0x20, 0x33, 0x32, 0x29, 0x20
        /*00cd*/ 	.byte	0x25, 0x20, 0x34, 0x29, 0x00
	.type		__unnamed_3,@object
	.size		__unnamed_3,(__unnamed_1 - __unnamed_3)
__unnamed_3:
        /*00d2*/ 	.byte	0x61, 0x75, 0x74, 0x6f, 0x20, 0x63, 0x75, 0x74, 0x65, 0x3a, 0x3a, 0x61, 0x73, 0x5f, 0x70, 0x6f
        /* <DEDUP_REMOVED lines=24> */
        /*0262*/ 	.byte	0x34, 0x3e, 0x3e, 0x3e, 0x3e, 0x20, 0x26, 0x5d, 0x00
	.type		__unnamed_1,@object
	.size		__unnamed_1,(__unnamed_2 - __unnamed_1)
__unnamed_1:
        /* <DEDUP_REMOVED lines=31> */
        /*045b*/ 	.byte	0x31, 0x3e, 0x3e, 0x3e, 0x5d, 0x00
	.type		__unnamed_2,@object
	.size		__unnamed_2,(__unnamed_4 - __unnamed_2)
__unnamed_2:
        /* <DEDUP_REMOVED lines=32> */
        /*0661*/ 	.byte	0x3c, 0x31, 0x33, 0x31, 0x30, 0x37, 0x32, 0x3e, 0x3e, 0x3e, 0x3e, 0x5d, 0x00
	.type		__unnamed_4,@object
	.size		__unnamed_4,(.L_4 - __unnamed_4)
__unnamed_4:
        /* <DEDUP_REMOVED lines=37> */
        /*08be*/ 	.byte	0x3a, 0x43, 0x3c, 0x30, 0x3e, 0x3e, 0x3e, 0x3e, 0x5d, 0x00
.L_4:


//--------------------- .nv.shared._ZN7cutlass13device_kernelINS_4fmha6kernel36Sm100FmhaBwdKernelTmaWarpSpecializedIN4cute5tupleIJiiiiNS5_IJNS5_IJiiEEEiEEEEEENS_6half_tEfNS5_IJNS4_1CILi128EEESB_NSA_ILi64EEESC_EEENS1_10collective10CausalMaskILb1EEEEEEEvNT_6ParamsE --------------------------
	.section	.nv.shared._ZN7cutlass13device_kernelINS_4fmha6kernel36Sm100FmhaBwdKernelTmaWarpSpecializedIN4cute5tupleIJiiiiNS5_IJNS5_IJiiEEEiEEEEEENS_6half_tEfNS5_IJNS4_1CILi128EEESB_NSA_ILi64EEESC_EEENS1_10collective10CausalMaskILb1EEEEEEEvNT_6ParamsE,"aw",@nobits
	.sectionflags	@""
	.align	16
	.zero		1024


//--------------------- .nv.shared.reserved.0     --------------------------
	.section	.nv.shared.reserved.0,"aw",@nobits
	.weak		__nv_reservedSMEM_offset_0_alias
	.size		__nv_reservedSMEM_offset_0_alias, 0, 64
	.other		__nv_reservedSMEM_offset_0_alias,@"STO_CUDA_RESERVED_SHARED STV_DEFAULT"
__nv_reservedSMEM_offset_0_alias:
	.zero		0
.nv.shared.reserved.0:
	.zero		64
	.weak		__nv_reservedSMEM_tcgen05_partition
	.type		__nv_reservedSMEM_tcgen05_partition,@object
	.size		__nv_reservedSMEM_tcgen05_partition,(.L_0 - __nv_reservedSMEM_tcgen05_partition)
__nv_reservedSMEM_tcgen05_partition:
	.zero		32
.L_0:


//--------------------- .nv.global                --------------------------
	.section	.nv.global,"aw",@nobits
.nv.global:
	.type		_ZN39_INTERNAL_aa0338d4_4_k_cu_c0b88820_33244cute1_E,@object
	.size		_ZN39_INTERNAL_aa0338d4_4_k_cu_c0b88820_33244cute1_E,(_ZN39_INTERNAL_aa0338d4_4_k_cu_c0b88820_33244cuda3std3__45__cpo6cbeginE - _ZN39_INTERNAL_aa0338d4_4_k_cu_c0b88820_33244cute1_E)
_ZN39_INTERNAL_aa0338d4_4_k_cu_c0b88820_33244cute1_E:
	.zero		1
	.type		_ZN39_INTERNAL_aa0338d4_4_k_cu_c0b88820_33244cuda3std3__45__cpo6cbeginE,@object
	.size		_ZN39_INTERNAL_aa0338d4_4_k_cu_c0b88820_33244cuda3std3__45__cpo6cbeginE,(_ZN39_INTERNAL_aa0338d4_4_k_cu_c0b88820_33244cuda3std3__48in_placeE - _ZN39_INTERNAL_aa0338d4_4_k_cu_c0b88820_33244cuda3std3__45__cpo6cbeginE)
_ZN39_INTERNAL_aa0338d4_4_k_cu_c0b88820_33244cuda3std3__45__cpo6cbeginE:
	.zero		1
	.type		_ZN39_INTERNAL_aa0338d4_4_k_cu_c0b88820_33244cuda3std3__48in_placeE,@object
	.size		_ZN39_INTERNAL_aa0338d4_4_k_cu_c0b88820_33244cuda3std3__48in_placeE,(_ZN39_INTERNAL_aa0338d4_4_k_cu_c0b88820_33244cuda3std6ranges3__45__cpo9iter_moveE - _ZN39_INTERNAL_aa0338d4_4_k_cu_c0b88820_33244cuda3std3__48in_placeE)
_ZN39_INTERNAL_aa0338d4_4_k_cu_c0b88820_33244cuda3std3__48in_placeE:
	.zero		1
	.type		_ZN39_INTERNAL_aa0338d4_4_k_cu_c0b88820_33244cuda3std6ranges3__45__cpo9iter_moveE,@object
	.size		_ZN39_INTERNAL_aa0338d4_4_k_cu_c0b88820_33244cuda3std6ranges3__45__cpo9iter_moveE,(_ZN39_INTERNAL_aa0338d4_4_k_cu_c0b88820_33244cuda3std3__45__cpo5beginE - _ZN39_INTERNAL_aa0338d4_4_k_cu_c0b88820_33244cuda3std6ranges3__45__cpo9iter_moveE)
_ZN39_INTERNAL_aa0338d4_4_k_cu_c0b88820_33244cuda3std6ranges3__45__cpo9iter_moveE:
	.zero		1
	.type		_ZN39_INTERNAL_aa0338d4_4_k_cu_c0b88820_33244cuda3std3__45__cpo5beginE,@object
	.size		_ZN39_INTERNAL_aa0338d4_4_k_cu_c0b88820_33244cuda3std3__45__cpo5beginE,(_ZN39_INTERNAL_aa0338d4_4_k_cu_c0b88820_33244cuda3std3__441_GLOBAL__N__aa0338d4_4_k_cu_c0b88820_33246ignoreE - _ZN39_INTERNAL_aa0338d4_4_k_cu_c0b88820_33244cuda3std3__45__cpo5beginE)
_ZN39_INTERNAL_aa0338d4_4_k_cu_c0b88820_33244cuda3std3__45__cpo5beginE:
	.zero		1
	.type		_ZN39_INTERNAL_aa0338d4_4_k_cu_c0b88820_33244cuda3std3__441_GLOBAL__N__aa0338d4_4_k_cu_c0b88820_33246ignoreE,@object
	.size		_ZN39_INTERNAL_aa0338d4_4_k_cu_c0b88820_33244cuda3std3__441_GLOBAL__N__aa0338d4_4_k_cu_c0b88820_33246ignoreE,(_ZN39_INTERNAL_aa0338d4_4_k_cu_c0b88820_33244cute7productE - _ZN39_INTERNAL_aa0338d4_4_k_cu_c0b88820_33244cuda3std3__441_GLOBAL__N__aa0338d4_4_k_cu_c0b88820_33246ignoreE)
_ZN39_INTERNAL_aa0338d4_4_k_cu_c0b88820_33244cuda3std3__441_GLOBAL__N__aa0338d4_4_k_cu_c0b88820_33246ignoreE:
	.zero		1
	.type		_ZN39_INTERNAL_aa0338d4_4_k_cu_c0b88820_33244cute7productE,@object
	.size		_ZN39_INTERNAL_aa0338d4_4_k_cu_c0b88820_33244cute7productE,(_ZN39_INTERNAL_aa0338d4_4_k_cu_c0b88820_33244cuda3std3__45__cpo3endE - _ZN39_INTERNAL_aa0338d4_4_k_cu_c0b88820_33244cute7productE)
_ZN39_INTERNAL_aa0338d4_4_k_cu_c0b88820_33244cute7productE:
	.zero		1
	.type		_ZN39_INTERNAL_aa0338d4_4_k_cu_c0b88820_33244cuda3std3__45__cpo3endE,@object
	.size		_ZN39_INTERNAL_aa0338d4_4_k_cu_c0b88820_33244cuda3std3__45__cpo3endE,(_ZN39_INTERNAL_aa0338d4_4_k_cu_c0b88820_33244cuda3std3__419piecewise_constructE - _ZN39_INTERNAL_aa0338d4_4_k_cu_c0b88820_33244cuda3std3__45__cpo3endE)
_ZN39_INTERNAL_aa0338d4_4_k_cu_c0b88820_33244cuda3std3__45__cpo3endE:
	.zero		1
	.type		_ZN39_INTERNAL_aa0338d4_4_k_cu_c0b88820_33244cuda3std3__419piecewise_constructE,@object
	.size		_ZN39_INTERNAL_aa0338d4_4_k_cu_c0b88820_33244cuda3std3__419piecewise_constructE,(_ZN39_INTERNAL_aa0338d4_4_k_cu_c0b88820_33244cuda3std3__45__cpo4cendE - _ZN39_INTERNAL_aa0338d4_4_k_cu_c0b88820_33244cuda3std3__419piecewise_constructE)
_ZN39_INTERNAL_aa0338d4_4_k_cu_c0b88820_33244cuda3std3__419piecewise_constructE:
	.zero		1
	.type		_ZN39_INTERNAL_aa0338d4_4_k_cu_c0b88820_33244cuda3std3__45__cpo4cendE,@object
	.size		_ZN39_INTERNAL_aa0338d4_4_k_cu_c0b88820_33244cuda3std3__45__cpo4cendE,(_ZN39_INTERNAL_aa0338d4_4_k_cu_c0b88820_33244cuda3std6ranges3__45__cpo4swapE - _ZN39_INTERNAL_aa0338d4_4_k_cu_c0b88820_33244cuda3std3__45__cpo4cendE)
_ZN39_INTERNAL_aa0338d4_4_k_cu_c0b88820_33244cuda3std3__45__cpo4cendE:
	.zero		1
	.type		_ZN39_INTERNAL_aa0338d4_4_k_cu_c0b88820_33244cuda3std6ranges3__45__cpo4swapE,@object
	.size		_ZN39_INTERNAL_aa0338d4_4_k_cu_c0b88820_33244cuda3std6ranges3__45__cpo4swapE,(.L_12 - _ZN39_INTERNAL_aa0338d4_4_k_cu_c0b88820_33244cuda3std6ranges3__45__cpo4swapE)
_ZN39_INTERNAL_aa0338d4_4_k_cu_c0b88820_33244cuda3std6ranges3__45__cpo4swapE:
	.zero		1
.L_12:


//--------------------- .nv.constant0._ZN7cutlass13device_kernelINS_4fmha6kernel36Sm100FmhaBwdKernelTmaWarpSpecializedIN4cute5tupleIJiiiiNS5_IJNS5_IJiiEEEiEEEEEENS_6half_tEfNS5_IJNS4_1CILi128EEESB_NSA_ILi64EEESC_EEENS1_10collective10CausalMaskILb1EEEEEEEvNT_6ParamsE --------------------------
	.section	.nv.constant0._ZN7cutlass13device_kernelINS_4fmha6kernel36Sm100FmhaBwdKernelTmaWarpSpecializedIN4cute5tupleIJiiiiNS5_IJNS5_IJiiEEEiEEEEEENS_6half_tEfNS5_IJNS4_1CILi128EEESB_NSA_ILi64EEESC_EEENS1_10collective10CausalMaskILb1EEEEEEEvNT_6ParamsE,"a",@progbits
	.sectionflags	@""
	.align	4
.nv.constant0._ZN7cutlass13device_kernelINS_4fmha6kernel36Sm100FmhaBwdKernelTmaWarpSpecializedIN4cute5tupleIJiiiiNS5_IJNS5_IJiiEEEiEEEEEENS_6half_tEfNS5_IJNS4_1CILi128EEESB_NSA_ILi64EEESC_EEENS1_10collective10CausalMaskILb1EEEEEEEvNT_6ParamsE:
	.zero		2560


//--------------------- SYMBOLS --------------------------

	.type		.nv.reservedSmem.offset0,@object
	.size		.nv.reservedSmem.offset0,0x4
	.type		.nv.reservedSmem.cap,@object
	.size		.nv.reservedSmem.cap,0x4
	.type		__assertfail,@function
